//
// Generated by NVIDIA NVVM Compiler
//
// Compiler Build ID: CL-36424714
// Cuda compilation tools, release 13.0, V13.0.88
// Based on NVVM 20.0.0
//

.version 9.0
.target sm_100
.address_size 64

	// .globl	_Z10move_nodesiPiS_S_S_S_S_Pff
// _ZZN3cub18CUB_300001_SM_10006detail6reduce28DeviceReduceSingleTileKernelINS2_10policy_hubIfjN4cuda3std3__44plusIfEEE10Policy1000EN6thrust24THRUST_300001_SM_1000_NS10device_ptrIfEEPfjS9_ffNS7_10__identityEEEvT0_T1_T2_T3_T4_T6_E12temp_storage has been demoted
// _ZZN3cub18CUB_300001_SM_10006detail6reduce18DeviceReduceKernelINS2_10policy_hubIfjN4cuda3std3__44plusIfEEE10Policy1000EN6thrust24THRUST_300001_SM_1000_NS10device_ptrIfEEjS9_fNS7_10__identityEEEvT0_PT3_T1_NS0_13GridEvenShareISK_EET2_T4_E12temp_storage has been demoted
// _ZZN3cub18CUB_300001_SM_10006detail6reduce28DeviceReduceSingleTileKernelINS2_10policy_hubIfjN4cuda3std3__44plusIfEEE10Policy1000EPfSC_iS9_ffNS7_10__identityEEEvT0_T1_T2_T3_T4_T6_E12temp_storage has been demoted
// _ZZN3cub18CUB_300001_SM_10006detail6reduce28DeviceReduceSingleTileKernelINS2_10policy_hubIfyN4cuda3std3__44plusIfEEE10Policy1000EN6thrust24THRUST_300001_SM_1000_NS10device_ptrIfEEPfyS9_ffNS7_10__identityEEEvT0_T1_T2_T3_T4_T6_E12temp_storage has been demoted
// _ZZN3cub18CUB_300001_SM_10006detail6reduce18DeviceReduceKernelINS2_10policy_hubIfyN4cuda3std3__44plusIfEEE10Policy1000EN6thrust24THRUST_300001_SM_1000_NS10device_ptrIfEEyS9_fNS7_10__identityEEEvT0_PT3_T1_NS0_13GridEvenShareISK_EET2_T4_E12temp_storage has been demoted
// _ZZN3cub18CUB_300001_SM_10006detail6reduce28DeviceReduceSingleTileKernelINS2_10policy_hubIfyN4cuda3std3__44plusIfEEE10Policy1000EPfSC_iS9_ffNS7_10__identityEEEvT0_T1_T2_T3_T4_T6_E12temp_storage has been demoted
.global .align 1 .b8 _ZN34_INTERNAL_765e9f63_4_k_cu_ccfe7a624cuda3std3__45__cpo5beginE[1];
.global .align 1 .b8 _ZN34_INTERNAL_765e9f63_4_k_cu_ccfe7a624cuda3std3__45__cpo3endE[1];
.global .align 1 .b8 _ZN34_INTERNAL_765e9f63_4_k_cu_ccfe7a624cuda3std3__45__cpo6cbeginE[1];
.global .align 1 .b8 _ZN34_INTERNAL_765e9f63_4_k_cu_ccfe7a624cuda3std3__45__cpo4cendE[1];
.global .align 1 .b8 _ZN34_INTERNAL_765e9f63_4_k_cu_ccfe7a624cuda3std3__45__cpo6rbeginE[1];
.global .align 1 .b8 _ZN34_INTERNAL_765e9f63_4_k_cu_ccfe7a624cuda3std3__45__cpo4rendE[1];
.global .align 1 .b8 _ZN34_INTERNAL_765e9f63_4_k_cu_ccfe7a624cuda3std3__45__cpo7crbeginE[1];
.global .align 1 .b8 _ZN34_INTERNAL_765e9f63_4_k_cu_ccfe7a624cuda3std3__45__cpo5crendE[1];
.global .align 1 .b8 _ZN34_INTERNAL_765e9f63_4_k_cu_ccfe7a624cuda3std3__436_GLOBAL__N__765e9f63_4_k_cu_ccfe7a626ignoreE[1];
.global .align 1 .b8 _ZN34_INTERNAL_765e9f63_4_k_cu_ccfe7a624cuda3std3__419piecewise_constructE[1];
.global .align 1 .b8 _ZN34_INTERNAL_765e9f63_4_k_cu_ccfe7a624cuda3std3__48in_placeE[1];
.global .align 1 .b8 _ZN34_INTERNAL_765e9f63_4_k_cu_ccfe7a624cuda3std3__420unreachable_sentinelE[1];
.global .align 1 .b8 _ZN34_INTERNAL_765e9f63_4_k_cu_ccfe7a624cuda3std3__47nulloptE[1];
.global .align 1 .b8 _ZN34_INTERNAL_765e9f63_4_k_cu_ccfe7a624cuda3std3__48unexpectE[1];
.global .align 1 .b8 _ZN34_INTERNAL_765e9f63_4_k_cu_ccfe7a624cuda3std6ranges3__45__cpo4swapE[1];
.global .align 1 .b8 _ZN34_INTERNAL_765e9f63_4_k_cu_ccfe7a624cuda3std6ranges3__45__cpo9iter_moveE[1];
.global .align 1 .b8 _ZN34_INTERNAL_765e9f63_4_k_cu_ccfe7a624cuda3std6ranges3__45__cpo5beginE[1];
.global .align 1 .b8 _ZN34_INTERNAL_765e9f63_4_k_cu_ccfe7a624cuda3std6ranges3__45__cpo3endE[1];
.global .align 1 .b8 _ZN34_INTERNAL_765e9f63_4_k_cu_ccfe7a624cuda3std6ranges3__45__cpo6cbeginE[1];
.global .align 1 .b8 _ZN34_INTERNAL_765e9f63_4_k_cu_ccfe7a624cuda3std6ranges3__45__cpo4cendE[1];
.global .align 1 .b8 _ZN34_INTERNAL_765e9f63_4_k_cu_ccfe7a624cuda3std6ranges3__45__cpo7advanceE[1];
.global .align 1 .b8 _ZN34_INTERNAL_765e9f63_4_k_cu_ccfe7a624cuda3std6ranges3__45__cpo9iter_swapE[1];
.global .align 1 .b8 _ZN34_INTERNAL_765e9f63_4_k_cu_ccfe7a624cuda3std6ranges3__45__cpo4nextE[1];
.global .align 1 .b8 _ZN34_INTERNAL_765e9f63_4_k_cu_ccfe7a624cuda3std6ranges3__45__cpo4prevE[1];
.global .align 1 .b8 _ZN34_INTERNAL_765e9f63_4_k_cu_ccfe7a624cuda3std6ranges3__45__cpo4dataE[1];
.global .align 1 .b8 _ZN34_INTERNAL_765e9f63_4_k_cu_ccfe7a624cuda3std6ranges3__45__cpo5cdataE[1];
.global .align 1 .b8 _ZN34_INTERNAL_765e9f63_4_k_cu_ccfe7a624cuda3std6ranges3__45__cpo4sizeE[1];
.global .align 1 .b8 _ZN34_INTERNAL_765e9f63_4_k_cu_ccfe7a624cuda3std6ranges3__45__cpo5ssizeE[1];
.global .align 1 .b8 _ZN34_INTERNAL_765e9f63_4_k_cu_ccfe7a624cuda3std6ranges3__45__cpo8distanceE[1];
.global .align 1 .b8 _ZN34_INTERNAL_765e9f63_4_k_cu_ccfe7a626thrust24THRUST_300001_SM_1000_NS8cuda_cub3parE[1];
.global .align 1 .b8 _ZN34_INTERNAL_765e9f63_4_k_cu_ccfe7a626thrust24THRUST_300001_SM_1000_NS8cuda_cub10par_nosyncE[1];
.global .align 1 .b8 _ZN34_INTERNAL_765e9f63_4_k_cu_ccfe7a626thrust24THRUST_300001_SM_1000_NS6system6detail10sequential3seqE[1];
.global .align 1 .b8 _ZN34_INTERNAL_765e9f63_4_k_cu_ccfe7a626thrust24THRUST_300001_SM_1000_NS12placeholders2_1E[1];
.global .align 1 .b8 _ZN34_INTERNAL_765e9f63_4_k_cu_ccfe7a626thrust24THRUST_300001_SM_1000_NS12placeholders2_2E[1];
.global .align 1 .b8 _ZN34_INTERNAL_765e9f63_4_k_cu_ccfe7a626thrust24THRUST_300001_SM_1000_NS12placeholders2_3E[1];
.global .align 1 .b8 _ZN34_INTERNAL_765e9f63_4_k_cu_ccfe7a626thrust24THRUST_300001_SM_1000_NS12placeholders2_4E[1];
.global .align 1 .b8 _ZN34_INTERNAL_765e9f63_4_k_cu_ccfe7a626thrust24THRUST_300001_SM_1000_NS12placeholders2_5E[1];
.global .align 1 .b8 _ZN34_INTERNAL_765e9f63_4_k_cu_ccfe7a626thrust24THRUST_300001_SM_1000_NS12placeholders2_6E[1];
.global .align 1 .b8 _ZN34_INTERNAL_765e9f63_4_k_cu_ccfe7a626thrust24THRUST_300001_SM_1000_NS12placeholders2_7E[1];
.global .align 1 .b8 _ZN34_INTERNAL_765e9f63_4_k_cu_ccfe7a626thrust24THRUST_300001_SM_1000_NS12placeholders2_8E[1];
.global .align 1 .b8 _ZN34_INTERNAL_765e9f63_4_k_cu_ccfe7a626thrust24THRUST_300001_SM_1000_NS12placeholders2_9E[1];
.global .align 1 .b8 _ZN34_INTERNAL_765e9f63_4_k_cu_ccfe7a626thrust24THRUST_300001_SM_1000_NS12placeholders3_10E[1];
.global .align 1 .b8 _ZN34_INTERNAL_765e9f63_4_k_cu_ccfe7a626thrust24THRUST_300001_SM_1000_NS3seqE[1];

.visible .entry _Z10move_nodesiPiS_S_S_S_S_Pff(
	.param .u32 _Z10move_nodesiPiS_S_S_S_S_Pff_param_0,
	.param .u64 .ptr .align 1 _Z10move_nodesiPiS_S_S_S_S_Pff_param_1,
	.param .u64 .ptr .align 1 _Z10move_nodesiPiS_S_S_S_S_Pff_param_2,
	.param .u64 .ptr .align 1 _Z10move_nodesiPiS_S_S_S_S_Pff_param_3,
	.param .u64 .ptr .align 1 _Z10move_nodesiPiS_S_S_S_S_Pff_param_4,
	.param .u64 .ptr .align 1 _Z10move_nodesiPiS_S_S_S_S_Pff_param_5,
	.param .u64 .ptr .align 1 _Z10move_nodesiPiS_S_S_S_S_Pff_param_6,
	.param .u64 .ptr .align 1 _Z10move_nodesiPiS_S_S_S_S_Pff_param_7,
	.param .f32 _Z10move_nodesiPiS_S_S_S_S_Pff_param_8
)
{
	.reg .pred 	%p<53>;
	.reg .b16 	%rs<10>;
	.reg .b32 	%r<198>;
	.reg .b32 	%f<15>;
	.reg .b64 	%rd<101>;

	ld.param.u32 	%r41, [_Z10move_nodesiPiS_S_S_S_S_Pff_param_0];
	ld.param.u64 	%rd9, [_Z10move_nodesiPiS_S_S_S_S_Pff_param_1];
	ld.param.u64 	%rd10, [_Z10move_nodesiPiS_S_S_S_S_Pff_param_2];
	ld.param.u64 	%rd11, [_Z10move_nodesiPiS_S_S_S_S_Pff_param_3];
	ld.param.u64 	%rd6, [_Z10move_nodesiPiS_S_S_S_S_Pff_param_4];
	ld.param.u64 	%rd8, [_Z10move_nodesiPiS_S_S_S_S_Pff_param_6];
	ld.param.f32 	%f6, [_Z10move_nodesiPiS_S_S_S_S_Pff_param_8];
	cvta.to.global.u64 	%rd1, %rd9;
	cvta.to.global.u64 	%rd2, %rd11;
	cvta.to.global.u64 	%rd3, %rd10;
	mov.u32 	%r42, %ctaid.x;
	mov.u32 	%r43, %ntid.x;
	mov.u32 	%r44, %tid.x;
	mad.lo.s32 	%r1, %r42, %r43, %r44;
	setp.ge.s32 	%p1, %r1, %r41;
	@%p1 bra 	$L__BB0_22;
	setp.lt.s32 	%p2, %r1, 1;
	mov.b32 	%r180, 0;
	@%p2 bra 	$L__BB0_3;
	add.s32 	%r46, %r1, -1;
	mul.wide.u32 	%rd12, %r46, 4;
	add.s64 	%rd13, %rd3, %rd12;
	ld.global.u32 	%r180, [%rd13];
$L__BB0_3:
	mul.wide.s32 	%rd14, %r1, 4;
	add.s64 	%rd15, %rd3, %rd14;
	ld.global.u32 	%r4, [%rd15];
	add.s64 	%rd16, %rd2, %rd14;
	ld.global.u32 	%r5, [%rd16];
	setp.ge.s32 	%p3, %r180, %r4;
	mov.u32 	%r196, %r5;
	@%p3 bra 	$L__BB0_21;
	add.f32 	%f1, %f6, %f6;
	sub.s32 	%r47, %r4, %r180;
	and.b32  	%r6, %r47, 15;
	and.b32  	%r7, %r47, 7;
	and.b32  	%r8, %r47, 3;
	cvta.to.global.u64 	%rd4, %rd6;
	mov.b16 	%rs8, 0;
	mov.f32 	%f14, 0f00000000;
	mov.u32 	%r181, %r180;
	mov.u32 	%r196, %r5;
$L__BB0_5:
	sub.s32 	%r50, %r180, %r4;
	setp.gt.u32 	%p4, %r50, -16;
	mul.wide.s32 	%rd17, %r181, 4;
	add.s64 	%rd18, %rd1, %rd17;
	ld.global.u32 	%r51, [%rd18];
	mul.wide.s32 	%rd19, %r51, 4;
	add.s64 	%rd20, %rd2, %rd19;
	ld.global.u32 	%r11, [%rd20];
	mul.wide.s32 	%rd21, %r11, 4;
	add.s64 	%rd22, %rd4, %rd21;
	ld.global.u32 	%r12, [%rd22];
	mov.b32 	%r195, 0;
	mov.u32 	%r187, %r180;
	@%p4 bra 	$L__BB0_8;
	and.b32  	%r54, %r47, -16;
	neg.s32 	%r183, %r54;
	mov.b32 	%r195, 0;
	mov.u32 	%r187, %r180;
$L__BB0_7:
	.pragma "nounroll";
	mul.wide.s32 	%rd23, %r187, 4;
	add.s64 	%rd24, %rd1, %rd23;
	ld.global.u32 	%r55, [%rd24];
	mul.wide.s32 	%rd25, %r55, 4;
	add.s64 	%rd26, %rd2, %rd25;
	ld.global.u32 	%r56, [%rd26];
	setp.eq.s32 	%p5, %r56, %r11;
	selp.u32 	%r57, 1, 0, %p5;
	add.s32 	%r58, %r195, %r57;
	ld.global.u32 	%r59, [%rd24+4];
	mul.wide.s32 	%rd27, %r59, 4;
	add.s64 	%rd28, %rd2, %rd27;
	ld.global.u32 	%r60, [%rd28];
	setp.eq.s32 	%p6, %r60, %r11;
	selp.u32 	%r61, 1, 0, %p6;
	add.s32 	%r62, %r58, %r61;
	ld.global.u32 	%r63, [%rd24+8];
	mul.wide.s32 	%rd29, %r63, 4;
	add.s64 	%rd30, %rd2, %rd29;
	ld.global.u32 	%r64, [%rd30];
	setp.eq.s32 	%p7, %r64, %r11;
	selp.u32 	%r65, 1, 0, %p7;
	add.s32 	%r66, %r62, %r65;
	ld.global.u32 	%r67, [%rd24+12];
	mul.wide.s32 	%rd31, %r67, 4;
	add.s64 	%rd32, %rd2, %rd31;
	ld.global.u32 	%r68, [%rd32];
	setp.eq.s32 	%p8, %r68, %r11;
	selp.u32 	%r69, 1, 0, %p8;
	add.s32 	%r70, %r66, %r69;
	ld.global.u32 	%r71, [%rd24+16];
	mul.wide.s32 	%rd33, %r71, 4;
	add.s64 	%rd34, %rd2, %rd33;
	ld.global.u32 	%r72, [%rd34];
	setp.eq.s32 	%p9, %r72, %r11;
	selp.u32 	%r73, 1, 0, %p9;
	add.s32 	%r74, %r70, %r73;
	ld.global.u32 	%r75, [%rd24+20];
	mul.wide.s32 	%rd35, %r75, 4;
	add.s64 	%rd36, %rd2, %rd35;
	ld.global.u32 	%r76, [%rd36];
	setp.eq.s32 	%p10, %r76, %r11;
	selp.u32 	%r77, 1, 0, %p10;
	add.s32 	%r78, %r74, %r77;
	ld.global.u32 	%r79, [%rd24+24];
	mul.wide.s32 	%rd37, %r79, 4;
	add.s64 	%rd38, %rd2, %rd37;
	ld.global.u32 	%r80, [%rd38];
	setp.eq.s32 	%p11, %r80, %r11;
	selp.u32 	%r81, 1, 0, %p11;
	add.s32 	%r82, %r78, %r81;
	ld.global.u32 	%r83, [%rd24+28];
	mul.wide.s32 	%rd39, %r83, 4;
	add.s64 	%rd40, %rd2, %rd39;
	ld.global.u32 	%r84, [%rd40];
	setp.eq.s32 	%p12, %r84, %r11;
	selp.u32 	%r85, 1, 0, %p12;
	add.s32 	%r86, %r82, %r85;
	ld.global.u32 	%r87, [%rd24+32];
	mul.wide.s32 	%rd41, %r87, 4;
	add.s64 	%rd42, %rd2, %rd41;
	ld.global.u32 	%r88, [%rd42];
	setp.eq.s32 	%p13, %r88, %r11;
	selp.u32 	%r89, 1, 0, %p13;
	add.s32 	%r90, %r86, %r89;
	ld.global.u32 	%r91, [%rd24+36];
	mul.wide.s32 	%rd43, %r91, 4;
	add.s64 	%rd44, %rd2, %rd43;
	ld.global.u32 	%r92, [%rd44];
	setp.eq.s32 	%p14, %r92, %r11;
	selp.u32 	%r93, 1, 0, %p14;
	add.s32 	%r94, %r90, %r93;
	ld.global.u32 	%r95, [%rd24+40];
	mul.wide.s32 	%rd45, %r95, 4;
	add.s64 	%rd46, %rd2, %rd45;
	ld.global.u32 	%r96, [%rd46];
	setp.eq.s32 	%p15, %r96, %r11;
	selp.u32 	%r97, 1, 0, %p15;
	add.s32 	%r98, %r94, %r97;
	ld.global.u32 	%r99, [%rd24+44];
	mul.wide.s32 	%rd47, %r99, 4;
	add.s64 	%rd48, %rd2, %rd47;
	ld.global.u32 	%r100, [%rd48];
	setp.eq.s32 	%p16, %r100, %r11;
	selp.u32 	%r101, 1, 0, %p16;
	add.s32 	%r102, %r98, %r101;
	ld.global.u32 	%r103, [%rd24+48];
	mul.wide.s32 	%rd49, %r103, 4;
	add.s64 	%rd50, %rd2, %rd49;
	ld.global.u32 	%r104, [%rd50];
	setp.eq.s32 	%p17, %r104, %r11;
	selp.u32 	%r105, 1, 0, %p17;
	add.s32 	%r106, %r102, %r105;
	ld.global.u32 	%r107, [%rd24+52];
	mul.wide.s32 	%rd51, %r107, 4;
	add.s64 	%rd52, %rd2, %rd51;
	ld.global.u32 	%r108, [%rd52];
	setp.eq.s32 	%p18, %r108, %r11;
	selp.u32 	%r109, 1, 0, %p18;
	add.s32 	%r110, %r106, %r109;
	ld.global.u32 	%r111, [%rd24+56];
	mul.wide.s32 	%rd53, %r111, 4;
	add.s64 	%rd54, %rd2, %rd53;
	ld.global.u32 	%r112, [%rd54];
	setp.eq.s32 	%p19, %r112, %r11;
	selp.u32 	%r113, 1, 0, %p19;
	add.s32 	%r114, %r110, %r113;
	ld.global.u32 	%r115, [%rd24+60];
	mul.wide.s32 	%rd55, %r115, 4;
	add.s64 	%rd56, %rd2, %rd55;
	ld.global.u32 	%r116, [%rd56];
	setp.eq.s32 	%p20, %r116, %r11;
	selp.u32 	%r117, 1, 0, %p20;
	add.s32 	%r195, %r114, %r117;
	add.s32 	%r187, %r187, 16;
	add.s32 	%r183, %r183, 16;
	setp.ne.s32 	%p21, %r183, 0;
	@%p21 bra 	$L__BB0_7;
$L__BB0_8:
	setp.eq.s32 	%p22, %r6, 0;
	@%p22 bra 	$L__BB0_18;
	add.s32 	%r119, %r6, -1;
	setp.lt.u32 	%p23, %r119, 7;
	@%p23 bra 	$L__BB0_11;
	mul.wide.s32 	%rd57, %r187, 4;
	add.s64 	%rd58, %rd1, %rd57;
	ld.global.u32 	%r120, [%rd58];
	mul.wide.s32 	%rd59, %r120, 4;
	add.s64 	%rd60, %rd2, %rd59;
	ld.global.u32 	%r121, [%rd60];
	setp.eq.s32 	%p24, %r121, %r11;
	selp.u32 	%r122, 1, 0, %p24;
	add.s32 	%r123, %r195, %r122;
	ld.global.u32 	%r124, [%rd58+4];
	mul.wide.s32 	%rd61, %r124, 4;
	add.s64 	%rd62, %rd2, %rd61;
	ld.global.u32 	%r125, [%rd62];
	setp.eq.s32 	%p25, %r125, %r11;
	selp.u32 	%r126, 1, 0, %p25;
	add.s32 	%r127, %r123, %r126;
	ld.global.u32 	%r128, [%rd58+8];
	mul.wide.s32 	%rd63, %r128, 4;
	add.s64 	%rd64, %rd2, %rd63;
	ld.global.u32 	%r129, [%rd64];
	setp.eq.s32 	%p26, %r129, %r11;
	selp.u32 	%r130, 1, 0, %p26;
	add.s32 	%r131, %r127, %r130;
	ld.global.u32 	%r132, [%rd58+12];
	mul.wide.s32 	%rd65, %r132, 4;
	add.s64 	%rd66, %rd2, %rd65;
	ld.global.u32 	%r133, [%rd66];
	setp.eq.s32 	%p27, %r133, %r11;
	selp.u32 	%r134, 1, 0, %p27;
	add.s32 	%r135, %r131, %r134;
	ld.global.u32 	%r136, [%rd58+16];
	mul.wide.s32 	%rd67, %r136, 4;
	add.s64 	%rd68, %rd2, %rd67;
	ld.global.u32 	%r137, [%rd68];
	setp.eq.s32 	%p28, %r137, %r11;
	selp.u32 	%r138, 1, 0, %p28;
	add.s32 	%r139, %r135, %r138;
	ld.global.u32 	%r140, [%rd58+20];
	mul.wide.s32 	%rd69, %r140, 4;
	add.s64 	%rd70, %rd2, %rd69;
	ld.global.u32 	%r141, [%rd70];
	setp.eq.s32 	%p29, %r141, %r11;
	selp.u32 	%r142, 1, 0, %p29;
	add.s32 	%r143, %r139, %r142;
	ld.global.u32 	%r144, [%rd58+24];
	mul.wide.s32 	%rd71, %r144, 4;
	add.s64 	%rd72, %rd2, %rd71;
	ld.global.u32 	%r145, [%rd72];
	setp.eq.s32 	%p30, %r145, %r11;
	selp.u32 	%r146, 1, 0, %p30;
	add.s32 	%r147, %r143, %r146;
	ld.global.u32 	%r148, [%rd58+28];
	mul.wide.s32 	%rd73, %r148, 4;
	add.s64 	%rd74, %rd2, %rd73;
	ld.global.u32 	%r149, [%rd74];
	setp.eq.s32 	%p31, %r149, %r11;
	selp.u32 	%r150, 1, 0, %p31;
	add.s32 	%r195, %r147, %r150;
	add.s32 	%r187, %r187, 8;
$L__BB0_11:
	setp.eq.s32 	%p32, %r7, 0;
	@%p32 bra 	$L__BB0_18;
	add.s32 	%r152, %r7, -1;
	setp.lt.u32 	%p33, %r152, 3;
	@%p33 bra 	$L__BB0_14;
	mul.wide.s32 	%rd75, %r187, 4;
	add.s64 	%rd76, %rd1, %rd75;
	ld.global.u32 	%r153, [%rd76];
	mul.wide.s32 	%rd77, %r153, 4;
	add.s64 	%rd78, %rd2, %rd77;
	ld.global.u32 	%r154, [%rd78];
	setp.eq.s32 	%p34, %r154, %r11;
	selp.u32 	%r155, 1, 0, %p34;
	add.s32 	%r156, %r195, %r155;
	ld.global.u32 	%r157, [%rd76+4];
	mul.wide.s32 	%rd79, %r157, 4;
	add.s64 	%rd80, %rd2, %rd79;
	ld.global.u32 	%r158, [%rd80];
	setp.eq.s32 	%p35, %r158, %r11;
	selp.u32 	%r159, 1, 0, %p35;
	add.s32 	%r160, %r156, %r159;
	ld.global.u32 	%r161, [%rd76+8];
	mul.wide.s32 	%rd81, %r161, 4;
	add.s64 	%rd82, %rd2, %rd81;
	ld.global.u32 	%r162, [%rd82];
	setp.eq.s32 	%p36, %r162, %r11;
	selp.u32 	%r163, 1, 0, %p36;
	add.s32 	%r164, %r160, %r163;
	ld.global.u32 	%r165, [%rd76+12];
	mul.wide.s32 	%rd83, %r165, 4;
	add.s64 	%rd84, %rd2, %rd83;
	ld.global.u32 	%r166, [%rd84];
	setp.eq.s32 	%p37, %r166, %r11;
	selp.u32 	%r167, 1, 0, %p37;
	add.s32 	%r195, %r164, %r167;
	add.s32 	%r187, %r187, 4;
$L__BB0_14:
	setp.eq.s32 	%p38, %r8, 0;
	@%p38 bra 	$L__BB0_18;
	setp.eq.s32 	%p39, %r8, 1;
	mul.wide.s32 	%rd85, %r187, 4;
	add.s64 	%rd5, %rd1, %rd85;
	ld.global.u32 	%r168, [%rd5];
	mul.wide.s32 	%rd86, %r168, 4;
	add.s64 	%rd87, %rd2, %rd86;
	ld.global.u32 	%r169, [%rd87];
	setp.eq.s32 	%p40, %r169, %r11;
	selp.u32 	%r170, 1, 0, %p40;
	add.s32 	%r195, %r195, %r170;
	@%p39 bra 	$L__BB0_18;
	setp.eq.s32 	%p41, %r8, 2;
	ld.global.u32 	%r171, [%rd5+4];
	mul.wide.s32 	%rd88, %r171, 4;
	add.s64 	%rd89, %rd2, %rd88;
	ld.global.u32 	%r172, [%rd89];
	setp.eq.s32 	%p42, %r172, %r11;
	selp.u32 	%r173, 1, 0, %p42;
	add.s32 	%r195, %r195, %r173;
	@%p41 bra 	$L__BB0_18;
	ld.global.u32 	%r174, [%rd5+8];
	mul.wide.s32 	%rd90, %r174, 4;
	add.s64 	%rd91, %rd2, %rd90;
	ld.global.u32 	%r175, [%rd91];
	setp.eq.s32 	%p43, %r175, %r11;
	selp.u32 	%r176, 1, 0, %p43;
	add.s32 	%r195, %r195, %r176;
$L__BB0_18:
	shl.b32 	%r177, %r195, 1;
	cvt.rn.f32.u32 	%f8, %r177;
	cvt.rn.f32.s32 	%f9, %r12;
	mul.f32 	%f10, %f1, %f9;
	sub.f32 	%f11, %f8, %f10;
	neg.f32 	%f12, %f11;
	and.b16  	%rs6, %rs8, 255;
	setp.ne.s16 	%p44, %rs6, 0;
	setp.ltu.f32 	%p45, %f14, %f12;
	mov.b16 	%rs9, 1;
	and.pred  	%p46, %p44, %p45;
	@%p46 bra 	$L__BB0_20;
	setp.ne.s16 	%p47, %rs6, 0;
	setp.eq.f32 	%p48, %f14, %f12;
	and.pred  	%p49, %p47, %p48;
	setp.lt.s32 	%p50, %r196, %r11;
	and.pred  	%p51, %p49, %p50;
	selp.b32 	%r196, %r196, %r11, %p51;
	selp.b16 	%rs9, %rs8, 1, %p51;
	selp.f32 	%f14, %f14, %f12, %p51;
$L__BB0_20:
	add.s32 	%r181, %r181, 1;
	setp.ne.s32 	%p52, %r181, %r4;
	mov.u16 	%rs8, %rs9;
	@%p52 bra 	$L__BB0_5;
$L__BB0_21:
	ld.param.u64 	%rd100, [_Z10move_nodesiPiS_S_S_S_S_Pff_param_5];
	cvta.to.global.u64 	%rd92, %rd8;
	cvta.to.global.u64 	%rd93, %rd100;
	mul.wide.s32 	%rd94, %r1, 4;
	add.s64 	%rd95, %rd93, %rd94;
	st.global.u32 	[%rd95], %r196;
	mul.wide.s32 	%rd96, %r196, 4;
	add.s64 	%rd97, %rd92, %rd96;
	atom.global.add.u32 	%r178, [%rd97], 1;
	mul.wide.s32 	%rd98, %r5, 4;
	add.s64 	%rd99, %rd92, %rd98;
	atom.global.add.u32 	%r179, [%rd99], -1;
$L__BB0_22:
	ret;

}
	// .globl	_Z34calculate_community_internal_edgesiPiS_S_S_
.visible .entry _Z34calculate_community_internal_edgesiPiS_S_S_(
	.param .u32 _Z34calculate_community_internal_edgesiPiS_S_S__param_0,
	.param .u64 .ptr .align 1 _Z34calculate_community_internal_edgesiPiS_S_S__param_1,
	.param .u64 .ptr .align 1 _Z34calculate_community_internal_edgesiPiS_S_S__param_2,
	.param .u64 .ptr .align 1 _Z34calculate_community_internal_edgesiPiS_S_S__param_3,
	.param .u64 .ptr .align 1 _Z34calculate_community_internal_edgesiPiS_S_S__param_4
)
{
	.reg .pred 	%p<41>;
	.reg .b32 	%r<181>;
	.reg .b64 	%rd<83>;

	ld.param.u32 	%r38, [_Z34calculate_community_internal_edgesiPiS_S_S__param_0];
	ld.param.u64 	%rd6, [_Z34calculate_community_internal_edgesiPiS_S_S__param_1];
	ld.param.u64 	%rd7, [_Z34calculate_community_internal_edgesiPiS_S_S__param_2];
	ld.param.u64 	%rd8, [_Z34calculate_community_internal_edgesiPiS_S_S__param_3];
	ld.param.u64 	%rd5, [_Z34calculate_community_internal_edgesiPiS_S_S__param_4];
	cvta.to.global.u64 	%rd1, %rd6;
	cvta.to.global.u64 	%rd2, %rd8;
	cvta.to.global.u64 	%rd3, %rd7;
	mov.u32 	%r39, %ctaid.x;
	mov.u32 	%r40, %ntid.x;
	mov.u32 	%r41, %tid.x;
	mad.lo.s32 	%r1, %r39, %r40, %r41;
	setp.ge.s32 	%p1, %r1, %r38;
	@%p1 bra 	$L__BB1_17;
	setp.lt.s32 	%p2, %r1, 1;
	mov.b32 	%r169, 0;
	@%p2 bra 	$L__BB1_3;
	add.s32 	%r43, %r1, -1;
	mul.wide.u32 	%rd9, %r43, 4;
	add.s64 	%rd10, %rd3, %rd9;
	ld.global.u32 	%r169, [%rd10];
$L__BB1_3:
	mul.wide.s32 	%rd11, %r1, 4;
	add.s64 	%rd12, %rd3, %rd11;
	ld.global.u32 	%r4, [%rd12];
	add.s64 	%rd13, %rd2, %rd11;
	ld.global.u32 	%r5, [%rd13];
	setp.ge.s32 	%p3, %r169, %r4;
	mov.b32 	%r180, 0;
	@%p3 bra 	$L__BB1_16;
	sub.s32 	%r6, %r4, %r169;
	and.b32  	%r7, %r6, 15;
	sub.s32 	%r47, %r169, %r4;
	setp.gt.u32 	%p4, %r47, -16;
	mov.b32 	%r180, 0;
	@%p4 bra 	$L__BB1_7;
	and.b32  	%r49, %r6, -16;
	neg.s32 	%r165, %r49;
	add.s64 	%rd4, %rd1, 32;
	mov.b32 	%r180, 0;
$L__BB1_6:
	.pragma "nounroll";
	mul.wide.s32 	%rd14, %r169, 4;
	add.s64 	%rd15, %rd4, %rd14;
	ld.global.u32 	%r50, [%rd15+-32];
	mul.wide.s32 	%rd16, %r50, 4;
	add.s64 	%rd17, %rd2, %rd16;
	ld.global.u32 	%r51, [%rd17];
	setp.eq.s32 	%p5, %r51, %r5;
	selp.u32 	%r52, 1, 0, %p5;
	add.s32 	%r53, %r180, %r52;
	ld.global.u32 	%r54, [%rd15+-28];
	mul.wide.s32 	%rd18, %r54, 4;
	add.s64 	%rd19, %rd2, %rd18;
	ld.global.u32 	%r55, [%rd19];
	setp.eq.s32 	%p6, %r55, %r5;
	selp.u32 	%r56, 1, 0, %p6;
	add.s32 	%r57, %r53, %r56;
	ld.global.u32 	%r58, [%rd15+-24];
	mul.wide.s32 	%rd20, %r58, 4;
	add.s64 	%rd21, %rd2, %rd20;
	ld.global.u32 	%r59, [%rd21];
	setp.eq.s32 	%p7, %r59, %r5;
	selp.u32 	%r60, 1, 0, %p7;
	add.s32 	%r61, %r57, %r60;
	ld.global.u32 	%r62, [%rd15+-20];
	mul.wide.s32 	%rd22, %r62, 4;
	add.s64 	%rd23, %rd2, %rd22;
	ld.global.u32 	%r63, [%rd23];
	setp.eq.s32 	%p8, %r63, %r5;
	selp.u32 	%r64, 1, 0, %p8;
	add.s32 	%r65, %r61, %r64;
	ld.global.u32 	%r66, [%rd15+-16];
	mul.wide.s32 	%rd24, %r66, 4;
	add.s64 	%rd25, %rd2, %rd24;
	ld.global.u32 	%r67, [%rd25];
	setp.eq.s32 	%p9, %r67, %r5;
	selp.u32 	%r68, 1, 0, %p9;
	add.s32 	%r69, %r65, %r68;
	ld.global.u32 	%r70, [%rd15+-12];
	mul.wide.s32 	%rd26, %r70, 4;
	add.s64 	%rd27, %rd2, %rd26;
	ld.global.u32 	%r71, [%rd27];
	setp.eq.s32 	%p10, %r71, %r5;
	selp.u32 	%r72, 1, 0, %p10;
	add.s32 	%r73, %r69, %r72;
	ld.global.u32 	%r74, [%rd15+-8];
	mul.wide.s32 	%rd28, %r74, 4;
	add.s64 	%rd29, %rd2, %rd28;
	ld.global.u32 	%r75, [%rd29];
	setp.eq.s32 	%p11, %r75, %r5;
	selp.u32 	%r76, 1, 0, %p11;
	add.s32 	%r77, %r73, %r76;
	ld.global.u32 	%r78, [%rd15+-4];
	mul.wide.s32 	%rd30, %r78, 4;
	add.s64 	%rd31, %rd2, %rd30;
	ld.global.u32 	%r79, [%rd31];
	setp.eq.s32 	%p12, %r79, %r5;
	selp.u32 	%r80, 1, 0, %p12;
	add.s32 	%r81, %r77, %r80;
	ld.global.u32 	%r82, [%rd15];
	mul.wide.s32 	%rd32, %r82, 4;
	add.s64 	%rd33, %rd2, %rd32;
	ld.global.u32 	%r83, [%rd33];
	setp.eq.s32 	%p13, %r83, %r5;
	selp.u32 	%r84, 1, 0, %p13;
	add.s32 	%r85, %r81, %r84;
	ld.global.u32 	%r86, [%rd15+4];
	mul.wide.s32 	%rd34, %r86, 4;
	add.s64 	%rd35, %rd2, %rd34;
	ld.global.u32 	%r87, [%rd35];
	setp.eq.s32 	%p14, %r87, %r5;
	selp.u32 	%r88, 1, 0, %p14;
	add.s32 	%r89, %r85, %r88;
	ld.global.u32 	%r90, [%rd15+8];
	mul.wide.s32 	%rd36, %r90, 4;
	add.s64 	%rd37, %rd2, %rd36;
	ld.global.u32 	%r91, [%rd37];
	setp.eq.s32 	%p15, %r91, %r5;
	selp.u32 	%r92, 1, 0, %p15;
	add.s32 	%r93, %r89, %r92;
	ld.global.u32 	%r94, [%rd15+12];
	mul.wide.s32 	%rd38, %r94, 4;
	add.s64 	%rd39, %rd2, %rd38;
	ld.global.u32 	%r95, [%rd39];
	setp.eq.s32 	%p16, %r95, %r5;
	selp.u32 	%r96, 1, 0, %p16;
	add.s32 	%r97, %r93, %r96;
	ld.global.u32 	%r98, [%rd15+16];
	mul.wide.s32 	%rd40, %r98, 4;
	add.s64 	%rd41, %rd2, %rd40;
	ld.global.u32 	%r99, [%rd41];
	setp.eq.s32 	%p17, %r99, %r5;
	selp.u32 	%r100, 1, 0, %p17;
	add.s32 	%r101, %r97, %r100;
	ld.global.u32 	%r102, [%rd15+20];
	mul.wide.s32 	%rd42, %r102, 4;
	add.s64 	%rd43, %rd2, %rd42;
	ld.global.u32 	%r103, [%rd43];
	setp.eq.s32 	%p18, %r103, %r5;
	selp.u32 	%r104, 1, 0, %p18;
	add.s32 	%r105, %r101, %r104;
	ld.global.u32 	%r106, [%rd15+24];
	mul.wide.s32 	%rd44, %r106, 4;
	add.s64 	%rd45, %rd2, %rd44;
	ld.global.u32 	%r107, [%rd45];
	setp.eq.s32 	%p19, %r107, %r5;
	selp.u32 	%r108, 1, 0, %p19;
	add.s32 	%r109, %r105, %r108;
	ld.global.u32 	%r110, [%rd15+28];
	mul.wide.s32 	%rd46, %r110, 4;
	add.s64 	%rd47, %rd2, %rd46;
	ld.global.u32 	%r111, [%rd47];
	setp.eq.s32 	%p20, %r111, %r5;
	selp.u32 	%r112, 1, 0, %p20;
	add.s32 	%r180, %r109, %r112;
	add.s32 	%r169, %r169, 16;
	add.s32 	%r165, %r165, 16;
	setp.ne.s32 	%p21, %r165, 0;
	@%p21 bra 	$L__BB1_6;
$L__BB1_7:
	setp.eq.s32 	%p22, %r7, 0;
	@%p22 bra 	$L__BB1_16;
	and.b32  	%r18, %r6, 7;
	setp.lt.u32 	%p23, %r7, 8;
	@%p23 bra 	$L__BB1_10;
	mul.wide.s32 	%rd48, %r169, 4;
	add.s64 	%rd49, %rd1, %rd48;
	ld.global.u32 	%r114, [%rd49];
	mul.wide.s32 	%rd50, %r114, 4;
	add.s64 	%rd51, %rd2, %rd50;
	ld.global.u32 	%r115, [%rd51];
	setp.eq.s32 	%p24, %r115, %r5;
	selp.u32 	%r116, 1, 0, %p24;
	add.s32 	%r117, %r180, %r116;
	ld.global.u32 	%r118, [%rd49+4];
	mul.wide.s32 	%rd52, %r118, 4;
	add.s64 	%rd53, %rd2, %rd52;
	ld.global.u32 	%r119, [%rd53];
	setp.eq.s32 	%p25, %r119, %r5;
	selp.u32 	%r120, 1, 0, %p25;
	add.s32 	%r121, %r117, %r120;
	ld.global.u32 	%r122, [%rd49+8];
	mul.wide.s32 	%rd54, %r122, 4;
	add.s64 	%rd55, %rd2, %rd54;
	ld.global.u32 	%r123, [%rd55];
	setp.eq.s32 	%p26, %r123, %r5;
	selp.u32 	%r124, 1, 0, %p26;
	add.s32 	%r125, %r121, %r124;
	ld.global.u32 	%r126, [%rd49+12];
	mul.wide.s32 	%rd56, %r126, 4;
	add.s64 	%rd57, %rd2, %rd56;
	ld.global.u32 	%r127, [%rd57];
	setp.eq.s32 	%p27, %r127, %r5;
	selp.u32 	%r128, 1, 0, %p27;
	add.s32 	%r129, %r125, %r128;
	ld.global.u32 	%r130, [%rd49+16];
	mul.wide.s32 	%rd58, %r130, 4;
	add.s64 	%rd59, %rd2, %rd58;
	ld.global.u32 	%r131, [%rd59];
	setp.eq.s32 	%p28, %r131, %r5;
	selp.u32 	%r132, 1, 0, %p28;
	add.s32 	%r133, %r129, %r132;
	ld.global.u32 	%r134, [%rd49+20];
	mul.wide.s32 	%rd60, %r134, 4;
	add.s64 	%rd61, %rd2, %rd60;
	ld.global.u32 	%r135, [%rd61];
	setp.eq.s32 	%p29, %r135, %r5;
	selp.u32 	%r136, 1, 0, %p29;
	add.s32 	%r137, %r133, %r136;
	ld.global.u32 	%r138, [%rd49+24];
	mul.wide.s32 	%rd62, %r138, 4;
	add.s64 	%rd63, %rd2, %rd62;
	ld.global.u32 	%r139, [%rd63];
	setp.eq.s32 	%p30, %r139, %r5;
	selp.u32 	%r140, 1, 0, %p30;
	add.s32 	%r141, %r137, %r140;
	ld.global.u32 	%r142, [%rd49+28];
	mul.wide.s32 	%rd64, %r142, 4;
	add.s64 	%rd65, %rd2, %rd64;
	ld.global.u32 	%r143, [%rd65];
	setp.eq.s32 	%p31, %r143, %r5;
	selp.u32 	%r144, 1, 0, %p31;
	add.s32 	%r180, %r141, %r144;
	add.s32 	%r169, %r169, 8;
$L__BB1_10:
	setp.eq.s32 	%p32, %r18, 0;
	@%p32 bra 	$L__BB1_16;
	and.b32  	%r24, %r6, 3;
	setp.lt.u32 	%p33, %r18, 4;
	@%p33 bra 	$L__BB1_13;
	mul.wide.s32 	%rd66, %r169, 4;
	add.s64 	%rd67, %rd1, %rd66;
	ld.global.u32 	%r146, [%rd67];
	mul.wide.s32 	%rd68, %r146, 4;
	add.s64 	%rd69, %rd2, %rd68;
	ld.global.u32 	%r147, [%rd69];
	setp.eq.s32 	%p34, %r147, %r5;
	selp.u32 	%r148, 1, 0, %p34;
	add.s32 	%r149, %r180, %r148;
	ld.global.u32 	%r150, [%rd67+4];
	mul.wide.s32 	%rd70, %r150, 4;
	add.s64 	%rd71, %rd2, %rd70;
	ld.global.u32 	%r151, [%rd71];
	setp.eq.s32 	%p35, %r151, %r5;
	selp.u32 	%r152, 1, 0, %p35;
	add.s32 	%r153, %r149, %r152;
	ld.global.u32 	%r154, [%rd67+8];
	mul.wide.s32 	%rd72, %r154, 4;
	add.s64 	%rd73, %rd2, %rd72;
	ld.global.u32 	%r155, [%rd73];
	setp.eq.s32 	%p36, %r155, %r5;
	selp.u32 	%r156, 1, 0, %p36;
	add.s32 	%r157, %r153, %r156;
	ld.global.u32 	%r158, [%rd67+12];
	mul.wide.s32 	%rd74, %r158, 4;
	add.s64 	%rd75, %rd2, %rd74;
	ld.global.u32 	%r159, [%rd75];
	setp.eq.s32 	%p37, %r159, %r5;
	selp.u32 	%r160, 1, 0, %p37;
	add.s32 	%r180, %r157, %r160;
	add.s32 	%r169, %r169, 4;
$L__BB1_13:
	setp.eq.s32 	%p38, %r24, 0;
	@%p38 bra 	$L__BB1_16;
	neg.s32 	%r177, %r24;
$L__BB1_15:
	.pragma "nounroll";
	mul.wide.s32 	%rd76, %r169, 4;
	add.s64 	%rd77, %rd1, %rd76;
	ld.global.u32 	%r161, [%rd77];
	mul.wide.s32 	%rd78, %r161, 4;
	add.s64 	%rd79, %rd2, %rd78;
	ld.global.u32 	%r162, [%rd79];
	setp.eq.s32 	%p39, %r162, %r5;
	selp.u32 	%r163, 1, 0, %p39;
	add.s32 	%r180, %r180, %r163;
	add.s32 	%r169, %r169, 1;
	add.s32 	%r177, %r177, 1;
	setp.ne.s32 	%p40, %r177, 0;
	@%p40 bra 	$L__BB1_15;
$L__BB1_16:
	cvta.to.global.u64 	%rd80, %rd5;
	add.s64 	%rd82, %rd80, %rd11;
	st.global.u32 	[%rd82], %r180;
$L__BB1_17:
	ret;

}
	// .globl	_Z32calculate_community_internal_sumiPiS_S_
.visible .entry _Z32calculate_community_internal_sumiPiS_S_(
	.param .u32 _Z32calculate_community_internal_sumiPiS_S__param_0,
	.param .u64 .ptr .align 1 _Z32calculate_community_internal_sumiPiS_S__param_1,
	.param .u64 .ptr .align 1 _Z32calculate_community_internal_sumiPiS_S__param_2,
	.param .u64 .ptr .align 1 _Z32calculate_community_internal_sumiPiS_S__param_3
)
{
	.reg .pred 	%p<40>;
	.reg .b32 	%r<200>;
	.reg .b64 	%rd<32>;

	ld.param.u32 	%r86, [_Z32calculate_community_internal_sumiPiS_S__param_0];
	ld.param.u64 	%rd20, [_Z32calculate_community_internal_sumiPiS_S__param_1];
	ld.param.u64 	%rd21, [_Z32calculate_community_internal_sumiPiS_S__param_2];
	ld.param.u64 	%rd19, [_Z32calculate_community_internal_sumiPiS_S__param_3];
	cvta.to.global.u64 	%rd1, %rd21;
	cvta.to.global.u64 	%rd2, %rd20;
	mov.u32 	%r87, %ctaid.x;
	mov.u32 	%r88, %ntid.x;
	mov.u32 	%r89, %tid.x;
	mad.lo.s32 	%r1, %r87, %r88, %r89;
	setp.ge.s32 	%p1, %r1, %r86;
	@%p1 bra 	$L__BB2_74;
	setp.lt.s32 	%p2, %r86, 1;
	mov.b32 	%r199, 0;
	@%p2 bra 	$L__BB2_73;
	and.b32  	%r2, %r86, 15;
	setp.lt.u32 	%p3, %r86, 16;
	mov.b32 	%r186, 0;
	mov.u32 	%r158, %r186;
	@%p3 bra 	$L__BB2_37;
	and.b32  	%r186, %r86, 2147483632;
	neg.s32 	%r156, %r186;
	add.s64 	%rd29, %rd2, 32;
	add.s64 	%rd28, %rd1, 32;
	mov.b32 	%r158, 0;
$L__BB2_4:
	.pragma "nounroll";
	ld.global.u32 	%r94, [%rd29+-32];
	setp.ne.s32 	%p4, %r94, %r1;
	@%p4 bra 	$L__BB2_6;
	ld.global.u32 	%r95, [%rd28+-32];
	add.s32 	%r158, %r95, %r158;
$L__BB2_6:
	ld.global.u32 	%r96, [%rd29+-28];
	setp.ne.s32 	%p5, %r96, %r1;
	@%p5 bra 	$L__BB2_8;
	ld.global.u32 	%r97, [%rd28+-28];
	add.s32 	%r158, %r97, %r158;
$L__BB2_8:
	ld.global.u32 	%r98, [%rd29+-24];
	setp.ne.s32 	%p6, %r98, %r1;
	@%p6 bra 	$L__BB2_10;
	ld.global.u32 	%r99, [%rd28+-24];
	add.s32 	%r158, %r99, %r158;
$L__BB2_10:
	ld.global.u32 	%r100, [%rd29+-20];
	setp.ne.s32 	%p7, %r100, %r1;
	@%p7 bra 	$L__BB2_12;
	ld.global.u32 	%r101, [%rd28+-20];
	add.s32 	%r158, %r101, %r158;
$L__BB2_12:
	ld.global.u32 	%r102, [%rd29+-16];
	setp.ne.s32 	%p8, %r102, %r1;
	@%p8 bra 	$L__BB2_14;
	ld.global.u32 	%r103, [%rd28+-16];
	add.s32 	%r158, %r103, %r158;
$L__BB2_14:
	ld.global.u32 	%r104, [%rd29+-12];
	setp.ne.s32 	%p9, %r104, %r1;
	@%p9 bra 	$L__BB2_16;
	ld.global.u32 	%r105, [%rd28+-12];
	add.s32 	%r158, %r105, %r158;
$L__BB2_16:
	ld.global.u32 	%r106, [%rd29+-8];
	setp.ne.s32 	%p10, %r106, %r1;
	@%p10 bra 	$L__BB2_18;
	ld.global.u32 	%r107, [%rd28+-8];
	add.s32 	%r158, %r107, %r158;
$L__BB2_18:
	ld.global.u32 	%r108, [%rd29+-4];
	setp.ne.s32 	%p11, %r108, %r1;
	@%p11 bra 	$L__BB2_20;
	ld.global.u32 	%r109, [%rd28+-4];
	add.s32 	%r158, %r109, %r158;
$L__BB2_20:
	ld.global.u32 	%r110, [%rd29];
	setp.ne.s32 	%p12, %r110, %r1;
	@%p12 bra 	$L__BB2_22;
	ld.global.u32 	%r111, [%rd28];
	add.s32 	%r158, %r111, %r158;
$L__BB2_22:
	ld.global.u32 	%r112, [%rd29+4];
	setp.ne.s32 	%p13, %r112, %r1;
	@%p13 bra 	$L__BB2_24;
	ld.global.u32 	%r113, [%rd28+4];
	add.s32 	%r158, %r113, %r158;
$L__BB2_24:
	ld.global.u32 	%r114, [%rd29+8];
	setp.ne.s32 	%p14, %r114, %r1;
	@%p14 bra 	$L__BB2_26;
	ld.global.u32 	%r115, [%rd28+8];
	add.s32 	%r158, %r115, %r158;
$L__BB2_26:
	ld.global.u32 	%r116, [%rd29+12];
	setp.ne.s32 	%p15, %r116, %r1;
	@%p15 bra 	$L__BB2_28;
	ld.global.u32 	%r117, [%rd28+12];
	add.s32 	%r158, %r117, %r158;
$L__BB2_28:
	ld.global.u32 	%r118, [%rd29+16];
	setp.ne.s32 	%p16, %r118, %r1;
	@%p16 bra 	$L__BB2_30;
	ld.global.u32 	%r119, [%rd28+16];
	add.s32 	%r158, %r119, %r158;
$L__BB2_30:
	ld.global.u32 	%r120, [%rd29+20];
	setp.ne.s32 	%p17, %r120, %r1;
	@%p17 bra 	$L__BB2_32;
	ld.global.u32 	%r121, [%rd28+20];
	add.s32 	%r158, %r121, %r158;
$L__BB2_32:
	ld.global.u32 	%r122, [%rd29+24];
	setp.ne.s32 	%p18, %r122, %r1;
	@%p18 bra 	$L__BB2_34;
	ld.global.u32 	%r123, [%rd28+24];
	add.s32 	%r158, %r123, %r158;
$L__BB2_34:
	ld.global.u32 	%r124, [%rd29+28];
	setp.ne.s32 	%p19, %r124, %r1;
	@%p19 bra 	$L__BB2_36;
	ld.global.u32 	%r125, [%rd28+28];
	add.s32 	%r158, %r125, %r158;
$L__BB2_36:
	add.s32 	%r156, %r156, 16;
	add.s64 	%rd29, %rd29, 64;
	add.s64 	%rd28, %rd28, 64;
	setp.ne.s32 	%p20, %r156, 0;
	@%p20 bra 	$L__BB2_4;
$L__BB2_37:
	setp.eq.s32 	%p21, %r2, 0;
	@%p21 bra 	$L__BB2_72;
	and.b32  	%r43, %r86, 7;
	setp.lt.u32 	%p22, %r2, 8;
	@%p22 bra 	$L__BB2_56;
	mul.wide.u32 	%rd22, %r186, 4;
	add.s64 	%rd9, %rd2, %rd22;
	ld.global.u32 	%r127, [%rd9];
	setp.ne.s32 	%p23, %r127, %r1;
	add.s64 	%rd10, %rd1, %rd22;
	@%p23 bra 	$L__BB2_41;
	ld.global.u32 	%r128, [%rd10];
	add.s32 	%r158, %r128, %r158;
$L__BB2_41:
	ld.global.u32 	%r129, [%rd9+4];
	setp.ne.s32 	%p24, %r129, %r1;
	@%p24 bra 	$L__BB2_43;
	ld.global.u32 	%r130, [%rd10+4];
	add.s32 	%r158, %r130, %r158;
$L__BB2_43:
	ld.global.u32 	%r131, [%rd9+8];
	setp.ne.s32 	%p25, %r131, %r1;
	@%p25 bra 	$L__BB2_45;
	ld.global.u32 	%r132, [%rd10+8];
	add.s32 	%r158, %r132, %r158;
$L__BB2_45:
	ld.global.u32 	%r133, [%rd9+12];
	setp.ne.s32 	%p26, %r133, %r1;
	@%p26 bra 	$L__BB2_47;
	ld.global.u32 	%r134, [%rd10+12];
	add.s32 	%r158, %r134, %r158;
$L__BB2_47:
	ld.global.u32 	%r135, [%rd9+16];
	setp.ne.s32 	%p27, %r135, %r1;
	@%p27 bra 	$L__BB2_49;
	ld.global.u32 	%r136, [%rd10+16];
	add.s32 	%r158, %r136, %r158;
$L__BB2_49:
	ld.global.u32 	%r137, [%rd9+20];
	setp.ne.s32 	%p28, %r137, %r1;
	@%p28 bra 	$L__BB2_51;
	ld.global.u32 	%r138, [%rd10+20];
	add.s32 	%r158, %r138, %r158;
$L__BB2_51:
	ld.global.u32 	%r139, [%rd9+24];
	setp.ne.s32 	%p29, %r139, %r1;
	@%p29 bra 	$L__BB2_53;
	ld.global.u32 	%r140, [%rd10+24];
	add.s32 	%r158, %r140, %r158;
$L__BB2_53:
	ld.global.u32 	%r141, [%rd9+28];
	setp.ne.s32 	%p30, %r141, %r1;
	@%p30 bra 	$L__BB2_55;
	ld.global.u32 	%r142, [%rd10+28];
	add.s32 	%r158, %r142, %r158;
$L__BB2_55:
	add.s32 	%r186, %r186, 8;
$L__BB2_56:
	setp.eq.s32 	%p31, %r43, 0;
	@%p31 bra 	$L__BB2_72;
	and.b32  	%r64, %r86, 3;
	setp.lt.u32 	%p32, %r43, 4;
	@%p32 bra 	$L__BB2_67;
	mul.wide.u32 	%rd23, %r186, 4;
	add.s64 	%rd11, %rd2, %rd23;
	ld.global.u32 	%r144, [%rd11];
	setp.ne.s32 	%p33, %r144, %r1;
	add.s64 	%rd12, %rd1, %rd23;
	@%p33 bra 	$L__BB2_60;
	ld.global.u32 	%r145, [%rd12];
	add.s32 	%r158, %r145, %r158;
$L__BB2_60:
	ld.global.u32 	%r146, [%rd11+4];
	setp.ne.s32 	%p34, %r146, %r1;
	@%p34 bra 	$L__BB2_62;
	ld.global.u32 	%r147, [%rd12+4];
	add.s32 	%r158, %r147, %r158;
$L__BB2_62:
	ld.global.u32 	%r148, [%rd11+8];
	setp.ne.s32 	%p35, %r148, %r1;
	@%p35 bra 	$L__BB2_64;
	ld.global.u32 	%r149, [%rd12+8];
	add.s32 	%r158, %r149, %r158;
$L__BB2_64:
	ld.global.u32 	%r150, [%rd11+12];
	setp.ne.s32 	%p36, %r150, %r1;
	@%p36 bra 	$L__BB2_66;
	ld.global.u32 	%r151, [%rd12+12];
	add.s32 	%r158, %r151, %r158;
$L__BB2_66:
	add.s32 	%r186, %r186, 4;
$L__BB2_67:
	setp.eq.s32 	%p37, %r64, 0;
	@%p37 bra 	$L__BB2_72;
	mul.wide.u32 	%rd24, %r186, 4;
	add.s64 	%rd31, %rd1, %rd24;
	add.s64 	%rd30, %rd2, %rd24;
	neg.s32 	%r195, %r64;
$L__BB2_69:
	.pragma "nounroll";
	ld.global.u32 	%r152, [%rd30];
	setp.ne.s32 	%p38, %r152, %r1;
	@%p38 bra 	$L__BB2_71;
	ld.global.u32 	%r153, [%rd31];
	add.s32 	%r158, %r153, %r158;
$L__BB2_71:
	add.s64 	%rd31, %rd31, 4;
	add.s64 	%rd30, %rd30, 4;
	add.s32 	%r195, %r195, 1;
	setp.ne.s32 	%p39, %r195, 0;
	@%p39 bra 	$L__BB2_69;
$L__BB2_72:
	shr.u32 	%r154, %r158, 31;
	add.s32 	%r155, %r158, %r154;
	shr.s32 	%r199, %r155, 1;
$L__BB2_73:
	cvta.to.global.u64 	%rd25, %rd19;
	mul.wide.s32 	%rd26, %r1, 4;
	add.s64 	%rd27, %rd25, %rd26;
	st.global.u32 	[%rd27], %r199;
$L__BB2_74:
	ret;

}
	// .globl	_Z25calculate_part_modularityiPiS_Pff
.visible .entry _Z25calculate_part_modularityiPiS_Pff(
	.param .u32 _Z25calculate_part_modularityiPiS_Pff_param_0,
	.param .u64 .ptr .align 1 _Z25calculate_part_modularityiPiS_Pff_param_1,
	.param .u64 .ptr .align 1 _Z25calculate_part_modularityiPiS_Pff_param_2,
	.param .u64 .ptr .align 1 _Z25calculate_part_modularityiPiS_Pff_param_3,
	.param .f32 _Z25calculate_part_modularityiPiS_Pff_param_4
)
{
	.reg .pred 	%p<2>;
	.reg .b32 	%r<8>;
	.reg .b32 	%f<8>;
	.reg .b64 	%rd<11>;

	ld.param.u32 	%r2, [_Z25calculate_part_modularityiPiS_Pff_param_0];
	ld.param.u64 	%rd1, [_Z25calculate_part_modularityiPiS_Pff_param_1];
	ld.param.u64 	%rd2, [_Z25calculate_part_modularityiPiS_Pff_param_2];
	ld.param.u64 	%rd3, [_Z25calculate_part_modularityiPiS_Pff_param_3];
	ld.param.f32 	%f1, [_Z25calculate_part_modularityiPiS_Pff_param_4];
	mov.u32 	%r3, %ctaid.x;
	mov.u32 	%r4, %ntid.x;
	mov.u32 	%r5, %tid.x;
	mad.lo.s32 	%r1, %r3, %r4, %r5;
	setp.ge.s32 	%p1, %r1, %r2;
	@%p1 bra 	$L__BB3_2;
	cvta.to.global.u64 	%rd4, %rd1;
	cvta.to.global.u64 	%rd5, %rd2;
	cvta.to.global.u64 	%rd6, %rd3;
	mul.wide.s32 	%rd7, %r1, 4;
	add.s64 	%rd8, %rd4, %rd7;
	ld.global.u32 	%r6, [%rd8];
	cvt.rn.f32.s32 	%f2, %r6;
	add.s64 	%rd9, %rd5, %rd7;
	ld.global.u32 	%r7, [%rd9];
	cvt.rn.f32.s32 	%f3, %r7;
	mul.f32 	%f4, %f1, %f3;
	mul.f32 	%f5, %f4, %f3;
	sub.f32 	%f6, %f2, %f5;
	neg.f32 	%f7, %f6;
	add.s64 	%rd10, %rd6, %rd7;
	st.global.f32 	[%rd10], %f7;
$L__BB3_2:
	ret;

}
	// .globl	_ZN3cub18CUB_300001_SM_10006detail11EmptyKernelIvEEvv
.visible .entry _ZN3cub18CUB_300001_SM_10006detail11EmptyKernelIvEEvv()
{


	ret;

}
	// .globl	_ZN3cub18CUB_300001_SM_10006detail6reduce28DeviceReduceSingleTileKernelINS2_10policy_hubIfjN4cuda3std3__44plusIfEEE10Policy1000EN6thrust24THRUST_300001_SM_1000_NS10device_ptrIfEEPfjS9_ffNS7_10__identityEEEvT0_T1_T2_T3_T4_T6_
.visible .entry _ZN3cub18CUB_300001_SM_10006detail6reduce28DeviceReduceSingleTileKernelINS2_10policy_hubIfjN4cuda3std3__44plusIfEEE10Policy1000EN6thrust24THRUST_300001_SM_1000_NS10device_ptrIfEEPfjS9_ffNS7_10__identityEEEvT0_T1_T2_T3_T4_T6_(
	.param .align 8 .b8 _ZN3cub18CUB_300001_SM_10006detail6reduce28DeviceReduceSingleTileKernelINS2_10policy_hubIfjN4cuda3std3__44plusIfEEE10Policy1000EN6thrust24THRUST_300001_SM_1000_NS10device_ptrIfEEPfjS9_ffNS7_10__identityEEEvT0_T1_T2_T3_T4_T6__param_0[8],
	.param .u64 .ptr .align 1 _ZN3cub18CUB_300001_SM_10006detail6reduce28DeviceReduceSingleTileKernelINS2_10policy_hubIfjN4cuda3std3__44plusIfEEE10Policy1000EN6thrust24THRUST_300001_SM_1000_NS10device_ptrIfEEPfjS9_ffNS7_10__identityEEEvT0_T1_T2_T3_T4_T6__param_1,
	.param .u32 _ZN3cub18CUB_300001_SM_10006detail6reduce28DeviceReduceSingleTileKernelINS2_10policy_hubIfjN4cuda3std3__44plusIfEEE10Policy1000EN6thrust24THRUST_300001_SM_1000_NS10device_ptrIfEEPfjS9_ffNS7_10__identityEEEvT0_T1_T2_T3_T4_T6__param_2,
	.param .align 1 .b8 _ZN3cub18CUB_300001_SM_10006detail6reduce28DeviceReduceSingleTileKernelINS2_10policy_hubIfjN4cuda3std3__44plusIfEEE10Policy1000EN6thrust24THRUST_300001_SM_1000_NS10device_ptrIfEEPfjS9_ffNS7_10__identityEEEvT0_T1_T2_T3_T4_T6__param_3[1],
	.param .f32 _ZN3cub18CUB_300001_SM_10006detail6reduce28DeviceReduceSingleTileKernelINS2_10policy_hubIfjN4cuda3std3__44plusIfEEE10Policy1000EN6thrust24THRUST_300001_SM_1000_NS10device_ptrIfEEPfjS9_ffNS7_10__identityEEEvT0_T1_T2_T3_T4_T6__param_4,
	.param .align 1 .b8 _ZN3cub18CUB_300001_SM_10006detail6reduce28DeviceReduceSingleTileKernelINS2_10policy_hubIfjN4cuda3std3__44plusIfEEE10Policy1000EN6thrust24THRUST_300001_SM_1000_NS10device_ptrIfEEPfjS9_ffNS7_10__identityEEEvT0_T1_T2_T3_T4_T6__param_5[1]
)
.maxntid 512
.minnctapersm 1
{
	.reg .pred 	%p<67>;
	.reg .b32 	%r<211>;
	.reg .b32 	%f<384>;
	.reg .b64 	%rd<84>;
	// demoted variable
	.shared .align 4 .b8 _ZZN3cub18CUB_300001_SM_10006detail6reduce28DeviceReduceSingleTileKernelINS2_10policy_hubIfjN4cuda3std3__44plusIfEEE10Policy1000EN6thrust24THRUST_300001_SM_1000_NS10device_ptrIfEEPfjS9_ffNS7_10__identityEEEvT0_T1_T2_T3_T4_T6_E12temp_storage[84];
	ld.param.u64 	%rd9, [_ZN3cub18CUB_300001_SM_10006detail6reduce28DeviceReduceSingleTileKernelINS2_10policy_hubIfjN4cuda3std3__44plusIfEEE10Policy1000EN6thrust24THRUST_300001_SM_1000_NS10device_ptrIfEEPfjS9_ffNS7_10__identityEEEvT0_T1_T2_T3_T4_T6__param_0];
	ld.param.u64 	%rd10, [_ZN3cub18CUB_300001_SM_10006detail6reduce28DeviceReduceSingleTileKernelINS2_10policy_hubIfjN4cuda3std3__44plusIfEEE10Policy1000EN6thrust24THRUST_300001_SM_1000_NS10device_ptrIfEEPfjS9_ffNS7_10__identityEEEvT0_T1_T2_T3_T4_T6__param_1];
	ld.param.u32 	%r51, [_ZN3cub18CUB_300001_SM_10006detail6reduce28DeviceReduceSingleTileKernelINS2_10policy_hubIfjN4cuda3std3__44plusIfEEE10Policy1000EN6thrust24THRUST_300001_SM_1000_NS10device_ptrIfEEPfjS9_ffNS7_10__identityEEEvT0_T1_T2_T3_T4_T6__param_2];
	ld.param.f32 	%f42, [_ZN3cub18CUB_300001_SM_10006detail6reduce28DeviceReduceSingleTileKernelINS2_10policy_hubIfjN4cuda3std3__44plusIfEEE10Policy1000EN6thrust24THRUST_300001_SM_1000_NS10device_ptrIfEEPfjS9_ffNS7_10__identityEEEvT0_T1_T2_T3_T4_T6__param_4];
	cvta.to.global.u64 	%rd1, %rd10;
	setp.ne.s32 	%p1, %r51, 0;
	@%p1 bra 	$L__BB5_3;
	mov.u32 	%r193, %tid.x;
	setp.ne.s32 	%p66, %r193, 0;
	@%p66 bra 	$L__BB5_52;
	st.global.f32 	[%rd1], %f42;
	bra.uni 	$L__BB5_52;
$L__BB5_3:
	cvta.to.global.u64 	%rd2, %rd9;
	setp.gt.u32 	%p2, %r51, 8191;
	@%p2 bra 	$L__BB5_28;
	mov.u32 	%r1, %tid.x;
	setp.ge.u32 	%p24, %r1, %r51;
	mov.f32 	%f371, 0f00000000;
	mov.u32 	%r197, %r1;
	@%p24 bra 	$L__BB5_6;
	mul.wide.u32 	%rd73, %r1, 4;
	add.s64 	%rd74, %rd2, %rd73;
	ld.global.f32 	%f371, [%rd74];
	add.s32 	%r197, %r1, 512;
$L__BB5_6:
	setp.ge.u32 	%p25, %r197, %r51;
	@%p25 bra 	$L__BB5_19;
	not.b32 	%r120, %r197;
	add.s32 	%r121, %r51, %r120;
	shr.u32 	%r122, %r121, 9;
	add.s32 	%r4, %r122, 1;
	and.b32  	%r5, %r4, 15;
	setp.lt.u32 	%p26, %r121, 7680;
	@%p26 bra 	$L__BB5_10;
	and.b32  	%r123, %r4, 16777200;
	neg.s32 	%r195, %r123;
	mul.wide.u32 	%rd75, %r197, 4;
	add.s64 	%rd76, %rd75, %rd2;
	add.s64 	%rd82, %rd76, 16384;
$L__BB5_9:
	.pragma "nounroll";
	ld.global.f32 	%f205, [%rd82+-16384];
	add.f32 	%f206, %f371, %f205;
	ld.global.f32 	%f207, [%rd82+-14336];
	add.f32 	%f208, %f206, %f207;
	ld.global.f32 	%f209, [%rd82+-12288];
	add.f32 	%f210, %f208, %f209;
	ld.global.f32 	%f211, [%rd82+-10240];
	add.f32 	%f212, %f210, %f211;
	ld.global.f32 	%f213, [%rd82+-8192];
	add.f32 	%f214, %f212, %f213;
	ld.global.f32 	%f215, [%rd82+-6144];
	add.f32 	%f216, %f214, %f215;
	ld.global.f32 	%f217, [%rd82+-4096];
	add.f32 	%f218, %f216, %f217;
	ld.global.f32 	%f219, [%rd82+-2048];
	add.f32 	%f220, %f218, %f219;
	ld.global.f32 	%f221, [%rd82];
	add.f32 	%f222, %f220, %f221;
	ld.global.f32 	%f223, [%rd82+2048];
	add.f32 	%f224, %f222, %f223;
	ld.global.f32 	%f225, [%rd82+4096];
	add.f32 	%f226, %f224, %f225;
	ld.global.f32 	%f227, [%rd82+6144];
	add.f32 	%f228, %f226, %f227;
	ld.global.f32 	%f229, [%rd82+8192];
	add.f32 	%f230, %f228, %f229;
	ld.global.f32 	%f231, [%rd82+10240];
	add.f32 	%f232, %f230, %f231;
	ld.global.f32 	%f233, [%rd82+12288];
	add.f32 	%f234, %f232, %f233;
	ld.global.f32 	%f235, [%rd82+14336];
	add.f32 	%f371, %f234, %f235;
	add.s32 	%r197, %r197, 8192;
	add.s32 	%r195, %r195, 16;
	add.s64 	%rd82, %rd82, 32768;
	setp.ne.s32 	%p27, %r195, 0;
	@%p27 bra 	$L__BB5_9;
$L__BB5_10:
	setp.eq.s32 	%p28, %r5, 0;
	@%p28 bra 	$L__BB5_19;
	and.b32  	%r12, %r4, 7;
	setp.lt.u32 	%p29, %r5, 8;
	@%p29 bra 	$L__BB5_13;
	mul.wide.u32 	%rd77, %r197, 4;
	add.s64 	%rd78, %rd2, %rd77;
	ld.global.f32 	%f237, [%rd78];
	add.f32 	%f238, %f371, %f237;
	ld.global.f32 	%f239, [%rd78+2048];
	add.f32 	%f240, %f238, %f239;
	ld.global.f32 	%f241, [%rd78+4096];
	add.f32 	%f242, %f240, %f241;
	ld.global.f32 	%f243, [%rd78+6144];
	add.f32 	%f244, %f242, %f243;
	ld.global.f32 	%f245, [%rd78+8192];
	add.f32 	%f246, %f244, %f245;
	ld.global.f32 	%f247, [%rd78+10240];
	add.f32 	%f248, %f246, %f247;
	ld.global.f32 	%f249, [%rd78+12288];
	add.f32 	%f250, %f248, %f249;
	ld.global.f32 	%f251, [%rd78+14336];
	add.f32 	%f371, %f250, %f251;
	add.s32 	%r197, %r197, 4096;
$L__BB5_13:
	setp.eq.s32 	%p30, %r12, 0;
	@%p30 bra 	$L__BB5_19;
	and.b32  	%r15, %r4, 3;
	setp.lt.u32 	%p31, %r12, 4;
	@%p31 bra 	$L__BB5_16;
	mul.wide.u32 	%rd79, %r197, 4;
	add.s64 	%rd80, %rd2, %rd79;
	ld.global.f32 	%f253, [%rd80];
	add.f32 	%f254, %f371, %f253;
	ld.global.f32 	%f255, [%rd80+2048];
	add.f32 	%f256, %f254, %f255;
	ld.global.f32 	%f257, [%rd80+4096];
	add.f32 	%f258, %f256, %f257;
	ld.global.f32 	%f259, [%rd80+6144];
	add.f32 	%f371, %f258, %f259;
	add.s32 	%r197, %r197, 2048;
$L__BB5_16:
	setp.eq.s32 	%p32, %r15, 0;
	@%p32 bra 	$L__BB5_19;
	mul.wide.u32 	%rd81, %r197, 4;
	add.s64 	%rd83, %rd2, %rd81;
	neg.s32 	%r200, %r15;
$L__BB5_18:
	.pragma "nounroll";
	ld.global.f32 	%f260, [%rd83];
	add.f32 	%f371, %f371, %f260;
	add.s64 	%rd83, %rd83, 2048;
	add.s32 	%r200, %r200, 1;
	setp.ne.s32 	%p33, %r200, 0;
	@%p33 bra 	$L__BB5_18;
$L__BB5_19:
	setp.lt.u32 	%p34, %r51, 512;
	@%p34 bra 	$L__BB5_24;
	// begin inline asm
	mov.u32 %r162, %laneid;
	// end inline asm
	mov.b32 	%r164, %f371;
	mov.b32 	%r165, 1;
	mov.b32 	%r186, 31;
	mov.b32 	%r187, -1;
	// begin inline asm
	shfl.sync.down.b32 %r163, %r164, %r165, %r186, %r187;
	// end inline asm
	setp.gt.s32 	%p58, %r162, 30;
	mov.b32 	%f319, %r163;
	add.f32 	%f320, %f371, %f319;
	selp.f32 	%f321, %f371, %f320, %p58;
	mov.b32 	%r169, %f321;
	mov.b32 	%r170, 2;
	// begin inline asm
	shfl.sync.down.b32 %r168, %r169, %r170, %r186, %r187;
	// end inline asm
	setp.gt.s32 	%p59, %r162, 29;
	mov.b32 	%f322, %r168;
	add.f32 	%f323, %f321, %f322;
	selp.f32 	%f324, %f321, %f323, %p59;
	mov.b32 	%r174, %f324;
	mov.b32 	%r175, 4;
	// begin inline asm
	shfl.sync.down.b32 %r173, %r174, %r175, %r186, %r187;
	// end inline asm
	setp.gt.s32 	%p60, %r162, 27;
	mov.b32 	%f325, %r173;
	add.f32 	%f326, %f324, %f325;
	selp.f32 	%f327, %f324, %f326, %p60;
	mov.b32 	%r179, %f327;
	mov.b32 	%r180, 8;
	// begin inline asm
	shfl.sync.down.b32 %r178, %r179, %r180, %r186, %r187;
	// end inline asm
	setp.gt.s32 	%p61, %r162, 23;
	mov.b32 	%f328, %r178;
	add.f32 	%f329, %f327, %f328;
	selp.f32 	%f330, %f327, %f329, %p61;
	mov.b32 	%r184, %f330;
	mov.b32 	%r185, 16;
	// begin inline asm
	shfl.sync.down.b32 %r183, %r184, %r185, %r186, %r187;
	// end inline asm
	setp.gt.s32 	%p62, %r162, 15;
	mov.b32 	%f331, %r183;
	add.f32 	%f16, %f330, %f331;
	selp.f32 	%f383, %f330, %f16, %p62;
	setp.ne.s32 	%p63, %r162, 0;
	@%p63 bra 	$L__BB5_22;
	shr.u32 	%r188, %r1, 3;
	and.b32  	%r189, %r188, 124;
	mov.u32 	%r190, _ZZN3cub18CUB_300001_SM_10006detail6reduce28DeviceReduceSingleTileKernelINS2_10policy_hubIfjN4cuda3std3__44plusIfEEE10Policy1000EN6thrust24THRUST_300001_SM_1000_NS10device_ptrIfEEPfjS9_ffNS7_10__identityEEEvT0_T1_T2_T3_T4_T6_E12temp_storage;
	add.s32 	%r191, %r190, %r189;
	st.shared.f32 	[%r191+16], %f16;
$L__BB5_22:
	bar.sync 	0;
	setp.ne.s32 	%p64, %r1, 0;
	@%p64 bra 	$L__BB5_50;
	ld.shared.f32 	%f332, [_ZZN3cub18CUB_300001_SM_10006detail6reduce28DeviceReduceSingleTileKernelINS2_10policy_hubIfjN4cuda3std3__44plusIfEEE10Policy1000EN6thrust24THRUST_300001_SM_1000_NS10device_ptrIfEEPfjS9_ffNS7_10__identityEEEvT0_T1_T2_T3_T4_T6_E12temp_storage+20];
	add.f32 	%f333, %f383, %f332;
	ld.shared.f32 	%f334, [_ZZN3cub18CUB_300001_SM_10006detail6reduce28DeviceReduceSingleTileKernelINS2_10policy_hubIfjN4cuda3std3__44plusIfEEE10Policy1000EN6thrust24THRUST_300001_SM_1000_NS10device_ptrIfEEPfjS9_ffNS7_10__identityEEEvT0_T1_T2_T3_T4_T6_E12temp_storage+24];
	add.f32 	%f335, %f333, %f334;
	ld.shared.f32 	%f336, [_ZZN3cub18CUB_300001_SM_10006detail6reduce28DeviceReduceSingleTileKernelINS2_10policy_hubIfjN4cuda3std3__44plusIfEEE10Policy1000EN6thrust24THRUST_300001_SM_1000_NS10device_ptrIfEEPfjS9_ffNS7_10__identityEEEvT0_T1_T2_T3_T4_T6_E12temp_storage+28];
	add.f32 	%f337, %f335, %f336;
	ld.shared.f32 	%f338, [_ZZN3cub18CUB_300001_SM_10006detail6reduce28DeviceReduceSingleTileKernelINS2_10policy_hubIfjN4cuda3std3__44plusIfEEE10Policy1000EN6thrust24THRUST_300001_SM_1000_NS10device_ptrIfEEPfjS9_ffNS7_10__identityEEEvT0_T1_T2_T3_T4_T6_E12temp_storage+32];
	add.f32 	%f339, %f337, %f338;
	ld.shared.f32 	%f340, [_ZZN3cub18CUB_300001_SM_10006detail6reduce28DeviceReduceSingleTileKernelINS2_10policy_hubIfjN4cuda3std3__44plusIfEEE10Policy1000EN6thrust24THRUST_300001_SM_1000_NS10device_ptrIfEEPfjS9_ffNS7_10__identityEEEvT0_T1_T2_T3_T4_T6_E12temp_storage+36];
	add.f32 	%f341, %f339, %f340;
	ld.shared.f32 	%f342, [_ZZN3cub18CUB_300001_SM_10006detail6reduce28DeviceReduceSingleTileKernelINS2_10policy_hubIfjN4cuda3std3__44plusIfEEE10Policy1000EN6thrust24THRUST_300001_SM_1000_NS10device_ptrIfEEPfjS9_ffNS7_10__identityEEEvT0_T1_T2_T3_T4_T6_E12temp_storage+40];
	add.f32 	%f343, %f341, %f342;
	ld.shared.f32 	%f344, [_ZZN3cub18CUB_300001_SM_10006detail6reduce28DeviceReduceSingleTileKernelINS2_10policy_hubIfjN4cuda3std3__44plusIfEEE10Policy1000EN6thrust24THRUST_300001_SM_1000_NS10device_ptrIfEEPfjS9_ffNS7_10__identityEEEvT0_T1_T2_T3_T4_T6_E12temp_storage+44];
	add.f32 	%f345, %f343, %f344;
	ld.shared.f32 	%f346, [_ZZN3cub18CUB_300001_SM_10006detail6reduce28DeviceReduceSingleTileKernelINS2_10policy_hubIfjN4cuda3std3__44plusIfEEE10Policy1000EN6thrust24THRUST_300001_SM_1000_NS10device_ptrIfEEPfjS9_ffNS7_10__identityEEEvT0_T1_T2_T3_T4_T6_E12temp_storage+48];
	add.f32 	%f347, %f345, %f346;
	ld.shared.f32 	%f348, [_ZZN3cub18CUB_300001_SM_10006detail6reduce28DeviceReduceSingleTileKernelINS2_10policy_hubIfjN4cuda3std3__44plusIfEEE10Policy1000EN6thrust24THRUST_300001_SM_1000_NS10device_ptrIfEEPfjS9_ffNS7_10__identityEEEvT0_T1_T2_T3_T4_T6_E12temp_storage+52];
	add.f32 	%f349, %f347, %f348;
	ld.shared.f32 	%f350, [_ZZN3cub18CUB_300001_SM_10006detail6reduce28DeviceReduceSingleTileKernelINS2_10policy_hubIfjN4cuda3std3__44plusIfEEE10Policy1000EN6thrust24THRUST_300001_SM_1000_NS10device_ptrIfEEPfjS9_ffNS7_10__identityEEEvT0_T1_T2_T3_T4_T6_E12temp_storage+56];
	add.f32 	%f351, %f349, %f350;
	ld.shared.f32 	%f352, [_ZZN3cub18CUB_300001_SM_10006detail6reduce28DeviceReduceSingleTileKernelINS2_10policy_hubIfjN4cuda3std3__44plusIfEEE10Policy1000EN6thrust24THRUST_300001_SM_1000_NS10device_ptrIfEEPfjS9_ffNS7_10__identityEEEvT0_T1_T2_T3_T4_T6_E12temp_storage+60];
	add.f32 	%f353, %f351, %f352;
	ld.shared.f32 	%f354, [_ZZN3cub18CUB_300001_SM_10006detail6reduce28DeviceReduceSingleTileKernelINS2_10policy_hubIfjN4cuda3std3__44plusIfEEE10Policy1000EN6thrust24THRUST_300001_SM_1000_NS10device_ptrIfEEPfjS9_ffNS7_10__identityEEEvT0_T1_T2_T3_T4_T6_E12temp_storage+64];
	add.f32 	%f355, %f353, %f354;
	ld.shared.f32 	%f356, [_ZZN3cub18CUB_300001_SM_10006detail6reduce28DeviceReduceSingleTileKernelINS2_10policy_hubIfjN4cuda3std3__44plusIfEEE10Policy1000EN6thrust24THRUST_300001_SM_1000_NS10device_ptrIfEEPfjS9_ffNS7_10__identityEEEvT0_T1_T2_T3_T4_T6_E12temp_storage+68];
	add.f32 	%f357, %f355, %f356;
	ld.shared.f32 	%f358, [_ZZN3cub18CUB_300001_SM_10006detail6reduce28DeviceReduceSingleTileKernelINS2_10policy_hubIfjN4cuda3std3__44plusIfEEE10Policy1000EN6thrust24THRUST_300001_SM_1000_NS10device_ptrIfEEPfjS9_ffNS7_10__identityEEEvT0_T1_T2_T3_T4_T6_E12temp_storage+72];
	add.f32 	%f359, %f357, %f358;
	ld.shared.f32 	%f360, [_ZZN3cub18CUB_300001_SM_10006detail6reduce28DeviceReduceSingleTileKernelINS2_10policy_hubIfjN4cuda3std3__44plusIfEEE10Policy1000EN6thrust24THRUST_300001_SM_1000_NS10device_ptrIfEEPfjS9_ffNS7_10__identityEEEvT0_T1_T2_T3_T4_T6_E12temp_storage+76];
	add.f32 	%f383, %f359, %f360;
	bra.uni 	$L__BB5_50;
$L__BB5_24:
	// begin inline asm
	mov.u32 %r124, %laneid;
	// end inline asm
	and.b32  	%r150, %r1, 992;
	add.s32 	%r151, %r150, 32;
	setp.gt.u32 	%p35, %r151, %r51;
	not.b32 	%r152, %r150;
	add.s32 	%r153, %r51, %r152;
	selp.b32 	%r148, %r153, 31, %p35;
	mov.b32 	%r126, %f371;
	mov.b32 	%r127, 1;
	mov.b32 	%r149, -1;
	// begin inline asm
	shfl.sync.down.b32 %r125, %r126, %r127, %r148, %r149;
	// end inline asm
	setp.lt.s32 	%p36, %r124, %r148;
	mov.b32 	%f261, %r125;
	add.f32 	%f262, %f371, %f261;
	selp.f32 	%f263, %f262, %f371, %p36;
	mov.b32 	%r131, %f263;
	mov.b32 	%r132, 2;
	// begin inline asm
	shfl.sync.down.b32 %r130, %r131, %r132, %r148, %r149;
	// end inline asm
	add.s32 	%r154, %r124, 2;
	setp.gt.s32 	%p37, %r154, %r148;
	mov.b32 	%f264, %r130;
	add.f32 	%f265, %f263, %f264;
	selp.f32 	%f266, %f263, %f265, %p37;
	mov.b32 	%r136, %f266;
	mov.b32 	%r137, 4;
	// begin inline asm
	shfl.sync.down.b32 %r135, %r136, %r137, %r148, %r149;
	// end inline asm
	add.s32 	%r155, %r124, 4;
	setp.gt.s32 	%p38, %r155, %r148;
	mov.b32 	%f267, %r135;
	add.f32 	%f268, %f266, %f267;
	selp.f32 	%f269, %f266, %f268, %p38;
	mov.b32 	%r141, %f269;
	mov.b32 	%r142, 8;
	// begin inline asm
	shfl.sync.down.b32 %r140, %r141, %r142, %r148, %r149;
	// end inline asm
	add.s32 	%r156, %r124, 8;
	setp.gt.s32 	%p39, %r156, %r148;
	mov.b32 	%f270, %r140;
	add.f32 	%f271, %f269, %f270;
	selp.f32 	%f272, %f269, %f271, %p39;
	mov.b32 	%r146, %f272;
	mov.b32 	%r147, 16;
	// begin inline asm
	shfl.sync.down.b32 %r145, %r146, %r147, %r148, %r149;
	// end inline asm
	add.s32 	%r157, %r124, 16;
	setp.gt.s32 	%p40, %r157, %r148;
	mov.b32 	%f273, %r145;
	add.f32 	%f274, %f272, %f273;
	selp.f32 	%f383, %f272, %f274, %p40;
	setp.ne.s32 	%p41, %r124, 0;
	@%p41 bra 	$L__BB5_26;
	shr.u32 	%r158, %r1, 3;
	and.b32  	%r159, %r158, 124;
	mov.u32 	%r160, _ZZN3cub18CUB_300001_SM_10006detail6reduce28DeviceReduceSingleTileKernelINS2_10policy_hubIfjN4cuda3std3__44plusIfEEE10Policy1000EN6thrust24THRUST_300001_SM_1000_NS10device_ptrIfEEPfjS9_ffNS7_10__identityEEEvT0_T1_T2_T3_T4_T6_E12temp_storage;
	add.s32 	%r161, %r160, %r159;
	st.shared.f32 	[%r161+16], %f383;
$L__BB5_26:
	bar.sync 	0;
	setp.ne.s32 	%p42, %r1, 0;
	@%p42 bra 	$L__BB5_50;
	setp.gt.u32 	%p43, %r51, 32;
	ld.shared.f32 	%f275, [_ZZN3cub18CUB_300001_SM_10006detail6reduce28DeviceReduceSingleTileKernelINS2_10policy_hubIfjN4cuda3std3__44plusIfEEE10Policy1000EN6thrust24THRUST_300001_SM_1000_NS10device_ptrIfEEPfjS9_ffNS7_10__identityEEEvT0_T1_T2_T3_T4_T6_E12temp_storage+20];
	add.f32 	%f276, %f383, %f275;
	selp.f32 	%f277, %f276, %f383, %p43;
	setp.gt.u32 	%p44, %r51, 64;
	ld.shared.f32 	%f278, [_ZZN3cub18CUB_300001_SM_10006detail6reduce28DeviceReduceSingleTileKernelINS2_10policy_hubIfjN4cuda3std3__44plusIfEEE10Policy1000EN6thrust24THRUST_300001_SM_1000_NS10device_ptrIfEEPfjS9_ffNS7_10__identityEEEvT0_T1_T2_T3_T4_T6_E12temp_storage+24];
	add.f32 	%f279, %f278, %f277;
	selp.f32 	%f280, %f279, %f277, %p44;
	setp.gt.u32 	%p45, %r51, 96;
	ld.shared.f32 	%f281, [_ZZN3cub18CUB_300001_SM_10006detail6reduce28DeviceReduceSingleTileKernelINS2_10policy_hubIfjN4cuda3std3__44plusIfEEE10Policy1000EN6thrust24THRUST_300001_SM_1000_NS10device_ptrIfEEPfjS9_ffNS7_10__identityEEEvT0_T1_T2_T3_T4_T6_E12temp_storage+28];
	add.f32 	%f282, %f281, %f280;
	selp.f32 	%f283, %f282, %f280, %p45;
	setp.gt.u32 	%p46, %r51, 128;
	ld.shared.f32 	%f284, [_ZZN3cub18CUB_300001_SM_10006detail6reduce28DeviceReduceSingleTileKernelINS2_10policy_hubIfjN4cuda3std3__44plusIfEEE10Policy1000EN6thrust24THRUST_300001_SM_1000_NS10device_ptrIfEEPfjS9_ffNS7_10__identityEEEvT0_T1_T2_T3_T4_T6_E12temp_storage+32];
	add.f32 	%f285, %f284, %f283;
	selp.f32 	%f286, %f285, %f283, %p46;
	setp.gt.u32 	%p47, %r51, 160;
	ld.shared.f32 	%f287, [_ZZN3cub18CUB_300001_SM_10006detail6reduce28DeviceReduceSingleTileKernelINS2_10policy_hubIfjN4cuda3std3__44plusIfEEE10Policy1000EN6thrust24THRUST_300001_SM_1000_NS10device_ptrIfEEPfjS9_ffNS7_10__identityEEEvT0_T1_T2_T3_T4_T6_E12temp_storage+36];
	add.f32 	%f288, %f287, %f286;
	selp.f32 	%f289, %f288, %f286, %p47;
	setp.gt.u32 	%p48, %r51, 192;
	ld.shared.f32 	%f290, [_ZZN3cub18CUB_300001_SM_10006detail6reduce28DeviceReduceSingleTileKernelINS2_10policy_hubIfjN4cuda3std3__44plusIfEEE10Policy1000EN6thrust24THRUST_300001_SM_1000_NS10device_ptrIfEEPfjS9_ffNS7_10__identityEEEvT0_T1_T2_T3_T4_T6_E12temp_storage+40];
	add.f32 	%f291, %f290, %f289;
	selp.f32 	%f292, %f291, %f289, %p48;
	setp.gt.u32 	%p49, %r51, 224;
	ld.shared.f32 	%f293, [_ZZN3cub18CUB_300001_SM_10006detail6reduce28DeviceReduceSingleTileKernelINS2_10policy_hubIfjN4cuda3std3__44plusIfEEE10Policy1000EN6thrust24THRUST_300001_SM_1000_NS10device_ptrIfEEPfjS9_ffNS7_10__identityEEEvT0_T1_T2_T3_T4_T6_E12temp_storage+44];
	add.f32 	%f294, %f293, %f292;
	selp.f32 	%f295, %f294, %f292, %p49;
	setp.gt.u32 	%p50, %r51, 256;
	ld.shared.f32 	%f296, [_ZZN3cub18CUB_300001_SM_10006detail6reduce28DeviceReduceSingleTileKernelINS2_10policy_hubIfjN4cuda3std3__44plusIfEEE10Policy1000EN6thrust24THRUST_300001_SM_1000_NS10device_ptrIfEEPfjS9_ffNS7_10__identityEEEvT0_T1_T2_T3_T4_T6_E12temp_storage+48];
	add.f32 	%f297, %f296, %f295;
	selp.f32 	%f298, %f297, %f295, %p50;
	setp.gt.u32 	%p51, %r51, 288;
	ld.shared.f32 	%f299, [_ZZN3cub18CUB_300001_SM_10006detail6reduce28DeviceReduceSingleTileKernelINS2_10policy_hubIfjN4cuda3std3__44plusIfEEE10Policy1000EN6thrust24THRUST_300001_SM_1000_NS10device_ptrIfEEPfjS9_ffNS7_10__identityEEEvT0_T1_T2_T3_T4_T6_E12temp_storage+52];
	add.f32 	%f300, %f299, %f298;
	selp.f32 	%f301, %f300, %f298, %p51;
	setp.gt.u32 	%p52, %r51, 320;
	ld.shared.f32 	%f302, [_ZZN3cub18CUB_300001_SM_10006detail6reduce28DeviceReduceSingleTileKernelINS2_10policy_hubIfjN4cuda3std3__44plusIfEEE10Policy1000EN6thrust24THRUST_300001_SM_1000_NS10device_ptrIfEEPfjS9_ffNS7_10__identityEEEvT0_T1_T2_T3_T4_T6_E12temp_storage+56];
	add.f32 	%f303, %f302, %f301;
	selp.f32 	%f304, %f303, %f301, %p52;
	setp.gt.u32 	%p53, %r51, 352;
	ld.shared.f32 	%f305, [_ZZN3cub18CUB_300001_SM_10006detail6reduce28DeviceReduceSingleTileKernelINS2_10policy_hubIfjN4cuda3std3__44plusIfEEE10Policy1000EN6thrust24THRUST_300001_SM_1000_NS10device_ptrIfEEPfjS9_ffNS7_10__identityEEEvT0_T1_T2_T3_T4_T6_E12temp_storage+60];
	add.f32 	%f306, %f305, %f304;
	selp.f32 	%f307, %f306, %f304, %p53;
	setp.gt.u32 	%p54, %r51, 384;
	ld.shared.f32 	%f308, [_ZZN3cub18CUB_300001_SM_10006detail6reduce28DeviceReduceSingleTileKernelINS2_10policy_hubIfjN4cuda3std3__44plusIfEEE10Policy1000EN6thrust24THRUST_300001_SM_1000_NS10device_ptrIfEEPfjS9_ffNS7_10__identityEEEvT0_T1_T2_T3_T4_T6_E12temp_storage+64];
	add.f32 	%f309, %f308, %f307;
	selp.f32 	%f310, %f309, %f307, %p54;
	setp.gt.u32 	%p55, %r51, 416;
	ld.shared.f32 	%f311, [_ZZN3cub18CUB_300001_SM_10006detail6reduce28DeviceReduceSingleTileKernelINS2_10policy_hubIfjN4cuda3std3__44plusIfEEE10Policy1000EN6thrust24THRUST_300001_SM_1000_NS10device_ptrIfEEPfjS9_ffNS7_10__identityEEEvT0_T1_T2_T3_T4_T6_E12temp_storage+68];
	add.f32 	%f312, %f311, %f310;
	selp.f32 	%f313, %f312, %f310, %p55;
	setp.gt.u32 	%p56, %r51, 448;
	ld.shared.f32 	%f314, [_ZZN3cub18CUB_300001_SM_10006detail6reduce28DeviceReduceSingleTileKernelINS2_10policy_hubIfjN4cuda3std3__44plusIfEEE10Policy1000EN6thrust24THRUST_300001_SM_1000_NS10device_ptrIfEEPfjS9_ffNS7_10__identityEEEvT0_T1_T2_T3_T4_T6_E12temp_storage+72];
	add.f32 	%f315, %f314, %f313;
	selp.f32 	%f316, %f315, %f313, %p56;
	setp.gt.u32 	%p57, %r51, 480;
	ld.shared.f32 	%f317, [_ZZN3cub18CUB_300001_SM_10006detail6reduce28DeviceReduceSingleTileKernelINS2_10policy_hubIfjN4cuda3std3__44plusIfEEE10Policy1000EN6thrust24THRUST_300001_SM_1000_NS10device_ptrIfEEPfjS9_ffNS7_10__identityEEEvT0_T1_T2_T3_T4_T6_E12temp_storage+76];
	add.f32 	%f318, %f317, %f316;
	selp.f32 	%f383, %f318, %f316, %p57;
	bra.uni 	$L__BB5_50;
$L__BB5_28:
	mov.u32 	%r21, %tid.x;
	mul.wide.u32 	%rd11, %r21, 4;
	add.s64 	%rd12, %rd2, %rd11;
	ld.global.f32 	%f43, [%rd12];
	ld.global.f32 	%f44, [%rd12+2048];
	ld.global.f32 	%f45, [%rd12+4096];
	ld.global.f32 	%f46, [%rd12+6144];
	ld.global.f32 	%f47, [%rd12+8192];
	ld.global.f32 	%f48, [%rd12+10240];
	ld.global.f32 	%f49, [%rd12+12288];
	ld.global.f32 	%f50, [%rd12+14336];
	ld.global.f32 	%f51, [%rd12+16384];
	ld.global.f32 	%f52, [%rd12+18432];
	ld.global.f32 	%f53, [%rd12+20480];
	ld.global.f32 	%f54, [%rd12+22528];
	ld.global.f32 	%f55, [%rd12+24576];
	ld.global.f32 	%f56, [%rd12+26624];
	ld.global.f32 	%f57, [%rd12+28672];
	ld.global.f32 	%f58, [%rd12+30720];
	add.f32 	%f59, %f43, %f44;
	add.f32 	%f60, %f45, %f46;
	add.f32 	%f61, %f47, %f48;
	add.f32 	%f62, %f49, %f50;
	add.f32 	%f63, %f51, %f52;
	add.f32 	%f64, %f53, %f54;
	add.f32 	%f65, %f55, %f56;
	add.f32 	%f66, %f57, %f58;
	add.f32 	%f67, %f59, %f60;
	add.f32 	%f68, %f61, %f62;
	add.f32 	%f69, %f63, %f64;
	add.f32 	%f70, %f65, %f66;
	add.f32 	%f71, %f67, %f68;
	add.f32 	%f72, %f69, %f70;
	add.f32 	%f382, %f71, %f72;
	add.s32 	%r22, %r51, -8192;
	setp.lt.u32 	%p3, %r22, 8192;
	mov.b32 	%r202, 8192;
	@%p3 bra 	$L__BB5_32;
	mov.b32 	%r202, 8192;
$L__BB5_30:
	add.s32 	%r54, %r21, %r202;
	mul.wide.u32 	%rd13, %r54, 4;
	add.s64 	%rd14, %rd2, %rd13;
	ld.global.f32 	%f73, [%rd14];
	ld.global.f32 	%f74, [%rd14+2048];
	ld.global.f32 	%f75, [%rd14+4096];
	ld.global.f32 	%f76, [%rd14+6144];
	ld.global.f32 	%f77, [%rd14+8192];
	ld.global.f32 	%f78, [%rd14+10240];
	ld.global.f32 	%f79, [%rd14+12288];
	ld.global.f32 	%f80, [%rd14+14336];
	ld.global.f32 	%f81, [%rd14+16384];
	ld.global.f32 	%f82, [%rd14+18432];
	ld.global.f32 	%f83, [%rd14+20480];
	ld.global.f32 	%f84, [%rd14+22528];
	ld.global.f32 	%f85, [%rd14+24576];
	ld.global.f32 	%f86, [%rd14+26624];
	ld.global.f32 	%f87, [%rd14+28672];
	ld.global.f32 	%f88, [%rd14+30720];
	add.f32 	%f89, %f382, %f73;
	add.f32 	%f90, %f74, %f75;
	add.f32 	%f91, %f76, %f77;
	add.f32 	%f92, %f78, %f79;
	add.f32 	%f93, %f80, %f81;
	add.f32 	%f94, %f82, %f83;
	add.f32 	%f95, %f84, %f85;
	add.f32 	%f96, %f86, %f87;
	add.f32 	%f97, %f89, %f90;
	add.f32 	%f98, %f91, %f92;
	add.f32 	%f99, %f93, %f94;
	add.f32 	%f100, %f95, %f96;
	add.f32 	%f101, %f97, %f98;
	add.f32 	%f102, %f99, %f100;
	add.f32 	%f103, %f101, %f102;
	add.f32 	%f382, %f103, %f88;
	sub.s32 	%r55, %r51, %r202;
	setp.lt.u32 	%p4, %r55, 8192;
	@%p4 bra 	$L__BB5_46;
	add.s32 	%r202, %r202, 8192;
	setp.le.u32 	%p5, %r202, %r22;
	@%p5 bra 	$L__BB5_30;
$L__BB5_32:
	setp.le.u32 	%p6, %r51, %r202;
	sub.s32 	%r56, %r51, %r202;
	setp.ge.s32 	%p7, %r21, %r56;
	or.pred  	%p8, %p6, %p7;
	@%p8 bra 	$L__BB5_46;
	not.b32 	%r58, %r21;
	add.s32 	%r59, %r51, %r58;
	sub.s32 	%r60, %r59, %r202;
	shr.u32 	%r61, %r60, 9;
	add.s32 	%r26, %r61, 1;
	and.b32  	%r27, %r26, 15;
	setp.lt.u32 	%p9, %r60, 7680;
	mov.u32 	%r207, %r21;
	@%p9 bra 	$L__BB5_37;
	or.b32  	%r205, %r21, 4096;
	add.s32 	%r204, %r21, %r202;
	and.b32  	%r62, %r26, 16777200;
	neg.s32 	%r203, %r62;
$L__BB5_35:
	.pragma "nounroll";
	mul.wide.u32 	%rd15, %r204, 4;
	add.s64 	%rd16, %rd2, %rd15;
	ld.global.f32 	%f105, [%rd16];
	add.f32 	%f106, %f382, %f105;
	add.s32 	%r63, %r204, 512;
	mul.wide.u32 	%rd17, %r63, 4;
	add.s64 	%rd18, %rd2, %rd17;
	ld.global.f32 	%f107, [%rd18];
	add.f32 	%f108, %f106, %f107;
	add.s32 	%r64, %r204, 1024;
	mul.wide.u32 	%rd19, %r64, 4;
	add.s64 	%rd20, %rd2, %rd19;
	ld.global.f32 	%f109, [%rd20];
	add.f32 	%f110, %f108, %f109;
	add.s32 	%r65, %r204, 1536;
	mul.wide.u32 	%rd21, %r65, 4;
	add.s64 	%rd22, %rd2, %rd21;
	ld.global.f32 	%f111, [%rd22];
	add.f32 	%f112, %f110, %f111;
	add.s32 	%r66, %r204, 2048;
	mul.wide.u32 	%rd23, %r66, 4;
	add.s64 	%rd24, %rd2, %rd23;
	ld.global.f32 	%f113, [%rd24];
	add.f32 	%f114, %f112, %f113;
	add.s32 	%r67, %r204, 2560;
	mul.wide.u32 	%rd25, %r67, 4;
	add.s64 	%rd26, %rd2, %rd25;
	ld.global.f32 	%f115, [%rd26];
	add.f32 	%f116, %f114, %f115;
	add.s32 	%r68, %r204, 3072;
	mul.wide.u32 	%rd27, %r68, 4;
	add.s64 	%rd28, %rd2, %rd27;
	ld.global.f32 	%f117, [%rd28];
	add.f32 	%f118, %f116, %f117;
	add.s32 	%r69, %r204, 3584;
	mul.wide.u32 	%rd29, %r69, 4;
	add.s64 	%rd30, %rd2, %rd29;
	ld.global.f32 	%f119, [%rd30];
	add.f32 	%f120, %f118, %f119;
	add.s32 	%r70, %r204, 4096;
	mul.wide.u32 	%rd31, %r70, 4;
	add.s64 	%rd32, %rd2, %rd31;
	ld.global.f32 	%f121, [%rd32];
	add.f32 	%f122, %f120, %f121;
	add.s32 	%r71, %r204, 4608;
	mul.wide.u32 	%rd33, %r71, 4;
	add.s64 	%rd34, %rd2, %rd33;
	ld.global.f32 	%f123, [%rd34];
	add.f32 	%f124, %f122, %f123;
	add.s32 	%r72, %r204, 5120;
	mul.wide.u32 	%rd35, %r72, 4;
	add.s64 	%rd36, %rd2, %rd35;
	ld.global.f32 	%f125, [%rd36];
	add.f32 	%f126, %f124, %f125;
	add.s32 	%r73, %r204, 5632;
	mul.wide.u32 	%rd37, %r73, 4;
	add.s64 	%rd38, %rd2, %rd37;
	ld.global.f32 	%f127, [%rd38];
	add.f32 	%f128, %f126, %f127;
	add.s32 	%r74, %r204, 6144;
	mul.wide.u32 	%rd39, %r74, 4;
	add.s64 	%rd40, %rd2, %rd39;
	ld.global.f32 	%f129, [%rd40];
	add.f32 	%f130, %f128, %f129;
	add.s32 	%r75, %r204, 6656;
	mul.wide.u32 	%rd41, %r75, 4;
	add.s64 	%rd42, %rd2, %rd41;
	ld.global.f32 	%f131, [%rd42];
	add.f32 	%f132, %f130, %f131;
	add.s32 	%r76, %r204, 7168;
	mul.wide.u32 	%rd43, %r76, 4;
	add.s64 	%rd44, %rd2, %rd43;
	ld.global.f32 	%f133, [%rd44];
	add.f32 	%f134, %f132, %f133;
	add.s32 	%r77, %r204, 7680;
	mul.wide.u32 	%rd45, %r77, 4;
	add.s64 	%rd46, %rd2, %rd45;
	ld.global.f32 	%f135, [%rd46];
	add.f32 	%f382, %f134, %f135;
	add.s32 	%r205, %r205, 8192;
	add.s32 	%r204, %r204, 8192;
	add.s32 	%r203, %r203, 16;
	setp.ne.s32 	%p10, %r203, 0;
	@%p10 bra 	$L__BB5_35;
	add.s32 	%r207, %r205, -4096;
$L__BB5_37:
	setp.eq.s32 	%p11, %r27, 0;
	@%p11 bra 	$L__BB5_46;
	and.b32  	%r39, %r26, 7;
	setp.lt.u32 	%p12, %r27, 8;
	@%p12 bra 	$L__BB5_40;
	add.s32 	%r78, %r207, %r202;
	mul.wide.u32 	%rd47, %r78, 4;
	add.s64 	%rd48, %rd2, %rd47;
	ld.global.f32 	%f137, [%rd48];
	add.f32 	%f138, %f382, %f137;
	add.s32 	%r79, %r78, 512;
	mul.wide.u32 	%rd49, %r79, 4;
	add.s64 	%rd50, %rd2, %rd49;
	ld.global.f32 	%f139, [%rd50];
	add.f32 	%f140, %f138, %f139;
	add.s32 	%r80, %r78, 1024;
	mul.wide.u32 	%rd51, %r80, 4;
	add.s64 	%rd52, %rd2, %rd51;
	ld.global.f32 	%f141, [%rd52];
	add.f32 	%f142, %f140, %f141;
	add.s32 	%r81, %r78, 1536;
	mul.wide.u32 	%rd53, %r81, 4;
	add.s64 	%rd54, %rd2, %rd53;
	ld.global.f32 	%f143, [%rd54];
	add.f32 	%f144, %f142, %f143;
	add.s32 	%r82, %r78, 2048;
	mul.wide.u32 	%rd55, %r82, 4;
	add.s64 	%rd56, %rd2, %rd55;
	ld.global.f32 	%f145, [%rd56];
	add.f32 	%f146, %f144, %f145;
	add.s32 	%r83, %r78, 2560;
	mul.wide.u32 	%rd57, %r83, 4;
	add.s64 	%rd58, %rd2, %rd57;
	ld.global.f32 	%f147, [%rd58];
	add.f32 	%f148, %f146, %f147;
	add.s32 	%r84, %r78, 3072;
	mul.wide.u32 	%rd59, %r84, 4;
	add.s64 	%rd60, %rd2, %rd59;
	ld.global.f32 	%f149, [%rd60];
	add.f32 	%f150, %f148, %f149;
	add.s32 	%r85, %r78, 3584;
	mul.wide.u32 	%rd61, %r85, 4;
	add.s64 	%rd62, %rd2, %rd61;
	ld.global.f32 	%f151, [%rd62];
	add.f32 	%f382, %f150, %f151;
	add.s32 	%r207, %r207, 4096;
$L__BB5_40:
	setp.eq.s32 	%p13, %r39, 0;
	@%p13 bra 	$L__BB5_46;
	and.b32  	%r42, %r26, 3;
	setp.lt.u32 	%p14, %r39, 4;
	@%p14 bra 	$L__BB5_43;
	add.s32 	%r86, %r207, %r202;
	mul.wide.u32 	%rd63, %r86, 4;
	add.s64 	%rd64, %rd2, %rd63;
	ld.global.f32 	%f153, [%rd64];
	add.f32 	%f154, %f382, %f153;
	add.s32 	%r87, %r86, 512;
	mul.wide.u32 	%rd65, %r87, 4;
	add.s64 	%rd66, %rd2, %rd65;
	ld.global.f32 	%f155, [%rd66];
	add.f32 	%f156, %f154, %f155;
	add.s32 	%r88, %r86, 1024;
	mul.wide.u32 	%rd67, %r88, 4;
	add.s64 	%rd68, %rd2, %rd67;
	ld.global.f32 	%f157, [%rd68];
	add.f32 	%f158, %f156, %f157;
	add.s32 	%r89, %r86, 1536;
	mul.wide.u32 	%rd69, %r89, 4;
	add.s64 	%rd70, %rd2, %rd69;
	ld.global.f32 	%f159, [%rd70];
	add.f32 	%f382, %f158, %f159;
	add.s32 	%r207, %r207, 2048;
$L__BB5_43:
	setp.eq.s32 	%p15, %r42, 0;
	@%p15 bra 	$L__BB5_46;
	add.s32 	%r210, %r207, %r202;
	neg.s32 	%r209, %r42;
$L__BB5_45:
	.pragma "nounroll";
	mul.wide.u32 	%rd71, %r210, 4;
	add.s64 	%rd72, %rd2, %rd71;
	ld.global.f32 	%f160, [%rd72];
	add.f32 	%f382, %f382, %f160;
	add.s32 	%r210, %r210, 512;
	add.s32 	%r209, %r209, 1;
	setp.ne.s32 	%p16, %r209, 0;
	@%p16 bra 	$L__BB5_45;
$L__BB5_46:
	// begin inline asm
	mov.u32 %r90, %laneid;
	// end inline asm
	mov.b32 	%r92, %f382;
	mov.b32 	%r93, 1;
	mov.b32 	%r114, 31;
	mov.b32 	%r115, -1;
	// begin inline asm
	shfl.sync.down.b32 %r91, %r92, %r93, %r114, %r115;
	// end inline asm
	setp.gt.s32 	%p17, %r90, 30;
	mov.b32 	%f161, %r91;
	add.f32 	%f162, %f382, %f161;
	selp.f32 	%f163, %f382, %f162, %p17;
	mov.b32 	%r97, %f163;
	mov.b32 	%r98, 2;
	// begin inline asm
	shfl.sync.down.b32 %r96, %r97, %r98, %r114, %r115;
	// end inline asm
	setp.gt.s32 	%p18, %r90, 29;
	mov.b32 	%f164, %r96;
	add.f32 	%f165, %f163, %f164;
	selp.f32 	%f166, %f163, %f165, %p18;
	mov.b32 	%r102, %f166;
	mov.b32 	%r103, 4;
	// begin inline asm
	shfl.sync.down.b32 %r101, %r102, %r103, %r114, %r115;
	// end inline asm
	setp.gt.s32 	%p19, %r90, 27;
	mov.b32 	%f167, %r101;
	add.f32 	%f168, %f166, %f167;
	selp.f32 	%f169, %f166, %f168, %p19;
	mov.b32 	%r107, %f169;
	mov.b32 	%r108, 8;
	// begin inline asm
	shfl.sync.down.b32 %r106, %r107, %r108, %r114, %r115;
	// end inline asm
	setp.gt.s32 	%p20, %r90, 23;
	mov.b32 	%f170, %r106;
	add.f32 	%f171, %f169, %f170;
	selp.f32 	%f172, %f169, %f171, %p20;
	mov.b32 	%r112, %f172;
	mov.b32 	%r113, 16;
	// begin inline asm
	shfl.sync.down.b32 %r111, %r112, %r113, %r114, %r115;
	// end inline asm
	setp.gt.s32 	%p21, %r90, 15;
	mov.b32 	%f173, %r111;
	add.f32 	%f38, %f172, %f173;
	selp.f32 	%f383, %f172, %f38, %p21;
	setp.ne.s32 	%p22, %r90, 0;
	@%p22 bra 	$L__BB5_48;
	shr.u32 	%r116, %r21, 3;
	and.b32  	%r117, %r116, 124;
	mov.u32 	%r118, _ZZN3cub18CUB_300001_SM_10006detail6reduce28DeviceReduceSingleTileKernelINS2_10policy_hubIfjN4cuda3std3__44plusIfEEE10Policy1000EN6thrust24THRUST_300001_SM_1000_NS10device_ptrIfEEPfjS9_ffNS7_10__identityEEEvT0_T1_T2_T3_T4_T6_E12temp_storage;
	add.s32 	%r119, %r118, %r117;
	st.shared.f32 	[%r119+16], %f38;
$L__BB5_48:
	bar.sync 	0;
	setp.ne.s32 	%p23, %r21, 0;
	@%p23 bra 	$L__BB5_50;
	ld.shared.f32 	%f174, [_ZZN3cub18CUB_300001_SM_10006detail6reduce28DeviceReduceSingleTileKernelINS2_10policy_hubIfjN4cuda3std3__44plusIfEEE10Policy1000EN6thrust24THRUST_300001_SM_1000_NS10device_ptrIfEEPfjS9_ffNS7_10__identityEEEvT0_T1_T2_T3_T4_T6_E12temp_storage+20];
	add.f32 	%f175, %f383, %f174;
	ld.shared.f32 	%f176, [_ZZN3cub18CUB_300001_SM_10006detail6reduce28DeviceReduceSingleTileKernelINS2_10policy_hubIfjN4cuda3std3__44plusIfEEE10Policy1000EN6thrust24THRUST_300001_SM_1000_NS10device_ptrIfEEPfjS9_ffNS7_10__identityEEEvT0_T1_T2_T3_T4_T6_E12temp_storage+24];
	add.f32 	%f177, %f175, %f176;
	ld.shared.f32 	%f178, [_ZZN3cub18CUB_300001_SM_10006detail6reduce28DeviceReduceSingleTileKernelINS2_10policy_hubIfjN4cuda3std3__44plusIfEEE10Policy1000EN6thrust24THRUST_300001_SM_1000_NS10device_ptrIfEEPfjS9_ffNS7_10__identityEEEvT0_T1_T2_T3_T4_T6_E12temp_storage+28];
	add.f32 	%f179, %f177, %f178;
	ld.shared.f32 	%f180, [_ZZN3cub18CUB_300001_SM_10006detail6reduce28DeviceReduceSingleTileKernelINS2_10policy_hubIfjN4cuda3std3__44plusIfEEE10Policy1000EN6thrust24THRUST_300001_SM_1000_NS10device_ptrIfEEPfjS9_ffNS7_10__identityEEEvT0_T1_T2_T3_T4_T6_E12temp_storage+32];
	add.f32 	%f181, %f179, %f180;
	ld.shared.f32 	%f182, [_ZZN3cub18CUB_300001_SM_10006detail6reduce28DeviceReduceSingleTileKernelINS2_10policy_hubIfjN4cuda3std3__44plusIfEEE10Policy1000EN6thrust24THRUST_300001_SM_1000_NS10device_ptrIfEEPfjS9_ffNS7_10__identityEEEvT0_T1_T2_T3_T4_T6_E12temp_storage+36];
	add.f32 	%f183, %f181, %f182;
	ld.shared.f32 	%f184, [_ZZN3cub18CUB_300001_SM_10006detail6reduce28DeviceReduceSingleTileKernelINS2_10policy_hubIfjN4cuda3std3__44plusIfEEE10Policy1000EN6thrust24THRUST_300001_SM_1000_NS10device_ptrIfEEPfjS9_ffNS7_10__identityEEEvT0_T1_T2_T3_T4_T6_E12temp_storage+40];
	add.f32 	%f185, %f183, %f184;
	ld.shared.f32 	%f186, [_ZZN3cub18CUB_300001_SM_10006detail6reduce28DeviceReduceSingleTileKernelINS2_10policy_hubIfjN4cuda3std3__44plusIfEEE10Policy1000EN6thrust24THRUST_300001_SM_1000_NS10device_ptrIfEEPfjS9_ffNS7_10__identityEEEvT0_T1_T2_T3_T4_T6_E12temp_storage+44];
	add.f32 	%f187, %f185, %f186;
	ld.shared.f32 	%f188, [_ZZN3cub18CUB_300001_SM_10006detail6reduce28DeviceReduceSingleTileKernelINS2_10policy_hubIfjN4cuda3std3__44plusIfEEE10Policy1000EN6thrust24THRUST_300001_SM_1000_NS10device_ptrIfEEPfjS9_ffNS7_10__identityEEEvT0_T1_T2_T3_T4_T6_E12temp_storage+48];
	add.f32 	%f189, %f187, %f188;
	ld.shared.f32 	%f190, [_ZZN3cub18CUB_300001_SM_10006detail6reduce28DeviceReduceSingleTileKernelINS2_10policy_hubIfjN4cuda3std3__44plusIfEEE10Policy1000EN6thrust24THRUST_300001_SM_1000_NS10device_ptrIfEEPfjS9_ffNS7_10__identityEEEvT0_T1_T2_T3_T4_T6_E12temp_storage+52];
	add.f32 	%f191, %f189, %f190;
	ld.shared.f32 	%f192, [_ZZN3cub18CUB_300001_SM_10006detail6reduce28DeviceReduceSingleTileKernelINS2_10policy_hubIfjN4cuda3std3__44plusIfEEE10Policy1000EN6thrust24THRUST_300001_SM_1000_NS10device_ptrIfEEPfjS9_ffNS7_10__identityEEEvT0_T1_T2_T3_T4_T6_E12temp_storage+56];
	add.f32 	%f193, %f191, %f192;
	ld.shared.f32 	%f194, [_ZZN3cub18CUB_300001_SM_10006detail6reduce28DeviceReduceSingleTileKernelINS2_10policy_hubIfjN4cuda3std3__44plusIfEEE10Policy1000EN6thrust24THRUST_300001_SM_1000_NS10device_ptrIfEEPfjS9_ffNS7_10__identityEEEvT0_T1_T2_T3_T4_T6_E12temp_storage+60];
	add.f32 	%f195, %f193, %f194;
	ld.shared.f32 	%f196, [_ZZN3cub18CUB_300001_SM_10006detail6reduce28DeviceReduceSingleTileKernelINS2_10policy_hubIfjN4cuda3std3__44plusIfEEE10Policy1000EN6thrust24THRUST_300001_SM_1000_NS10device_ptrIfEEPfjS9_ffNS7_10__identityEEEvT0_T1_T2_T3_T4_T6_E12temp_storage+64];
	add.f32 	%f197, %f195, %f196;
	ld.shared.f32 	%f198, [_ZZN3cub18CUB_300001_SM_10006detail6reduce28DeviceReduceSingleTileKernelINS2_10policy_hubIfjN4cuda3std3__44plusIfEEE10Policy1000EN6thrust24THRUST_300001_SM_1000_NS10device_ptrIfEEPfjS9_ffNS7_10__identityEEEvT0_T1_T2_T3_T4_T6_E12temp_storage+68];
	add.f32 	%f199, %f197, %f198;
	ld.shared.f32 	%f200, [_ZZN3cub18CUB_300001_SM_10006detail6reduce28DeviceReduceSingleTileKernelINS2_10policy_hubIfjN4cuda3std3__44plusIfEEE10Policy1000EN6thrust24THRUST_300001_SM_1000_NS10device_ptrIfEEPfjS9_ffNS7_10__identityEEEvT0_T1_T2_T3_T4_T6_E12temp_storage+72];
	add.f32 	%f201, %f199, %f200;
	ld.shared.f32 	%f202, [_ZZN3cub18CUB_300001_SM_10006detail6reduce28DeviceReduceSingleTileKernelINS2_10policy_hubIfjN4cuda3std3__44plusIfEEE10Policy1000EN6thrust24THRUST_300001_SM_1000_NS10device_ptrIfEEPfjS9_ffNS7_10__identityEEEvT0_T1_T2_T3_T4_T6_E12temp_storage+76];
	add.f32 	%f383, %f201, %f202;
$L__BB5_50:
	mov.u32 	%r192, %tid.x;
	setp.ne.s32 	%p65, %r192, 0;
	@%p65 bra 	$L__BB5_52;
	add.f32 	%f361, %f42, %f383;
	st.global.f32 	[%rd1], %f361;
$L__BB5_52:
	ret;

}
	// .globl	_ZN3cub18CUB_300001_SM_10006detail6reduce18DeviceReduceKernelINS2_10policy_hubIfjN4cuda3std3__44plusIfEEE10Policy1000EN6thrust24THRUST_300001_SM_1000_NS10device_ptrIfEEjS9_fNS7_10__identityEEEvT0_PT3_T1_NS0_13GridEvenShareISK_EET2_T4_
.visible .entry _ZN3cub18CUB_300001_SM_10006detail6reduce18DeviceReduceKernelINS2_10policy_hubIfjN4cuda3std3__44plusIfEEE10Policy1000EN6thrust24THRUST_300001_SM_1000_NS10device_ptrIfEEjS9_fNS7_10__identityEEEvT0_PT3_T1_NS0_13GridEvenShareISK_EET2_T4_(
	.param .align 8 .b8 _ZN3cub18CUB_300001_SM_10006detail6reduce18DeviceReduceKernelINS2_10policy_hubIfjN4cuda3std3__44plusIfEEE10Policy1000EN6thrust24THRUST_300001_SM_1000_NS10device_ptrIfEEjS9_fNS7_10__identityEEEvT0_PT3_T1_NS0_13GridEvenShareISK_EET2_T4__param_0[8],
	.param .u64 .ptr .align 1 _ZN3cub18CUB_300001_SM_10006detail6reduce18DeviceReduceKernelINS2_10policy_hubIfjN4cuda3std3__44plusIfEEE10Policy1000EN6thrust24THRUST_300001_SM_1000_NS10device_ptrIfEEjS9_fNS7_10__identityEEEvT0_PT3_T1_NS0_13GridEvenShareISK_EET2_T4__param_1,
	.param .u32 _ZN3cub18CUB_300001_SM_10006detail6reduce18DeviceReduceKernelINS2_10policy_hubIfjN4cuda3std3__44plusIfEEE10Policy1000EN6thrust24THRUST_300001_SM_1000_NS10device_ptrIfEEjS9_fNS7_10__identityEEEvT0_PT3_T1_NS0_13GridEvenShareISK_EET2_T4__param_2,
	.param .align 4 .b8 _ZN3cub18CUB_300001_SM_10006detail6reduce18DeviceReduceKernelINS2_10policy_hubIfjN4cuda3std3__44plusIfEEE10Policy1000EN6thrust24THRUST_300001_SM_1000_NS10device_ptrIfEEjS9_fNS7_10__identityEEEvT0_PT3_T1_NS0_13GridEvenShareISK_EET2_T4__param_3[40],
	.param .align 1 .b8 _ZN3cub18CUB_300001_SM_10006detail6reduce18DeviceReduceKernelINS2_10policy_hubIfjN4cuda3std3__44plusIfEEE10Policy1000EN6thrust24THRUST_300001_SM_1000_NS10device_ptrIfEEjS9_fNS7_10__identityEEEvT0_PT3_T1_NS0_13GridEvenShareISK_EET2_T4__param_4[1],
	.param .align 1 .b8 _ZN3cub18CUB_300001_SM_10006detail6reduce18DeviceReduceKernelINS2_10policy_hubIfjN4cuda3std3__44plusIfEEE10Policy1000EN6thrust24THRUST_300001_SM_1000_NS10device_ptrIfEEjS9_fNS7_10__identityEEEvT0_PT3_T1_NS0_13GridEvenShareISK_EET2_T4__param_5[1]
)
.maxntid 512
{
	.reg .pred 	%p<65>;
	.reg .b16 	%rs<4>;
	.reg .b32 	%r<279>;
	.reg .b32 	%f<380>;
	.reg .b64 	%rd<130>;
	// demoted variable
	.shared .align 4 .b8 _ZZN3cub18CUB_300001_SM_10006detail6reduce18DeviceReduceKernelINS2_10policy_hubIfjN4cuda3std3__44plusIfEEE10Policy1000EN6thrust24THRUST_300001_SM_1000_NS10device_ptrIfEEjS9_fNS7_10__identityEEEvT0_PT3_T1_NS0_13GridEvenShareISK_EET2_T4_E12temp_storage[84];
	ld.param.u32 	%r1, [_ZN3cub18CUB_300001_SM_10006detail6reduce18DeviceReduceKernelINS2_10policy_hubIfjN4cuda3std3__44plusIfEEE10Policy1000EN6thrust24THRUST_300001_SM_1000_NS10device_ptrIfEEjS9_fNS7_10__identityEEEvT0_PT3_T1_NS0_13GridEvenShareISK_EET2_T4__param_3+20];
	ld.param.u32 	%r2, [_ZN3cub18CUB_300001_SM_10006detail6reduce18DeviceReduceKernelINS2_10policy_hubIfjN4cuda3std3__44plusIfEEE10Policy1000EN6thrust24THRUST_300001_SM_1000_NS10device_ptrIfEEjS9_fNS7_10__identityEEEvT0_PT3_T1_NS0_13GridEvenShareISK_EET2_T4__param_3+24];
	ld.param.u64 	%rd3, [_ZN3cub18CUB_300001_SM_10006detail6reduce18DeviceReduceKernelINS2_10policy_hubIfjN4cuda3std3__44plusIfEEE10Policy1000EN6thrust24THRUST_300001_SM_1000_NS10device_ptrIfEEjS9_fNS7_10__identityEEEvT0_PT3_T1_NS0_13GridEvenShareISK_EET2_T4__param_0];
	cvta.to.global.u64 	%rd1, %rd3;
	mov.u32 	%r3, %ctaid.x;
	shl.b32 	%r4, %r2, 13;
	shl.b32 	%r270, %r3, 13;
	sub.s32 	%r6, %r1, %r270;
	setp.gt.u32 	%p1, %r6, 8191;
	@%p1 bra 	$L__BB6_26;
	mov.u32 	%r7, %tid.x;
	setp.ge.u32 	%p23, %r7, %r6;
	mov.f32 	%f368, 0f00000000;
	mov.u32 	%r261, %r7;
	@%p23 bra 	$L__BB6_3;
	add.s32 	%r155, %r270, %r7;
	mul.wide.u32 	%rd66, %r155, 4;
	add.s64 	%rd67, %rd1, %rd66;
	ld.global.f32 	%f368, [%rd67];
	add.s32 	%r261, %r7, 512;
$L__BB6_3:
	setp.ge.u32 	%p24, %r261, %r6;
	@%p24 bra 	$L__BB6_17;
	not.b32 	%r156, %r261;
	add.s32 	%r157, %r1, %r156;
	sub.s32 	%r158, %r157, %r270;
	shr.u32 	%r159, %r158, 9;
	add.s32 	%r10, %r159, 1;
	and.b32  	%r11, %r10, 15;
	setp.lt.u32 	%p25, %r158, 7680;
	@%p25 bra 	$L__BB6_8;
	or.b32  	%r260, %r261, 4096;
	add.s32 	%r259, %r261, %r270;
	and.b32  	%r160, %r10, 16777200;
	neg.s32 	%r258, %r160;
$L__BB6_6:
	.pragma "nounroll";
	mul.wide.u32 	%rd68, %r259, 4;
	add.s64 	%rd69, %rd1, %rd68;
	ld.global.f32 	%f203, [%rd69];
	add.f32 	%f204, %f368, %f203;
	add.s32 	%r161, %r259, 512;
	mul.wide.u32 	%rd70, %r161, 4;
	add.s64 	%rd71, %rd1, %rd70;
	ld.global.f32 	%f205, [%rd71];
	add.f32 	%f206, %f204, %f205;
	add.s32 	%r162, %r259, 1024;
	mul.wide.u32 	%rd72, %r162, 4;
	add.s64 	%rd73, %rd1, %rd72;
	ld.global.f32 	%f207, [%rd73];
	add.f32 	%f208, %f206, %f207;
	add.s32 	%r163, %r259, 1536;
	mul.wide.u32 	%rd74, %r163, 4;
	add.s64 	%rd75, %rd1, %rd74;
	ld.global.f32 	%f209, [%rd75];
	add.f32 	%f210, %f208, %f209;
	add.s32 	%r164, %r259, 2048;
	mul.wide.u32 	%rd76, %r164, 4;
	add.s64 	%rd77, %rd1, %rd76;
	ld.global.f32 	%f211, [%rd77];
	add.f32 	%f212, %f210, %f211;
	add.s32 	%r165, %r259, 2560;
	mul.wide.u32 	%rd78, %r165, 4;
	add.s64 	%rd79, %rd1, %rd78;
	ld.global.f32 	%f213, [%rd79];
	add.f32 	%f214, %f212, %f213;
	add.s32 	%r166, %r259, 3072;
	mul.wide.u32 	%rd80, %r166, 4;
	add.s64 	%rd81, %rd1, %rd80;
	ld.global.f32 	%f215, [%rd81];
	add.f32 	%f216, %f214, %f215;
	add.s32 	%r167, %r259, 3584;
	mul.wide.u32 	%rd82, %r167, 4;
	add.s64 	%rd83, %rd1, %rd82;
	ld.global.f32 	%f217, [%rd83];
	add.f32 	%f218, %f216, %f217;
	add.s32 	%r168, %r259, 4096;
	mul.wide.u32 	%rd84, %r168, 4;
	add.s64 	%rd85, %rd1, %rd84;
	ld.global.f32 	%f219, [%rd85];
	add.f32 	%f220, %f218, %f219;
	add.s32 	%r169, %r259, 4608;
	mul.wide.u32 	%rd86, %r169, 4;
	add.s64 	%rd87, %rd1, %rd86;
	ld.global.f32 	%f221, [%rd87];
	add.f32 	%f222, %f220, %f221;
	add.s32 	%r170, %r259, 5120;
	mul.wide.u32 	%rd88, %r170, 4;
	add.s64 	%rd89, %rd1, %rd88;
	ld.global.f32 	%f223, [%rd89];
	add.f32 	%f224, %f222, %f223;
	add.s32 	%r171, %r259, 5632;
	mul.wide.u32 	%rd90, %r171, 4;
	add.s64 	%rd91, %rd1, %rd90;
	ld.global.f32 	%f225, [%rd91];
	add.f32 	%f226, %f224, %f225;
	add.s32 	%r172, %r259, 6144;
	mul.wide.u32 	%rd92, %r172, 4;
	add.s64 	%rd93, %rd1, %rd92;
	ld.global.f32 	%f227, [%rd93];
	add.f32 	%f228, %f226, %f227;
	add.s32 	%r173, %r259, 6656;
	mul.wide.u32 	%rd94, %r173, 4;
	add.s64 	%rd95, %rd1, %rd94;
	ld.global.f32 	%f229, [%rd95];
	add.f32 	%f230, %f228, %f229;
	add.s32 	%r174, %r259, 7168;
	mul.wide.u32 	%rd96, %r174, 4;
	add.s64 	%rd97, %rd1, %rd96;
	ld.global.f32 	%f231, [%rd97];
	add.f32 	%f232, %f230, %f231;
	add.s32 	%r175, %r259, 7680;
	mul.wide.u32 	%rd98, %r175, 4;
	add.s64 	%rd99, %rd1, %rd98;
	ld.global.f32 	%f233, [%rd99];
	add.f32 	%f368, %f232, %f233;
	add.s32 	%r260, %r260, 8192;
	add.s32 	%r259, %r259, 8192;
	add.s32 	%r258, %r258, 16;
	setp.ne.s32 	%p26, %r258, 0;
	@%p26 bra 	$L__BB6_6;
	add.s32 	%r261, %r260, -4096;
$L__BB6_8:
	setp.eq.s32 	%p27, %r11, 0;
	@%p27 bra 	$L__BB6_17;
	and.b32  	%r23, %r10, 7;
	setp.lt.u32 	%p28, %r11, 8;
	@%p28 bra 	$L__BB6_11;
	add.s32 	%r176, %r270, %r261;
	mul.wide.u32 	%rd100, %r176, 4;
	add.s64 	%rd101, %rd1, %rd100;
	ld.global.f32 	%f235, [%rd101];
	add.f32 	%f236, %f368, %f235;
	add.s32 	%r177, %r176, 512;
	mul.wide.u32 	%rd102, %r177, 4;
	add.s64 	%rd103, %rd1, %rd102;
	ld.global.f32 	%f237, [%rd103];
	add.f32 	%f238, %f236, %f237;
	add.s32 	%r178, %r176, 1024;
	mul.wide.u32 	%rd104, %r178, 4;
	add.s64 	%rd105, %rd1, %rd104;
	ld.global.f32 	%f239, [%rd105];
	add.f32 	%f240, %f238, %f239;
	add.s32 	%r179, %r176, 1536;
	mul.wide.u32 	%rd106, %r179, 4;
	add.s64 	%rd107, %rd1, %rd106;
	ld.global.f32 	%f241, [%rd107];
	add.f32 	%f242, %f240, %f241;
	add.s32 	%r180, %r176, 2048;
	mul.wide.u32 	%rd108, %r180, 4;
	add.s64 	%rd109, %rd1, %rd108;
	ld.global.f32 	%f243, [%rd109];
	add.f32 	%f244, %f242, %f243;
	add.s32 	%r181, %r176, 2560;
	mul.wide.u32 	%rd110, %r181, 4;
	add.s64 	%rd111, %rd1, %rd110;
	ld.global.f32 	%f245, [%rd111];
	add.f32 	%f246, %f244, %f245;
	add.s32 	%r182, %r176, 3072;
	mul.wide.u32 	%rd112, %r182, 4;
	add.s64 	%rd113, %rd1, %rd112;
	ld.global.f32 	%f247, [%rd113];
	add.f32 	%f248, %f246, %f247;
	add.s32 	%r183, %r176, 3584;
	mul.wide.u32 	%rd114, %r183, 4;
	add.s64 	%rd115, %rd1, %rd114;
	ld.global.f32 	%f249, [%rd115];
	add.f32 	%f368, %f248, %f249;
	add.s32 	%r261, %r261, 4096;
$L__BB6_11:
	setp.eq.s32 	%p29, %r23, 0;
	@%p29 bra 	$L__BB6_17;
	and.b32  	%r26, %r10, 3;
	setp.lt.u32 	%p30, %r23, 4;
	@%p30 bra 	$L__BB6_14;
	add.s32 	%r184, %r270, %r261;
	mul.wide.u32 	%rd116, %r184, 4;
	add.s64 	%rd117, %rd1, %rd116;
	ld.global.f32 	%f251, [%rd117];
	add.f32 	%f252, %f368, %f251;
	add.s32 	%r185, %r184, 512;
	mul.wide.u32 	%rd118, %r185, 4;
	add.s64 	%rd119, %rd1, %rd118;
	ld.global.f32 	%f253, [%rd119];
	add.f32 	%f254, %f252, %f253;
	add.s32 	%r186, %r184, 1024;
	mul.wide.u32 	%rd120, %r186, 4;
	add.s64 	%rd121, %rd1, %rd120;
	ld.global.f32 	%f255, [%rd121];
	add.f32 	%f256, %f254, %f255;
	add.s32 	%r187, %r184, 1536;
	mul.wide.u32 	%rd122, %r187, 4;
	add.s64 	%rd123, %rd1, %rd122;
	ld.global.f32 	%f257, [%rd123];
	add.f32 	%f368, %f256, %f257;
	add.s32 	%r261, %r261, 2048;
$L__BB6_14:
	setp.eq.s32 	%p31, %r26, 0;
	@%p31 bra 	$L__BB6_17;
	add.s32 	%r265, %r261, %r270;
	neg.s32 	%r264, %r26;
$L__BB6_16:
	.pragma "nounroll";
	mul.wide.u32 	%rd124, %r265, 4;
	add.s64 	%rd125, %rd1, %rd124;
	ld.global.f32 	%f258, [%rd125];
	add.f32 	%f368, %f368, %f258;
	add.s32 	%r265, %r265, 512;
	add.s32 	%r264, %r264, 1;
	setp.ne.s32 	%p32, %r264, 0;
	@%p32 bra 	$L__BB6_16;
$L__BB6_17:
	setp.lt.u32 	%p33, %r6, 512;
	@%p33 bra 	$L__BB6_22;
	// begin inline asm
	mov.u32 %r226, %laneid;
	// end inline asm
	mov.b32 	%r228, %f368;
	mov.b32 	%r229, 1;
	mov.b32 	%r250, 31;
	mov.b32 	%r251, -1;
	// begin inline asm
	shfl.sync.down.b32 %r227, %r228, %r229, %r250, %r251;
	// end inline asm
	setp.gt.s32 	%p57, %r226, 30;
	mov.b32 	%f317, %r227;
	add.f32 	%f318, %f368, %f317;
	selp.f32 	%f319, %f368, %f318, %p57;
	mov.b32 	%r233, %f319;
	mov.b32 	%r234, 2;
	// begin inline asm
	shfl.sync.down.b32 %r232, %r233, %r234, %r250, %r251;
	// end inline asm
	setp.gt.s32 	%p58, %r226, 29;
	mov.b32 	%f320, %r232;
	add.f32 	%f321, %f319, %f320;
	selp.f32 	%f322, %f319, %f321, %p58;
	mov.b32 	%r238, %f322;
	mov.b32 	%r239, 4;
	// begin inline asm
	shfl.sync.down.b32 %r237, %r238, %r239, %r250, %r251;
	// end inline asm
	setp.gt.s32 	%p59, %r226, 27;
	mov.b32 	%f323, %r237;
	add.f32 	%f324, %f322, %f323;
	selp.f32 	%f325, %f322, %f324, %p59;
	mov.b32 	%r243, %f325;
	mov.b32 	%r244, 8;
	// begin inline asm
	shfl.sync.down.b32 %r242, %r243, %r244, %r250, %r251;
	// end inline asm
	setp.gt.s32 	%p60, %r226, 23;
	mov.b32 	%f326, %r242;
	add.f32 	%f327, %f325, %f326;
	selp.f32 	%f328, %f325, %f327, %p60;
	mov.b32 	%r248, %f328;
	mov.b32 	%r249, 16;
	// begin inline asm
	shfl.sync.down.b32 %r247, %r248, %r249, %r250, %r251;
	// end inline asm
	setp.gt.s32 	%p61, %r226, 15;
	mov.b32 	%f329, %r247;
	add.f32 	%f16, %f328, %f329;
	selp.f32 	%f379, %f328, %f16, %p61;
	setp.ne.s32 	%p62, %r226, 0;
	@%p62 bra 	$L__BB6_20;
	shr.u32 	%r252, %r7, 3;
	and.b32  	%r253, %r252, 124;
	mov.u32 	%r254, _ZZN3cub18CUB_300001_SM_10006detail6reduce18DeviceReduceKernelINS2_10policy_hubIfjN4cuda3std3__44plusIfEEE10Policy1000EN6thrust24THRUST_300001_SM_1000_NS10device_ptrIfEEjS9_fNS7_10__identityEEEvT0_PT3_T1_NS0_13GridEvenShareISK_EET2_T4_E12temp_storage;
	add.s32 	%r255, %r254, %r253;
	st.shared.f32 	[%r255+16], %f16;
$L__BB6_20:
	bar.sync 	0;
	setp.ne.s32 	%p63, %r7, 0;
	@%p63 bra 	$L__BB6_48;
	ld.shared.f32 	%f330, [_ZZN3cub18CUB_300001_SM_10006detail6reduce18DeviceReduceKernelINS2_10policy_hubIfjN4cuda3std3__44plusIfEEE10Policy1000EN6thrust24THRUST_300001_SM_1000_NS10device_ptrIfEEjS9_fNS7_10__identityEEEvT0_PT3_T1_NS0_13GridEvenShareISK_EET2_T4_E12temp_storage+20];
	add.f32 	%f331, %f379, %f330;
	ld.shared.f32 	%f332, [_ZZN3cub18CUB_300001_SM_10006detail6reduce18DeviceReduceKernelINS2_10policy_hubIfjN4cuda3std3__44plusIfEEE10Policy1000EN6thrust24THRUST_300001_SM_1000_NS10device_ptrIfEEjS9_fNS7_10__identityEEEvT0_PT3_T1_NS0_13GridEvenShareISK_EET2_T4_E12temp_storage+24];
	add.f32 	%f333, %f331, %f332;
	ld.shared.f32 	%f334, [_ZZN3cub18CUB_300001_SM_10006detail6reduce18DeviceReduceKernelINS2_10policy_hubIfjN4cuda3std3__44plusIfEEE10Policy1000EN6thrust24THRUST_300001_SM_1000_NS10device_ptrIfEEjS9_fNS7_10__identityEEEvT0_PT3_T1_NS0_13GridEvenShareISK_EET2_T4_E12temp_storage+28];
	add.f32 	%f335, %f333, %f334;
	ld.shared.f32 	%f336, [_ZZN3cub18CUB_300001_SM_10006detail6reduce18DeviceReduceKernelINS2_10policy_hubIfjN4cuda3std3__44plusIfEEE10Policy1000EN6thrust24THRUST_300001_SM_1000_NS10device_ptrIfEEjS9_fNS7_10__identityEEEvT0_PT3_T1_NS0_13GridEvenShareISK_EET2_T4_E12temp_storage+32];
	add.f32 	%f337, %f335, %f336;
	ld.shared.f32 	%f338, [_ZZN3cub18CUB_300001_SM_10006detail6reduce18DeviceReduceKernelINS2_10policy_hubIfjN4cuda3std3__44plusIfEEE10Policy1000EN6thrust24THRUST_300001_SM_1000_NS10device_ptrIfEEjS9_fNS7_10__identityEEEvT0_PT3_T1_NS0_13GridEvenShareISK_EET2_T4_E12temp_storage+36];
	add.f32 	%f339, %f337, %f338;
	ld.shared.f32 	%f340, [_ZZN3cub18CUB_300001_SM_10006detail6reduce18DeviceReduceKernelINS2_10policy_hubIfjN4cuda3std3__44plusIfEEE10Policy1000EN6thrust24THRUST_300001_SM_1000_NS10device_ptrIfEEjS9_fNS7_10__identityEEEvT0_PT3_T1_NS0_13GridEvenShareISK_EET2_T4_E12temp_storage+40];
	add.f32 	%f341, %f339, %f340;
	ld.shared.f32 	%f342, [_ZZN3cub18CUB_300001_SM_10006detail6reduce18DeviceReduceKernelINS2_10policy_hubIfjN4cuda3std3__44plusIfEEE10Policy1000EN6thrust24THRUST_300001_SM_1000_NS10device_ptrIfEEjS9_fNS7_10__identityEEEvT0_PT3_T1_NS0_13GridEvenShareISK_EET2_T4_E12temp_storage+44];
	add.f32 	%f343, %f341, %f342;
	ld.shared.f32 	%f344, [_ZZN3cub18CUB_300001_SM_10006detail6reduce18DeviceReduceKernelINS2_10policy_hubIfjN4cuda3std3__44plusIfEEE10Policy1000EN6thrust24THRUST_300001_SM_1000_NS10device_ptrIfEEjS9_fNS7_10__identityEEEvT0_PT3_T1_NS0_13GridEvenShareISK_EET2_T4_E12temp_storage+48];
	add.f32 	%f345, %f343, %f344;
	ld.shared.f32 	%f346, [_ZZN3cub18CUB_300001_SM_10006detail6reduce18DeviceReduceKernelINS2_10policy_hubIfjN4cuda3std3__44plusIfEEE10Policy1000EN6thrust24THRUST_300001_SM_1000_NS10device_ptrIfEEjS9_fNS7_10__identityEEEvT0_PT3_T1_NS0_13GridEvenShareISK_EET2_T4_E12temp_storage+52];
	add.f32 	%f347, %f345, %f346;
	ld.shared.f32 	%f348, [_ZZN3cub18CUB_300001_SM_10006detail6reduce18DeviceReduceKernelINS2_10policy_hubIfjN4cuda3std3__44plusIfEEE10Policy1000EN6thrust24THRUST_300001_SM_1000_NS10device_ptrIfEEjS9_fNS7_10__identityEEEvT0_PT3_T1_NS0_13GridEvenShareISK_EET2_T4_E12temp_storage+56];
	add.f32 	%f349, %f347, %f348;
	ld.shared.f32 	%f350, [_ZZN3cub18CUB_300001_SM_10006detail6reduce18DeviceReduceKernelINS2_10policy_hubIfjN4cuda3std3__44plusIfEEE10Policy1000EN6thrust24THRUST_300001_SM_1000_NS10device_ptrIfEEjS9_fNS7_10__identityEEEvT0_PT3_T1_NS0_13GridEvenShareISK_EET2_T4_E12temp_storage+60];
	add.f32 	%f351, %f349, %f350;
	ld.shared.f32 	%f352, [_ZZN3cub18CUB_300001_SM_10006detail6reduce18DeviceReduceKernelINS2_10policy_hubIfjN4cuda3std3__44plusIfEEE10Policy1000EN6thrust24THRUST_300001_SM_1000_NS10device_ptrIfEEjS9_fNS7_10__identityEEEvT0_PT3_T1_NS0_13GridEvenShareISK_EET2_T4_E12temp_storage+64];
	add.f32 	%f353, %f351, %f352;
	ld.shared.f32 	%f354, [_ZZN3cub18CUB_300001_SM_10006detail6reduce18DeviceReduceKernelINS2_10policy_hubIfjN4cuda3std3__44plusIfEEE10Policy1000EN6thrust24THRUST_300001_SM_1000_NS10device_ptrIfEEjS9_fNS7_10__identityEEEvT0_PT3_T1_NS0_13GridEvenShareISK_EET2_T4_E12temp_storage+68];
	add.f32 	%f355, %f353, %f354;
	ld.shared.f32 	%f356, [_ZZN3cub18CUB_300001_SM_10006detail6reduce18DeviceReduceKernelINS2_10policy_hubIfjN4cuda3std3__44plusIfEEE10Policy1000EN6thrust24THRUST_300001_SM_1000_NS10device_ptrIfEEjS9_fNS7_10__identityEEEvT0_PT3_T1_NS0_13GridEvenShareISK_EET2_T4_E12temp_storage+72];
	add.f32 	%f357, %f355, %f356;
	ld.shared.f32 	%f358, [_ZZN3cub18CUB_300001_SM_10006detail6reduce18DeviceReduceKernelINS2_10policy_hubIfjN4cuda3std3__44plusIfEEE10Policy1000EN6thrust24THRUST_300001_SM_1000_NS10device_ptrIfEEjS9_fNS7_10__identityEEEvT0_PT3_T1_NS0_13GridEvenShareISK_EET2_T4_E12temp_storage+76];
	add.f32 	%f379, %f357, %f358;
	bra.uni 	$L__BB6_48;
$L__BB6_22:
	// begin inline asm
	mov.u32 %r188, %laneid;
	// end inline asm
	and.b32  	%r214, %r7, 992;
	add.s32 	%r215, %r214, 32;
	setp.gt.u32 	%p34, %r215, %r6;
	not.b32 	%r216, %r214;
	add.s32 	%r217, %r6, %r216;
	selp.b32 	%r212, %r217, 31, %p34;
	mov.b32 	%r190, %f368;
	mov.b32 	%r191, 1;
	mov.b32 	%r213, -1;
	// begin inline asm
	shfl.sync.down.b32 %r189, %r190, %r191, %r212, %r213;
	// end inline asm
	setp.lt.s32 	%p35, %r188, %r212;
	mov.b32 	%f259, %r189;
	add.f32 	%f260, %f368, %f259;
	selp.f32 	%f261, %f260, %f368, %p35;
	mov.b32 	%r195, %f261;
	mov.b32 	%r196, 2;
	// begin inline asm
	shfl.sync.down.b32 %r194, %r195, %r196, %r212, %r213;
	// end inline asm
	add.s32 	%r218, %r188, 2;
	setp.gt.s32 	%p36, %r218, %r212;
	mov.b32 	%f262, %r194;
	add.f32 	%f263, %f261, %f262;
	selp.f32 	%f264, %f261, %f263, %p36;
	mov.b32 	%r200, %f264;
	mov.b32 	%r201, 4;
	// begin inline asm
	shfl.sync.down.b32 %r199, %r200, %r201, %r212, %r213;
	// end inline asm
	add.s32 	%r219, %r188, 4;
	setp.gt.s32 	%p37, %r219, %r212;
	mov.b32 	%f265, %r199;
	add.f32 	%f266, %f264, %f265;
	selp.f32 	%f267, %f264, %f266, %p37;
	mov.b32 	%r205, %f267;
	mov.b32 	%r206, 8;
	// begin inline asm
	shfl.sync.down.b32 %r204, %r205, %r206, %r212, %r213;
	// end inline asm
	add.s32 	%r220, %r188, 8;
	setp.gt.s32 	%p38, %r220, %r212;
	mov.b32 	%f268, %r204;
	add.f32 	%f269, %f267, %f268;
	selp.f32 	%f270, %f267, %f269, %p38;
	mov.b32 	%r210, %f270;
	mov.b32 	%r211, 16;
	// begin inline asm
	shfl.sync.down.b32 %r209, %r210, %r211, %r212, %r213;
	// end inline asm
	add.s32 	%r221, %r188, 16;
	setp.gt.s32 	%p39, %r221, %r212;
	mov.b32 	%f271, %r209;
	add.f32 	%f272, %f270, %f271;
	selp.f32 	%f379, %f270, %f272, %p39;
	setp.ne.s32 	%p40, %r188, 0;
	@%p40 bra 	$L__BB6_24;
	shr.u32 	%r222, %r7, 3;
	and.b32  	%r223, %r222, 124;
	mov.u32 	%r224, _ZZN3cub18CUB_300001_SM_10006detail6reduce18DeviceReduceKernelINS2_10policy_hubIfjN4cuda3std3__44plusIfEEE10Policy1000EN6thrust24THRUST_300001_SM_1000_NS10device_ptrIfEEjS9_fNS7_10__identityEEEvT0_PT3_T1_NS0_13GridEvenShareISK_EET2_T4_E12temp_storage;
	add.s32 	%r225, %r224, %r223;
	st.shared.f32 	[%r225+16], %f379;
$L__BB6_24:
	bar.sync 	0;
	setp.ne.s32 	%p41, %r7, 0;
	@%p41 bra 	$L__BB6_48;
	setp.gt.u32 	%p42, %r6, 32;
	ld.shared.f32 	%f273, [_ZZN3cub18CUB_300001_SM_10006detail6reduce18DeviceReduceKernelINS2_10policy_hubIfjN4cuda3std3__44plusIfEEE10Policy1000EN6thrust24THRUST_300001_SM_1000_NS10device_ptrIfEEjS9_fNS7_10__identityEEEvT0_PT3_T1_NS0_13GridEvenShareISK_EET2_T4_E12temp_storage+20];
	add.f32 	%f274, %f379, %f273;
	selp.f32 	%f275, %f274, %f379, %p42;
	setp.gt.u32 	%p43, %r6, 64;
	ld.shared.f32 	%f276, [_ZZN3cub18CUB_300001_SM_10006detail6reduce18DeviceReduceKernelINS2_10policy_hubIfjN4cuda3std3__44plusIfEEE10Policy1000EN6thrust24THRUST_300001_SM_1000_NS10device_ptrIfEEjS9_fNS7_10__identityEEEvT0_PT3_T1_NS0_13GridEvenShareISK_EET2_T4_E12temp_storage+24];
	add.f32 	%f277, %f276, %f275;
	selp.f32 	%f278, %f277, %f275, %p43;
	setp.gt.u32 	%p44, %r6, 96;
	ld.shared.f32 	%f279, [_ZZN3cub18CUB_300001_SM_10006detail6reduce18DeviceReduceKernelINS2_10policy_hubIfjN4cuda3std3__44plusIfEEE10Policy1000EN6thrust24THRUST_300001_SM_1000_NS10device_ptrIfEEjS9_fNS7_10__identityEEEvT0_PT3_T1_NS0_13GridEvenShareISK_EET2_T4_E12temp_storage+28];
	add.f32 	%f280, %f279, %f278;
	selp.f32 	%f281, %f280, %f278, %p44;
	setp.gt.u32 	%p45, %r6, 128;
	ld.shared.f32 	%f282, [_ZZN3cub18CUB_300001_SM_10006detail6reduce18DeviceReduceKernelINS2_10policy_hubIfjN4cuda3std3__44plusIfEEE10Policy1000EN6thrust24THRUST_300001_SM_1000_NS10device_ptrIfEEjS9_fNS7_10__identityEEEvT0_PT3_T1_NS0_13GridEvenShareISK_EET2_T4_E12temp_storage+32];
	add.f32 	%f283, %f282, %f281;
	selp.f32 	%f284, %f283, %f281, %p45;
	setp.gt.u32 	%p46, %r6, 160;
	ld.shared.f32 	%f285, [_ZZN3cub18CUB_300001_SM_10006detail6reduce18DeviceReduceKernelINS2_10policy_hubIfjN4cuda3std3__44plusIfEEE10Policy1000EN6thrust24THRUST_300001_SM_1000_NS10device_ptrIfEEjS9_fNS7_10__identityEEEvT0_PT3_T1_NS0_13GridEvenShareISK_EET2_T4_E12temp_storage+36];
	add.f32 	%f286, %f285, %f284;
	selp.f32 	%f287, %f286, %f284, %p46;
	setp.gt.u32 	%p47, %r6, 192;
	ld.shared.f32 	%f288, [_ZZN3cub18CUB_300001_SM_10006detail6reduce18DeviceReduceKernelINS2_10policy_hubIfjN4cuda3std3__44plusIfEEE10Policy1000EN6thrust24THRUST_300001_SM_1000_NS10device_ptrIfEEjS9_fNS7_10__identityEEEvT0_PT3_T1_NS0_13GridEvenShareISK_EET2_T4_E12temp_storage+40];
	add.f32 	%f289, %f288, %f287;
	selp.f32 	%f290, %f289, %f287, %p47;
	setp.gt.u32 	%p48, %r6, 224;
	ld.shared.f32 	%f291, [_ZZN3cub18CUB_300001_SM_10006detail6reduce18DeviceReduceKernelINS2_10policy_hubIfjN4cuda3std3__44plusIfEEE10Policy1000EN6thrust24THRUST_300001_SM_1000_NS10device_ptrIfEEjS9_fNS7_10__identityEEEvT0_PT3_T1_NS0_13GridEvenShareISK_EET2_T4_E12temp_storage+44];
	add.f32 	%f292, %f291, %f290;
	selp.f32 	%f293, %f292, %f290, %p48;
	setp.gt.u32 	%p49, %r6, 256;
	ld.shared.f32 	%f294, [_ZZN3cub18CUB_300001_SM_10006detail6reduce18DeviceReduceKernelINS2_10policy_hubIfjN4cuda3std3__44plusIfEEE10Policy1000EN6thrust24THRUST_300001_SM_1000_NS10device_ptrIfEEjS9_fNS7_10__identityEEEvT0_PT3_T1_NS0_13GridEvenShareISK_EET2_T4_E12temp_storage+48];
	add.f32 	%f295, %f294, %f293;
	selp.f32 	%f296, %f295, %f293, %p49;
	setp.gt.u32 	%p50, %r6, 288;
	ld.shared.f32 	%f297, [_ZZN3cub18CUB_300001_SM_10006detail6reduce18DeviceReduceKernelINS2_10policy_hubIfjN4cuda3std3__44plusIfEEE10Policy1000EN6thrust24THRUST_300001_SM_1000_NS10device_ptrIfEEjS9_fNS7_10__identityEEEvT0_PT3_T1_NS0_13GridEvenShareISK_EET2_T4_E12temp_storage+52];
	add.f32 	%f298, %f297, %f296;
	selp.f32 	%f299, %f298, %f296, %p50;
	setp.gt.u32 	%p51, %r6, 320;
	ld.shared.f32 	%f300, [_ZZN3cub18CUB_300001_SM_10006detail6reduce18DeviceReduceKernelINS2_10policy_hubIfjN4cuda3std3__44plusIfEEE10Policy1000EN6thrust24THRUST_300001_SM_1000_NS10device_ptrIfEEjS9_fNS7_10__identityEEEvT0_PT3_T1_NS0_13GridEvenShareISK_EET2_T4_E12temp_storage+56];
	add.f32 	%f301, %f300, %f299;
	selp.f32 	%f302, %f301, %f299, %p51;
	setp.gt.u32 	%p52, %r6, 352;
	ld.shared.f32 	%f303, [_ZZN3cub18CUB_300001_SM_10006detail6reduce18DeviceReduceKernelINS2_10policy_hubIfjN4cuda3std3__44plusIfEEE10Policy1000EN6thrust24THRUST_300001_SM_1000_NS10device_ptrIfEEjS9_fNS7_10__identityEEEvT0_PT3_T1_NS0_13GridEvenShareISK_EET2_T4_E12temp_storage+60];
	add.f32 	%f304, %f303, %f302;
	selp.f32 	%f305, %f304, %f302, %p52;
	setp.gt.u32 	%p53, %r6, 384;
	ld.shared.f32 	%f306, [_ZZN3cub18CUB_300001_SM_10006detail6reduce18DeviceReduceKernelINS2_10policy_hubIfjN4cuda3std3__44plusIfEEE10Policy1000EN6thrust24THRUST_300001_SM_1000_NS10device_ptrIfEEjS9_fNS7_10__identityEEEvT0_PT3_T1_NS0_13GridEvenShareISK_EET2_T4_E12temp_storage+64];
	add.f32 	%f307, %f306, %f305;
	selp.f32 	%f308, %f307, %f305, %p53;
	setp.gt.u32 	%p54, %r6, 416;
	ld.shared.f32 	%f309, [_ZZN3cub18CUB_300001_SM_10006detail6reduce18DeviceReduceKernelINS2_10policy_hubIfjN4cuda3std3__44plusIfEEE10Policy1000EN6thrust24THRUST_300001_SM_1000_NS10device_ptrIfEEjS9_fNS7_10__identityEEEvT0_PT3_T1_NS0_13GridEvenShareISK_EET2_T4_E12temp_storage+68];
	add.f32 	%f310, %f309, %f308;
	selp.f32 	%f311, %f310, %f308, %p54;
	setp.gt.u32 	%p55, %r6, 448;
	ld.shared.f32 	%f312, [_ZZN3cub18CUB_300001_SM_10006detail6reduce18DeviceReduceKernelINS2_10policy_hubIfjN4cuda3std3__44plusIfEEE10Policy1000EN6thrust24THRUST_300001_SM_1000_NS10device_ptrIfEEjS9_fNS7_10__identityEEEvT0_PT3_T1_NS0_13GridEvenShareISK_EET2_T4_E12temp_storage+72];
	add.f32 	%f313, %f312, %f311;
	selp.f32 	%f314, %f313, %f311, %p55;
	setp.gt.u32 	%p56, %r6, 480;
	ld.shared.f32 	%f315, [_ZZN3cub18CUB_300001_SM_10006detail6reduce18DeviceReduceKernelINS2_10policy_hubIfjN4cuda3std3__44plusIfEEE10Policy1000EN6thrust24THRUST_300001_SM_1000_NS10device_ptrIfEEjS9_fNS7_10__identityEEEvT0_PT3_T1_NS0_13GridEvenShareISK_EET2_T4_E12temp_storage+76];
	add.f32 	%f316, %f315, %f314;
	selp.f32 	%f379, %f316, %f314, %p56;
	bra.uni 	$L__BB6_48;
$L__BB6_26:
	mov.u32 	%r35, %tid.x;
	add.s32 	%r72, %r35, %r270;
	mul.wide.u32 	%rd4, %r72, 4;
	add.s64 	%rd5, %rd1, %rd4;
	ld.global.f32 	%f41, [%rd5];
	ld.global.f32 	%f42, [%rd5+2048];
	ld.global.f32 	%f43, [%rd5+4096];
	ld.global.f32 	%f44, [%rd5+6144];
	ld.global.f32 	%f45, [%rd5+8192];
	ld.global.f32 	%f46, [%rd5+10240];
	ld.global.f32 	%f47, [%rd5+12288];
	ld.global.f32 	%f48, [%rd5+14336];
	ld.global.f32 	%f49, [%rd5+16384];
	ld.global.f32 	%f50, [%rd5+18432];
	ld.global.f32 	%f51, [%rd5+20480];
	ld.global.f32 	%f52, [%rd5+22528];
	ld.global.f32 	%f53, [%rd5+24576];
	ld.global.f32 	%f54, [%rd5+26624];
	ld.global.f32 	%f55, [%rd5+28672];
	ld.global.f32 	%f56, [%rd5+30720];
	add.f32 	%f57, %f41, %f42;
	add.f32 	%f58, %f43, %f44;
	add.f32 	%f59, %f45, %f46;
	add.f32 	%f60, %f47, %f48;
	add.f32 	%f61, %f49, %f50;
	add.f32 	%f62, %f51, %f52;
	add.f32 	%f63, %f53, %f54;
	add.f32 	%f64, %f55, %f56;
	add.f32 	%f65, %f57, %f58;
	add.f32 	%f66, %f59, %f60;
	add.f32 	%f67, %f61, %f62;
	add.f32 	%f68, %f63, %f64;
	add.f32 	%f69, %f65, %f66;
	add.f32 	%f70, %f67, %f68;
	add.f32 	%f378, %f69, %f70;
	setp.lt.u32 	%p2, %r6, %r4;
	@%p2 bra 	$L__BB6_44;
	add.s32 	%r36, %r4, %r270;
	not.b32 	%r74, %r35;
	add.s32 	%r75, %r74, %r1;
	sub.s32 	%r76, %r75, %r4;
	sub.s32 	%r267, %r76, %r270;
	add.s32 	%r77, %r36, %r35;
	add.s32 	%r266, %r77, 4096;
	mov.b32 	%r269, 0;
	mov.u32 	%r268, %r36;
$L__BB6_28:
	add.s32 	%r270, %r270, %r4;
	add.s32 	%r79, %r1, -8192;
	setp.gt.u32 	%p3, %r270, %r79;
	@%p3 bra 	$L__BB6_30;
	add.s32 	%r80, %r35, %r270;
	mul.wide.u32 	%rd6, %r80, 4;
	add.s64 	%rd7, %rd1, %rd6;
	ld.global.f32 	%f71, [%rd7];
	ld.global.f32 	%f72, [%rd7+2048];
	ld.global.f32 	%f73, [%rd7+4096];
	ld.global.f32 	%f74, [%rd7+6144];
	ld.global.f32 	%f75, [%rd7+8192];
	ld.global.f32 	%f76, [%rd7+10240];
	ld.global.f32 	%f77, [%rd7+12288];
	ld.global.f32 	%f78, [%rd7+14336];
	ld.global.f32 	%f79, [%rd7+16384];
	ld.global.f32 	%f80, [%rd7+18432];
	ld.global.f32 	%f81, [%rd7+20480];
	ld.global.f32 	%f82, [%rd7+22528];
	ld.global.f32 	%f83, [%rd7+24576];
	ld.global.f32 	%f84, [%rd7+26624];
	ld.global.f32 	%f85, [%rd7+28672];
	ld.global.f32 	%f86, [%rd7+30720];
	add.f32 	%f87, %f378, %f71;
	add.f32 	%f88, %f72, %f73;
	add.f32 	%f89, %f74, %f75;
	add.f32 	%f90, %f76, %f77;
	add.f32 	%f91, %f78, %f79;
	add.f32 	%f92, %f80, %f81;
	add.f32 	%f93, %f82, %f83;
	add.f32 	%f94, %f84, %f85;
	add.f32 	%f95, %f87, %f88;
	add.f32 	%f96, %f89, %f90;
	add.f32 	%f97, %f91, %f92;
	add.f32 	%f98, %f93, %f94;
	add.f32 	%f99, %f95, %f96;
	add.f32 	%f100, %f97, %f98;
	add.f32 	%f101, %f99, %f100;
	add.f32 	%f378, %f101, %f86;
	sub.s32 	%r81, %r1, %r270;
	setp.lt.u32 	%p4, %r81, %r4;
	add.s32 	%r269, %r269, 1;
	add.s32 	%r268, %r268, %r4;
	sub.s32 	%r267, %r267, %r4;
	add.s32 	%r266, %r266, %r4;
	@%p4 bra 	$L__BB6_44;
	bra.uni 	$L__BB6_28;
$L__BB6_30:
	setp.le.u32 	%p5, %r1, %r270;
	sub.s32 	%r83, %r1, %r270;
	setp.ge.s32 	%p6, %r35, %r83;
	or.pred  	%p7, %p5, %p6;
	@%p7 bra 	$L__BB6_44;
	not.b32 	%r85, %r35;
	add.s32 	%r86, %r1, %r85;
	sub.s32 	%r87, %r86, %r36;
	mul.lo.s32 	%r88, %r2, %r269;
	shl.b32 	%r89, %r88, 13;
	sub.s32 	%r90, %r87, %r89;
	shr.u32 	%r91, %r90, 9;
	add.s32 	%r49, %r91, 1;
	and.b32  	%r50, %r49, 15;
	setp.lt.u32 	%p8, %r90, 7680;
	mov.u32 	%r275, %r35;
	@%p8 bra 	$L__BB6_35;
	or.b32  	%r273, %r35, 4096;
	shr.u32 	%r92, %r267, 9;
	add.s32 	%r93, %r92, 1;
	and.b32  	%r94, %r93, 16777200;
	neg.s32 	%r271, %r94;
$L__BB6_33:
	.pragma "nounroll";
	add.s32 	%r95, %r266, -4096;
	mul.wide.u32 	%rd8, %r95, 4;
	add.s64 	%rd9, %rd1, %rd8;
	ld.global.f32 	%f103, [%rd9];
	add.f32 	%f104, %f378, %f103;
	add.s32 	%r96, %r266, -3584;
	mul.wide.u32 	%rd10, %r96, 4;
	add.s64 	%rd11, %rd1, %rd10;
	ld.global.f32 	%f105, [%rd11];
	add.f32 	%f106, %f104, %f105;
	add.s32 	%r97, %r266, -3072;
	mul.wide.u32 	%rd12, %r97, 4;
	add.s64 	%rd13, %rd1, %rd12;
	ld.global.f32 	%f107, [%rd13];
	add.f32 	%f108, %f106, %f107;
	add.s32 	%r98, %r266, -2560;
	mul.wide.u32 	%rd14, %r98, 4;
	add.s64 	%rd15, %rd1, %rd14;
	ld.global.f32 	%f109, [%rd15];
	add.f32 	%f110, %f108, %f109;
	add.s32 	%r99, %r266, -2048;
	mul.wide.u32 	%rd16, %r99, 4;
	add.s64 	%rd17, %rd1, %rd16;
	ld.global.f32 	%f111, [%rd17];
	add.f32 	%f112, %f110, %f111;
	add.s32 	%r100, %r266, -1536;
	mul.wide.u32 	%rd18, %r100, 4;
	add.s64 	%rd19, %rd1, %rd18;
	ld.global.f32 	%f113, [%rd19];
	add.f32 	%f114, %f112, %f113;
	add.s32 	%r101, %r266, -1024;
	mul.wide.u32 	%rd20, %r101, 4;
	add.s64 	%rd21, %rd1, %rd20;
	ld.global.f32 	%f115, [%rd21];
	add.f32 	%f116, %f114, %f115;
	add.s32 	%r102, %r266, 3584;
	add.s32 	%r103, %r266, -512;
	mul.wide.u32 	%rd22, %r103, 4;
	add.s64 	%rd23, %rd1, %rd22;
	ld.global.f32 	%f117, [%rd23];
	add.f32 	%f118, %f116, %f117;
	mul.wide.u32 	%rd24, %r266, 4;
	add.s64 	%rd25, %rd1, %rd24;
	ld.global.f32 	%f119, [%rd25];
	add.f32 	%f120, %f118, %f119;
	add.s32 	%r104, %r266, 512;
	mul.wide.u32 	%rd26, %r104, 4;
	add.s64 	%rd27, %rd1, %rd26;
	ld.global.f32 	%f121, [%rd27];
	add.f32 	%f122, %f120, %f121;
	add.s32 	%r105, %r266, 1024;
	mul.wide.u32 	%rd28, %r105, 4;
	add.s64 	%rd29, %rd1, %rd28;
	ld.global.f32 	%f123, [%rd29];
	add.f32 	%f124, %f122, %f123;
	add.s32 	%r106, %r266, 1536;
	mul.wide.u32 	%rd30, %r106, 4;
	add.s64 	%rd31, %rd1, %rd30;
	ld.global.f32 	%f125, [%rd31];
	add.f32 	%f126, %f124, %f125;
	add.s32 	%r107, %r266, 2048;
	mul.wide.u32 	%rd32, %r107, 4;
	add.s64 	%rd33, %rd1, %rd32;
	ld.global.f32 	%f127, [%rd33];
	add.f32 	%f128, %f126, %f127;
	add.s32 	%r108, %r266, 2560;
	mul.wide.u32 	%rd34, %r108, 4;
	add.s64 	%rd35, %rd1, %rd34;
	ld.global.f32 	%f129, [%rd35];
	add.f32 	%f130, %f128, %f129;
	add.s32 	%r109, %r266, 3072;
	mul.wide.u32 	%rd36, %r109, 4;
	add.s64 	%rd37, %rd1, %rd36;
	ld.global.f32 	%f131, [%rd37];
	add.f32 	%f132, %f130, %f131;
	mul.wide.u32 	%rd38, %r102, 4;
	add.s64 	%rd39, %rd1, %rd38;
	ld.global.f32 	%f133, [%rd39];
	add.f32 	%f378, %f132, %f133;
	add.s32 	%r273, %r273, 8192;
	add.s32 	%r266, %r266, 8192;
	add.s32 	%r271, %r271, 16;
	setp.ne.s32 	%p9, %r271, 0;
	@%p9 bra 	$L__BB6_33;
	add.s32 	%r275, %r273, -4096;
$L__BB6_35:
	setp.eq.s32 	%p10, %r50, 0;
	@%p10 bra 	$L__BB6_44;
	and.b32  	%r61, %r49, 7;
	setp.lt.u32 	%p11, %r50, 8;
	@%p11 bra 	$L__BB6_38;
	add.s32 	%r110, %r275, %r270;
	mul.wide.u32 	%rd40, %r110, 4;
	add.s64 	%rd41, %rd1, %rd40;
	ld.global.f32 	%f135, [%rd41];
	add.f32 	%f136, %f378, %f135;
	add.s32 	%r111, %r110, 512;
	mul.wide.u32 	%rd42, %r111, 4;
	add.s64 	%rd43, %rd1, %rd42;
	ld.global.f32 	%f137, [%rd43];
	add.f32 	%f138, %f136, %f137;
	add.s32 	%r112, %r110, 1024;
	mul.wide.u32 	%rd44, %r112, 4;
	add.s64 	%rd45, %rd1, %rd44;
	ld.global.f32 	%f139, [%rd45];
	add.f32 	%f140, %f138, %f139;
	add.s32 	%r113, %r110, 1536;
	mul.wide.u32 	%rd46, %r113, 4;
	add.s64 	%rd47, %rd1, %rd46;
	ld.global.f32 	%f141, [%rd47];
	add.f32 	%f142, %f140, %f141;
	add.s32 	%r114, %r110, 2048;
	mul.wide.u32 	%rd48, %r114, 4;
	add.s64 	%rd49, %rd1, %rd48;
	ld.global.f32 	%f143, [%rd49];
	add.f32 	%f144, %f142, %f143;
	add.s32 	%r115, %r110, 2560;
	mul.wide.u32 	%rd50, %r115, 4;
	add.s64 	%rd51, %rd1, %rd50;
	ld.global.f32 	%f145, [%rd51];
	add.f32 	%f146, %f144, %f145;
	add.s32 	%r116, %r110, 3072;
	mul.wide.u32 	%rd52, %r116, 4;
	add.s64 	%rd53, %rd1, %rd52;
	ld.global.f32 	%f147, [%rd53];
	add.f32 	%f148, %f146, %f147;
	add.s32 	%r117, %r110, 3584;
	mul.wide.u32 	%rd54, %r117, 4;
	add.s64 	%rd55, %rd1, %rd54;
	ld.global.f32 	%f149, [%rd55];
	add.f32 	%f378, %f148, %f149;
	add.s32 	%r275, %r275, 4096;
$L__BB6_38:
	setp.eq.s32 	%p12, %r61, 0;
	@%p12 bra 	$L__BB6_44;
	setp.lt.u32 	%p13, %r61, 4;
	@%p13 bra 	$L__BB6_41;
	add.s32 	%r118, %r275, %r270;
	mul.wide.u32 	%rd56, %r118, 4;
	add.s64 	%rd57, %rd1, %rd56;
	ld.global.f32 	%f151, [%rd57];
	add.f32 	%f152, %f378, %f151;
	add.s32 	%r119, %r118, 512;
	mul.wide.u32 	%rd58, %r119, 4;
	add.s64 	%rd59, %rd1, %rd58;
	ld.global.f32 	%f153, [%rd59];
	add.f32 	%f154, %f152, %f153;
	add.s32 	%r120, %r118, 1024;
	mul.wide.u32 	%rd60, %r120, 4;
	add.s64 	%rd61, %rd1, %rd60;
	ld.global.f32 	%f155, [%rd61];
	add.f32 	%f156, %f154, %f155;
	add.s32 	%r121, %r118, 1536;
	mul.wide.u32 	%rd62, %r121, 4;
	add.s64 	%rd63, %rd1, %rd62;
	ld.global.f32 	%f157, [%rd63];
	add.f32 	%f378, %f156, %f157;
	add.s32 	%r275, %r275, 2048;
$L__BB6_41:
	and.b32  	%r122, %r49, 3;
	setp.eq.s32 	%p14, %r122, 0;
	@%p14 bra 	$L__BB6_44;
	add.s32 	%r278, %r275, %r268;
	cvt.u16.u32 	%rs1, %r267;
	shr.u16 	%rs2, %rs1, 9;
	add.s16 	%rs3, %rs2, 1;
	cvt.u32.u16 	%r123, %rs3;
	and.b32  	%r124, %r123, 3;
	neg.s32 	%r277, %r124;
$L__BB6_43:
	.pragma "nounroll";
	mul.wide.u32 	%rd64, %r278, 4;
	add.s64 	%rd65, %rd1, %rd64;
	ld.global.f32 	%f158, [%rd65];
	add.f32 	%f378, %f378, %f158;
	add.s32 	%r278, %r278, 512;
	add.s32 	%r277, %r277, 1;
	setp.ne.s32 	%p15, %r277, 0;
	@%p15 bra 	$L__BB6_43;
$L__BB6_44:
	// begin inline asm
	mov.u32 %r125, %laneid;
	// end inline asm
	mov.b32 	%r127, %f378;
	mov.b32 	%r128, 1;
	mov.b32 	%r149, 31;
	mov.b32 	%r150, -1;
	// begin inline asm
	shfl.sync.down.b32 %r126, %r127, %r128, %r149, %r150;
	// end inline asm
	setp.gt.s32 	%p16, %r125, 30;
	mov.b32 	%f159, %r126;
	add.f32 	%f160, %f378, %f159;
	selp.f32 	%f161, %f378, %f160, %p16;
	mov.b32 	%r132, %f161;
	mov.b32 	%r133, 2;
	// begin inline asm
	shfl.sync.down.b32 %r131, %r132, %r133, %r149, %r150;
	// end inline asm
	setp.gt.s32 	%p17, %r125, 29;
	mov.b32 	%f162, %r131;
	add.f32 	%f163, %f161, %f162;
	selp.f32 	%f164, %f161, %f163, %p17;
	mov.b32 	%r137, %f164;
	mov.b32 	%r138, 4;
	// begin inline asm
	shfl.sync.down.b32 %r136, %r137, %r138, %r149, %r150;
	// end inline asm
	setp.gt.s32 	%p18, %r125, 27;
	mov.b32 	%f165, %r136;
	add.f32 	%f166, %f164, %f165;
	selp.f32 	%f167, %f164, %f166, %p18;
	mov.b32 	%r142, %f167;
	mov.b32 	%r143, 8;
	// begin inline asm
	shfl.sync.down.b32 %r141, %r142, %r143, %r149, %r150;
	// end inline asm
	setp.gt.s32 	%p19, %r125, 23;
	mov.b32 	%f168, %r141;
	add.f32 	%f169, %f167, %f168;
	selp.f32 	%f170, %f167, %f169, %p19;
	mov.b32 	%r147, %f170;
	mov.b32 	%r148, 16;
	// begin inline asm
	shfl.sync.down.b32 %r146, %r147, %r148, %r149, %r150;
	// end inline asm
	setp.gt.s32 	%p20, %r125, 15;
	mov.b32 	%f171, %r146;
	add.f32 	%f37, %f170, %f171;
	selp.f32 	%f379, %f170, %f37, %p20;
	setp.ne.s32 	%p21, %r125, 0;
	@%p21 bra 	$L__BB6_46;
	shr.u32 	%r151, %r35, 3;
	and.b32  	%r152, %r151, 124;
	mov.u32 	%r153, _ZZN3cub18CUB_300001_SM_10006detail6reduce18DeviceReduceKernelINS2_10policy_hubIfjN4cuda3std3__44plusIfEEE10Policy1000EN6thrust24THRUST_300001_SM_1000_NS10device_ptrIfEEjS9_fNS7_10__identityEEEvT0_PT3_T1_NS0_13GridEvenShareISK_EET2_T4_E12temp_storage;
	add.s32 	%r154, %r153, %r152;
	st.shared.f32 	[%r154+16], %f37;
$L__BB6_46:
	bar.sync 	0;
	setp.ne.s32 	%p22, %r35, 0;
	@%p22 bra 	$L__BB6_48;
	ld.shared.f32 	%f172, [_ZZN3cub18CUB_300001_SM_10006detail6reduce18DeviceReduceKernelINS2_10policy_hubIfjN4cuda3std3__44plusIfEEE10Policy1000EN6thrust24THRUST_300001_SM_1000_NS10device_ptrIfEEjS9_fNS7_10__identityEEEvT0_PT3_T1_NS0_13GridEvenShareISK_EET2_T4_E12temp_storage+20];
	add.f32 	%f173, %f379, %f172;
	ld.shared.f32 	%f174, [_ZZN3cub18CUB_300001_SM_10006detail6reduce18DeviceReduceKernelINS2_10policy_hubIfjN4cuda3std3__44plusIfEEE10Policy1000EN6thrust24THRUST_300001_SM_1000_NS10device_ptrIfEEjS9_fNS7_10__identityEEEvT0_PT3_T1_NS0_13GridEvenShareISK_EET2_T4_E12temp_storage+24];
	add.f32 	%f175, %f173, %f174;
	ld.shared.f32 	%f176, [_ZZN3cub18CUB_300001_SM_10006detail6reduce18DeviceReduceKernelINS2_10policy_hubIfjN4cuda3std3__44plusIfEEE10Policy1000EN6thrust24THRUST_300001_SM_1000_NS10device_ptrIfEEjS9_fNS7_10__identityEEEvT0_PT3_T1_NS0_13GridEvenShareISK_EET2_T4_E12temp_storage+28];
	add.f32 	%f177, %f175, %f176;
	ld.shared.f32 	%f178, [_ZZN3cub18CUB_300001_SM_10006detail6reduce18DeviceReduceKernelINS2_10policy_hubIfjN4cuda3std3__44plusIfEEE10Policy1000EN6thrust24THRUST_300001_SM_1000_NS10device_ptrIfEEjS9_fNS7_10__identityEEEvT0_PT3_T1_NS0_13GridEvenShareISK_EET2_T4_E12temp_storage+32];
	add.f32 	%f179, %f177, %f178;
	ld.shared.f32 	%f180, [_ZZN3cub18CUB_300001_SM_10006detail6reduce18DeviceReduceKernelINS2_10policy_hubIfjN4cuda3std3__44plusIfEEE10Policy1000EN6thrust24THRUST_300001_SM_1000_NS10device_ptrIfEEjS9_fNS7_10__identityEEEvT0_PT3_T1_NS0_13GridEvenShareISK_EET2_T4_E12temp_storage+36];
	add.f32 	%f181, %f179, %f180;
	ld.shared.f32 	%f182, [_ZZN3cub18CUB_300001_SM_10006detail6reduce18DeviceReduceKernelINS2_10policy_hubIfjN4cuda3std3__44plusIfEEE10Policy1000EN6thrust24THRUST_300001_SM_1000_NS10device_ptrIfEEjS9_fNS7_10__identityEEEvT0_PT3_T1_NS0_13GridEvenShareISK_EET2_T4_E12temp_storage+40];
	add.f32 	%f183, %f181, %f182;
	ld.shared.f32 	%f184, [_ZZN3cub18CUB_300001_SM_10006detail6reduce18DeviceReduceKernelINS2_10policy_hubIfjN4cuda3std3__44plusIfEEE10Policy1000EN6thrust24THRUST_300001_SM_1000_NS10device_ptrIfEEjS9_fNS7_10__identityEEEvT0_PT3_T1_NS0_13GridEvenShareISK_EET2_T4_E12temp_storage+44];
	add.f32 	%f185, %f183, %f184;
	ld.shared.f32 	%f186, [_ZZN3cub18CUB_300001_SM_10006detail6reduce18DeviceReduceKernelINS2_10policy_hubIfjN4cuda3std3__44plusIfEEE10Policy1000EN6thrust24THRUST_300001_SM_1000_NS10device_ptrIfEEjS9_fNS7_10__identityEEEvT0_PT3_T1_NS0_13GridEvenShareISK_EET2_T4_E12temp_storage+48];
	add.f32 	%f187, %f185, %f186;
	ld.shared.f32 	%f188, [_ZZN3cub18CUB_300001_SM_10006detail6reduce18DeviceReduceKernelINS2_10policy_hubIfjN4cuda3std3__44plusIfEEE10Policy1000EN6thrust24THRUST_300001_SM_1000_NS10device_ptrIfEEjS9_fNS7_10__identityEEEvT0_PT3_T1_NS0_13GridEvenShareISK_EET2_T4_E12temp_storage+52];
	add.f32 	%f189, %f187, %f188;
	ld.shared.f32 	%f190, [_ZZN3cub18CUB_300001_SM_10006detail6reduce18DeviceReduceKernelINS2_10policy_hubIfjN4cuda3std3__44plusIfEEE10Policy1000EN6thrust24THRUST_300001_SM_1000_NS10device_ptrIfEEjS9_fNS7_10__identityEEEvT0_PT3_T1_NS0_13GridEvenShareISK_EET2_T4_E12temp_storage+56];
	add.f32 	%f191, %f189, %f190;
	ld.shared.f32 	%f192, [_ZZN3cub18CUB_300001_SM_10006detail6reduce18DeviceReduceKernelINS2_10policy_hubIfjN4cuda3std3__44plusIfEEE10Policy1000EN6thrust24THRUST_300001_SM_1000_NS10device_ptrIfEEjS9_fNS7_10__identityEEEvT0_PT3_T1_NS0_13GridEvenShareISK_EET2_T4_E12temp_storage+60];
	add.f32 	%f193, %f191, %f192;
	ld.shared.f32 	%f194, [_ZZN3cub18CUB_300001_SM_10006detail6reduce18DeviceReduceKernelINS2_10policy_hubIfjN4cuda3std3__44plusIfEEE10Policy1000EN6thrust24THRUST_300001_SM_1000_NS10device_ptrIfEEjS9_fNS7_10__identityEEEvT0_PT3_T1_NS0_13GridEvenShareISK_EET2_T4_E12temp_storage+64];
	add.f32 	%f195, %f193, %f194;
	ld.shared.f32 	%f196, [_ZZN3cub18CUB_300001_SM_10006detail6reduce18DeviceReduceKernelINS2_10policy_hubIfjN4cuda3std3__44plusIfEEE10Policy1000EN6thrust24THRUST_300001_SM_1000_NS10device_ptrIfEEjS9_fNS7_10__identityEEEvT0_PT3_T1_NS0_13GridEvenShareISK_EET2_T4_E12temp_storage+68];
	add.f32 	%f197, %f195, %f196;
	ld.shared.f32 	%f198, [_ZZN3cub18CUB_300001_SM_10006detail6reduce18DeviceReduceKernelINS2_10policy_hubIfjN4cuda3std3__44plusIfEEE10Policy1000EN6thrust24THRUST_300001_SM_1000_NS10device_ptrIfEEjS9_fNS7_10__identityEEEvT0_PT3_T1_NS0_13GridEvenShareISK_EET2_T4_E12temp_storage+72];
	add.f32 	%f199, %f197, %f198;
	ld.shared.f32 	%f200, [_ZZN3cub18CUB_300001_SM_10006detail6reduce18DeviceReduceKernelINS2_10policy_hubIfjN4cuda3std3__44plusIfEEE10Policy1000EN6thrust24THRUST_300001_SM_1000_NS10device_ptrIfEEjS9_fNS7_10__identityEEEvT0_PT3_T1_NS0_13GridEvenShareISK_EET2_T4_E12temp_storage+76];
	add.f32 	%f379, %f199, %f200;
$L__BB6_48:
	mov.u32 	%r256, %tid.x;
	setp.ne.s32 	%p64, %r256, 0;
	@%p64 bra 	$L__BB6_50;
	ld.param.u64 	%rd129, [_ZN3cub18CUB_300001_SM_10006detail6reduce18DeviceReduceKernelINS2_10policy_hubIfjN4cuda3std3__44plusIfEEE10Policy1000EN6thrust24THRUST_300001_SM_1000_NS10device_ptrIfEEjS9_fNS7_10__identityEEEvT0_PT3_T1_NS0_13GridEvenShareISK_EET2_T4__param_1];
	cvta.to.global.u64 	%rd126, %rd129;
	mul.wide.u32 	%rd127, %r3, 4;
	add.s64 	%rd128, %rd126, %rd127;
	st.global.f32 	[%rd128], %f379;
$L__BB6_50:
	ret;

}
	// .globl	_ZN3cub18CUB_300001_SM_10006detail6reduce28DeviceReduceSingleTileKernelINS2_10policy_hubIfjN4cuda3std3__44plusIfEEE10Policy1000EPfSC_iS9_ffNS7_10__identityEEEvT0_T1_T2_T3_T4_T6_
.visible .entry _ZN3cub18CUB_300001_SM_10006detail6reduce28DeviceReduceSingleTileKernelINS2_10policy_hubIfjN4cuda3std3__44plusIfEEE10Policy1000EPfSC_iS9_ffNS7_10__identityEEEvT0_T1_T2_T3_T4_T6_(
	.param .u64 .ptr .align 1 _ZN3cub18CUB_300001_SM_10006detail6reduce28DeviceReduceSingleTileKernelINS2_10policy_hubIfjN4cuda3std3__44plusIfEEE10Policy1000EPfSC_iS9_ffNS7_10__identityEEEvT0_T1_T2_T3_T4_T6__param_0,
	.param .u64 .ptr .align 1 _ZN3cub18CUB_300001_SM_10006detail6reduce28DeviceReduceSingleTileKernelINS2_10policy_hubIfjN4cuda3std3__44plusIfEEE10Policy1000EPfSC_iS9_ffNS7_10__identityEEEvT0_T1_T2_T3_T4_T6__param_1,
	.param .u32 _ZN3cub18CUB_300001_SM_10006detail6reduce28DeviceReduceSingleTileKernelINS2_10policy_hubIfjN4cuda3std3__44plusIfEEE10Policy1000EPfSC_iS9_ffNS7_10__identityEEEvT0_T1_T2_T3_T4_T6__param_2,
	.param .align 1 .b8 _ZN3cub18CUB_300001_SM_10006detail6reduce28DeviceReduceSingleTileKernelINS2_10policy_hubIfjN4cuda3std3__44plusIfEEE10Policy1000EPfSC_iS9_ffNS7_10__identityEEEvT0_T1_T2_T3_T4_T6__param_3[1],
	.param .f32 _ZN3cub18CUB_300001_SM_10006detail6reduce28DeviceReduceSingleTileKernelINS2_10policy_hubIfjN4cuda3std3__44plusIfEEE10Policy1000EPfSC_iS9_ffNS7_10__identityEEEvT0_T1_T2_T3_T4_T6__param_4,
	.param .align 1 .b8 _ZN3cub18CUB_300001_SM_10006detail6reduce28DeviceReduceSingleTileKernelINS2_10policy_hubIfjN4cuda3std3__44plusIfEEE10Policy1000EPfSC_iS9_ffNS7_10__identityEEEvT0_T1_T2_T3_T4_T6__param_5[1]
)
.maxntid 512
.minnctapersm 1
{
	.reg .pred 	%p<113>;
	.reg .b32 	%r<407>;
	.reg .b32 	%f<531>;
	.reg .b64 	%rd<133>;
	// demoted variable
	.shared .align 4 .b8 _ZZN3cub18CUB_300001_SM_10006detail6reduce28DeviceReduceSingleTileKernelINS2_10policy_hubIfjN4cuda3std3__44plusIfEEE10Policy1000EPfSC_iS9_ffNS7_10__identityEEEvT0_T1_T2_T3_T4_T6_E12temp_storage[84];
	ld.param.u64 	%rd16, [_ZN3cub18CUB_300001_SM_10006detail6reduce28DeviceReduceSingleTileKernelINS2_10policy_hubIfjN4cuda3std3__44plusIfEEE10Policy1000EPfSC_iS9_ffNS7_10__identityEEEvT0_T1_T2_T3_T4_T6__param_0];
	ld.param.u64 	%rd17, [_ZN3cub18CUB_300001_SM_10006detail6reduce28DeviceReduceSingleTileKernelINS2_10policy_hubIfjN4cuda3std3__44plusIfEEE10Policy1000EPfSC_iS9_ffNS7_10__identityEEEvT0_T1_T2_T3_T4_T6__param_1];
	ld.param.u32 	%r67, [_ZN3cub18CUB_300001_SM_10006detail6reduce28DeviceReduceSingleTileKernelINS2_10policy_hubIfjN4cuda3std3__44plusIfEEE10Policy1000EPfSC_iS9_ffNS7_10__identityEEEvT0_T1_T2_T3_T4_T6__param_2];
	ld.param.f32 	%f58, [_ZN3cub18CUB_300001_SM_10006detail6reduce28DeviceReduceSingleTileKernelINS2_10policy_hubIfjN4cuda3std3__44plusIfEEE10Policy1000EPfSC_iS9_ffNS7_10__identityEEEvT0_T1_T2_T3_T4_T6__param_4];
	cvta.to.global.u64 	%rd1, %rd17;
	setp.ne.s32 	%p1, %r67, 0;
	@%p1 bra 	$L__BB7_3;
	mov.u32 	%r380, %tid.x;
	setp.ne.s32 	%p112, %r380, 0;
	@%p112 bra 	$L__BB7_74;
	st.global.f32 	[%rd1], %f58;
	bra.uni 	$L__BB7_74;
$L__BB7_3:
	and.b64  	%rd18, %rd16, 7;
	setp.ne.s64 	%p2, %rd18, 0;
	@%p2 bra 	$L__BB7_38;
	setp.gt.s32 	%p57, %r67, 8191;
	@%p57 bra 	$L__BB7_22;
	mov.u32 	%r1, %tid.x;
	setp.ge.s32 	%p74, %r1, %r67;
	mov.f32 	%f509, 0f00000000;
	mov.u32 	%r384, %r1;
	@%p74 bra 	$L__BB7_7;
	mul.wide.u32 	%rd121, %r1, 4;
	add.s64 	%rd120, %rd16, %rd121;
	// begin inline asm
	ld.global.nc.u32 %r300, [%rd120];
	// end inline asm
	mov.b32 	%f509, %r300;
	add.s32 	%r384, %r1, 512;
$L__BB7_7:
	setp.ge.s32 	%p75, %r384, %r67;
	@%p75 bra 	$L__BB7_13;
	not.b32 	%r301, %r384;
	add.s32 	%r4, %r67, %r301;
	and.b32  	%r302, %r4, 1536;
	setp.eq.s32 	%p76, %r302, 1536;
	@%p76 bra 	$L__BB7_11;
	mul.wide.u32 	%rd122, %r384, 4;
	add.s64 	%rd129, %rd16, %rd122;
	shr.u32 	%r303, %r4, 9;
	add.s32 	%r304, %r303, 1;
	and.b32  	%r305, %r304, 3;
	neg.s32 	%r382, %r305;
$L__BB7_10:
	.pragma "nounroll";
	// begin inline asm
	ld.global.nc.u32 %r306, [%rd129];
	// end inline asm
	mov.b32 	%f395, %r306;
	add.f32 	%f509, %f509, %f395;
	add.s32 	%r384, %r384, 512;
	add.s64 	%rd129, %rd129, 2048;
	add.s32 	%r382, %r382, 1;
	setp.ne.s32 	%p77, %r382, 0;
	@%p77 bra 	$L__BB7_10;
$L__BB7_11:
	setp.lt.u32 	%p78, %r4, 1536;
	@%p78 bra 	$L__BB7_13;
$L__BB7_12:
	mul.wide.s32 	%rd128, %r384, 4;
	add.s64 	%rd124, %rd16, %rd128;
	// begin inline asm
	ld.global.nc.u32 %r307, [%rd124];
	// end inline asm
	mov.b32 	%f396, %r307;
	add.f32 	%f397, %f509, %f396;
	add.s64 	%rd125, %rd124, 2048;
	// begin inline asm
	ld.global.nc.u32 %r308, [%rd125];
	// end inline asm
	mov.b32 	%f398, %r308;
	add.f32 	%f399, %f397, %f398;
	add.s64 	%rd126, %rd124, 4096;
	// begin inline asm
	ld.global.nc.u32 %r309, [%rd126];
	// end inline asm
	mov.b32 	%f400, %r309;
	add.f32 	%f401, %f399, %f400;
	add.s64 	%rd127, %rd124, 6144;
	// begin inline asm
	ld.global.nc.u32 %r310, [%rd127];
	// end inline asm
	mov.b32 	%f402, %r310;
	add.f32 	%f509, %f401, %f402;
	add.s32 	%r384, %r384, 2048;
	setp.lt.s32 	%p79, %r384, %r67;
	@%p79 bra 	$L__BB7_12;
$L__BB7_13:
	setp.lt.s32 	%p80, %r67, 512;
	@%p80 bra 	$L__BB7_18;
	// begin inline asm
	mov.u32 %r349, %laneid;
	// end inline asm
	mov.b32 	%r351, %f509;
	mov.b32 	%r352, 1;
	mov.b32 	%r373, 31;
	mov.b32 	%r374, -1;
	// begin inline asm
	shfl.sync.down.b32 %r350, %r351, %r352, %r373, %r374;
	// end inline asm
	setp.gt.s32 	%p104, %r349, 30;
	mov.b32 	%f461, %r350;
	add.f32 	%f462, %f509, %f461;
	selp.f32 	%f463, %f509, %f462, %p104;
	mov.b32 	%r356, %f463;
	mov.b32 	%r357, 2;
	// begin inline asm
	shfl.sync.down.b32 %r355, %r356, %r357, %r373, %r374;
	// end inline asm
	setp.gt.s32 	%p105, %r349, 29;
	mov.b32 	%f464, %r355;
	add.f32 	%f465, %f463, %f464;
	selp.f32 	%f466, %f463, %f465, %p105;
	mov.b32 	%r361, %f466;
	mov.b32 	%r362, 4;
	// begin inline asm
	shfl.sync.down.b32 %r360, %r361, %r362, %r373, %r374;
	// end inline asm
	setp.gt.s32 	%p106, %r349, 27;
	mov.b32 	%f467, %r360;
	add.f32 	%f468, %f466, %f467;
	selp.f32 	%f469, %f466, %f468, %p106;
	mov.b32 	%r366, %f469;
	mov.b32 	%r367, 8;
	// begin inline asm
	shfl.sync.down.b32 %r365, %r366, %r367, %r373, %r374;
	// end inline asm
	setp.gt.s32 	%p107, %r349, 23;
	mov.b32 	%f470, %r365;
	add.f32 	%f471, %f469, %f470;
	selp.f32 	%f472, %f469, %f471, %p107;
	mov.b32 	%r371, %f472;
	mov.b32 	%r372, 16;
	// begin inline asm
	shfl.sync.down.b32 %r370, %r371, %r372, %r373, %r374;
	// end inline asm
	setp.gt.s32 	%p108, %r349, 15;
	mov.b32 	%f473, %r370;
	add.f32 	%f10, %f472, %f473;
	selp.f32 	%f530, %f472, %f10, %p108;
	setp.ne.s32 	%p109, %r349, 0;
	@%p109 bra 	$L__BB7_16;
	shr.u32 	%r375, %r1, 3;
	and.b32  	%r376, %r375, 124;
	mov.u32 	%r377, _ZZN3cub18CUB_300001_SM_10006detail6reduce28DeviceReduceSingleTileKernelINS2_10policy_hubIfjN4cuda3std3__44plusIfEEE10Policy1000EPfSC_iS9_ffNS7_10__identityEEEvT0_T1_T2_T3_T4_T6_E12temp_storage;
	add.s32 	%r378, %r377, %r376;
	st.shared.f32 	[%r378+16], %f10;
$L__BB7_16:
	bar.sync 	0;
	setp.ne.s32 	%p110, %r1, 0;
	@%p110 bra 	$L__BB7_72;
	ld.shared.f32 	%f474, [_ZZN3cub18CUB_300001_SM_10006detail6reduce28DeviceReduceSingleTileKernelINS2_10policy_hubIfjN4cuda3std3__44plusIfEEE10Policy1000EPfSC_iS9_ffNS7_10__identityEEEvT0_T1_T2_T3_T4_T6_E12temp_storage+20];
	add.f32 	%f475, %f530, %f474;
	ld.shared.f32 	%f476, [_ZZN3cub18CUB_300001_SM_10006detail6reduce28DeviceReduceSingleTileKernelINS2_10policy_hubIfjN4cuda3std3__44plusIfEEE10Policy1000EPfSC_iS9_ffNS7_10__identityEEEvT0_T1_T2_T3_T4_T6_E12temp_storage+24];
	add.f32 	%f477, %f475, %f476;
	ld.shared.f32 	%f478, [_ZZN3cub18CUB_300001_SM_10006detail6reduce28DeviceReduceSingleTileKernelINS2_10policy_hubIfjN4cuda3std3__44plusIfEEE10Policy1000EPfSC_iS9_ffNS7_10__identityEEEvT0_T1_T2_T3_T4_T6_E12temp_storage+28];
	add.f32 	%f479, %f477, %f478;
	ld.shared.f32 	%f480, [_ZZN3cub18CUB_300001_SM_10006detail6reduce28DeviceReduceSingleTileKernelINS2_10policy_hubIfjN4cuda3std3__44plusIfEEE10Policy1000EPfSC_iS9_ffNS7_10__identityEEEvT0_T1_T2_T3_T4_T6_E12temp_storage+32];
	add.f32 	%f481, %f479, %f480;
	ld.shared.f32 	%f482, [_ZZN3cub18CUB_300001_SM_10006detail6reduce28DeviceReduceSingleTileKernelINS2_10policy_hubIfjN4cuda3std3__44plusIfEEE10Policy1000EPfSC_iS9_ffNS7_10__identityEEEvT0_T1_T2_T3_T4_T6_E12temp_storage+36];
	add.f32 	%f483, %f481, %f482;
	ld.shared.f32 	%f484, [_ZZN3cub18CUB_300001_SM_10006detail6reduce28DeviceReduceSingleTileKernelINS2_10policy_hubIfjN4cuda3std3__44plusIfEEE10Policy1000EPfSC_iS9_ffNS7_10__identityEEEvT0_T1_T2_T3_T4_T6_E12temp_storage+40];
	add.f32 	%f485, %f483, %f484;
	ld.shared.f32 	%f486, [_ZZN3cub18CUB_300001_SM_10006detail6reduce28DeviceReduceSingleTileKernelINS2_10policy_hubIfjN4cuda3std3__44plusIfEEE10Policy1000EPfSC_iS9_ffNS7_10__identityEEEvT0_T1_T2_T3_T4_T6_E12temp_storage+44];
	add.f32 	%f487, %f485, %f486;
	ld.shared.f32 	%f488, [_ZZN3cub18CUB_300001_SM_10006detail6reduce28DeviceReduceSingleTileKernelINS2_10policy_hubIfjN4cuda3std3__44plusIfEEE10Policy1000EPfSC_iS9_ffNS7_10__identityEEEvT0_T1_T2_T3_T4_T6_E12temp_storage+48];
	add.f32 	%f489, %f487, %f488;
	ld.shared.f32 	%f490, [_ZZN3cub18CUB_300001_SM_10006detail6reduce28DeviceReduceSingleTileKernelINS2_10policy_hubIfjN4cuda3std3__44plusIfEEE10Policy1000EPfSC_iS9_ffNS7_10__identityEEEvT0_T1_T2_T3_T4_T6_E12temp_storage+52];
	add.f32 	%f491, %f489, %f490;
	ld.shared.f32 	%f492, [_ZZN3cub18CUB_300001_SM_10006detail6reduce28DeviceReduceSingleTileKernelINS2_10policy_hubIfjN4cuda3std3__44plusIfEEE10Policy1000EPfSC_iS9_ffNS7_10__identityEEEvT0_T1_T2_T3_T4_T6_E12temp_storage+56];
	add.f32 	%f493, %f491, %f492;
	ld.shared.f32 	%f494, [_ZZN3cub18CUB_300001_SM_10006detail6reduce28DeviceReduceSingleTileKernelINS2_10policy_hubIfjN4cuda3std3__44plusIfEEE10Policy1000EPfSC_iS9_ffNS7_10__identityEEEvT0_T1_T2_T3_T4_T6_E12temp_storage+60];
	add.f32 	%f495, %f493, %f494;
	ld.shared.f32 	%f496, [_ZZN3cub18CUB_300001_SM_10006detail6reduce28DeviceReduceSingleTileKernelINS2_10policy_hubIfjN4cuda3std3__44plusIfEEE10Policy1000EPfSC_iS9_ffNS7_10__identityEEEvT0_T1_T2_T3_T4_T6_E12temp_storage+64];
	add.f32 	%f497, %f495, %f496;
	ld.shared.f32 	%f498, [_ZZN3cub18CUB_300001_SM_10006detail6reduce28DeviceReduceSingleTileKernelINS2_10policy_hubIfjN4cuda3std3__44plusIfEEE10Policy1000EPfSC_iS9_ffNS7_10__identityEEEvT0_T1_T2_T3_T4_T6_E12temp_storage+68];
	add.f32 	%f499, %f497, %f498;
	ld.shared.f32 	%f500, [_ZZN3cub18CUB_300001_SM_10006detail6reduce28DeviceReduceSingleTileKernelINS2_10policy_hubIfjN4cuda3std3__44plusIfEEE10Policy1000EPfSC_iS9_ffNS7_10__identityEEEvT0_T1_T2_T3_T4_T6_E12temp_storage+72];
	add.f32 	%f501, %f499, %f500;
	ld.shared.f32 	%f502, [_ZZN3cub18CUB_300001_SM_10006detail6reduce28DeviceReduceSingleTileKernelINS2_10policy_hubIfjN4cuda3std3__44plusIfEEE10Policy1000EPfSC_iS9_ffNS7_10__identityEEEvT0_T1_T2_T3_T4_T6_E12temp_storage+76];
	add.f32 	%f530, %f501, %f502;
	bra.uni 	$L__BB7_72;
$L__BB7_18:
	// begin inline asm
	mov.u32 %r311, %laneid;
	// end inline asm
	and.b32  	%r337, %r1, 992;
	add.s32 	%r338, %r337, 32;
	setp.gt.s32 	%p81, %r338, %r67;
	not.b32 	%r339, %r337;
	add.s32 	%r340, %r67, %r339;
	selp.b32 	%r335, %r340, 31, %p81;
	mov.b32 	%r313, %f509;
	mov.b32 	%r314, 1;
	mov.b32 	%r336, -1;
	// begin inline asm
	shfl.sync.down.b32 %r312, %r313, %r314, %r335, %r336;
	// end inline asm
	setp.lt.s32 	%p82, %r311, %r335;
	mov.b32 	%f403, %r312;
	add.f32 	%f404, %f509, %f403;
	selp.f32 	%f405, %f404, %f509, %p82;
	mov.b32 	%r318, %f405;
	mov.b32 	%r319, 2;
	// begin inline asm
	shfl.sync.down.b32 %r317, %r318, %r319, %r335, %r336;
	// end inline asm
	add.s32 	%r341, %r311, 2;
	setp.gt.s32 	%p83, %r341, %r335;
	mov.b32 	%f406, %r317;
	add.f32 	%f407, %f405, %f406;
	selp.f32 	%f408, %f405, %f407, %p83;
	mov.b32 	%r323, %f408;
	mov.b32 	%r324, 4;
	// begin inline asm
	shfl.sync.down.b32 %r322, %r323, %r324, %r335, %r336;
	// end inline asm
	add.s32 	%r342, %r311, 4;
	setp.gt.s32 	%p84, %r342, %r335;
	mov.b32 	%f409, %r322;
	add.f32 	%f410, %f408, %f409;
	selp.f32 	%f411, %f408, %f410, %p84;
	mov.b32 	%r328, %f411;
	mov.b32 	%r329, 8;
	// begin inline asm
	shfl.sync.down.b32 %r327, %r328, %r329, %r335, %r336;
	// end inline asm
	add.s32 	%r343, %r311, 8;
	setp.gt.s32 	%p85, %r343, %r335;
	mov.b32 	%f412, %r327;
	add.f32 	%f413, %f411, %f412;
	selp.f32 	%f414, %f411, %f413, %p85;
	mov.b32 	%r333, %f414;
	mov.b32 	%r334, 16;
	// begin inline asm
	shfl.sync.down.b32 %r332, %r333, %r334, %r335, %r336;
	// end inline asm
	add.s32 	%r344, %r311, 16;
	setp.gt.s32 	%p86, %r344, %r335;
	mov.b32 	%f415, %r332;
	add.f32 	%f416, %f414, %f415;
	selp.f32 	%f530, %f414, %f416, %p86;
	setp.ne.s32 	%p87, %r311, 0;
	@%p87 bra 	$L__BB7_20;
	shr.u32 	%r345, %r1, 3;
	and.b32  	%r346, %r345, 124;
	mov.u32 	%r347, _ZZN3cub18CUB_300001_SM_10006detail6reduce28DeviceReduceSingleTileKernelINS2_10policy_hubIfjN4cuda3std3__44plusIfEEE10Policy1000EPfSC_iS9_ffNS7_10__identityEEEvT0_T1_T2_T3_T4_T6_E12temp_storage;
	add.s32 	%r348, %r347, %r346;
	st.shared.f32 	[%r348+16], %f530;
$L__BB7_20:
	bar.sync 	0;
	setp.ne.s32 	%p88, %r1, 0;
	@%p88 bra 	$L__BB7_72;
	setp.gt.s32 	%p89, %r67, 32;
	ld.shared.f32 	%f417, [_ZZN3cub18CUB_300001_SM_10006detail6reduce28DeviceReduceSingleTileKernelINS2_10policy_hubIfjN4cuda3std3__44plusIfEEE10Policy1000EPfSC_iS9_ffNS7_10__identityEEEvT0_T1_T2_T3_T4_T6_E12temp_storage+20];
	add.f32 	%f418, %f530, %f417;
	selp.f32 	%f419, %f418, %f530, %p89;
	setp.gt.s32 	%p90, %r67, 64;
	ld.shared.f32 	%f420, [_ZZN3cub18CUB_300001_SM_10006detail6reduce28DeviceReduceSingleTileKernelINS2_10policy_hubIfjN4cuda3std3__44plusIfEEE10Policy1000EPfSC_iS9_ffNS7_10__identityEEEvT0_T1_T2_T3_T4_T6_E12temp_storage+24];
	add.f32 	%f421, %f420, %f419;
	selp.f32 	%f422, %f421, %f419, %p90;
	setp.gt.s32 	%p91, %r67, 96;
	ld.shared.f32 	%f423, [_ZZN3cub18CUB_300001_SM_10006detail6reduce28DeviceReduceSingleTileKernelINS2_10policy_hubIfjN4cuda3std3__44plusIfEEE10Policy1000EPfSC_iS9_ffNS7_10__identityEEEvT0_T1_T2_T3_T4_T6_E12temp_storage+28];
	add.f32 	%f424, %f423, %f422;
	selp.f32 	%f425, %f424, %f422, %p91;
	setp.gt.s32 	%p92, %r67, 128;
	ld.shared.f32 	%f426, [_ZZN3cub18CUB_300001_SM_10006detail6reduce28DeviceReduceSingleTileKernelINS2_10policy_hubIfjN4cuda3std3__44plusIfEEE10Policy1000EPfSC_iS9_ffNS7_10__identityEEEvT0_T1_T2_T3_T4_T6_E12temp_storage+32];
	add.f32 	%f427, %f426, %f425;
	selp.f32 	%f428, %f427, %f425, %p92;
	setp.gt.s32 	%p93, %r67, 160;
	ld.shared.f32 	%f429, [_ZZN3cub18CUB_300001_SM_10006detail6reduce28DeviceReduceSingleTileKernelINS2_10policy_hubIfjN4cuda3std3__44plusIfEEE10Policy1000EPfSC_iS9_ffNS7_10__identityEEEvT0_T1_T2_T3_T4_T6_E12temp_storage+36];
	add.f32 	%f430, %f429, %f428;
	selp.f32 	%f431, %f430, %f428, %p93;
	setp.gt.s32 	%p94, %r67, 192;
	ld.shared.f32 	%f432, [_ZZN3cub18CUB_300001_SM_10006detail6reduce28DeviceReduceSingleTileKernelINS2_10policy_hubIfjN4cuda3std3__44plusIfEEE10Policy1000EPfSC_iS9_ffNS7_10__identityEEEvT0_T1_T2_T3_T4_T6_E12temp_storage+40];
	add.f32 	%f433, %f432, %f431;
	selp.f32 	%f434, %f433, %f431, %p94;
	setp.gt.s32 	%p95, %r67, 224;
	ld.shared.f32 	%f435, [_ZZN3cub18CUB_300001_SM_10006detail6reduce28DeviceReduceSingleTileKernelINS2_10policy_hubIfjN4cuda3std3__44plusIfEEE10Policy1000EPfSC_iS9_ffNS7_10__identityEEEvT0_T1_T2_T3_T4_T6_E12temp_storage+44];
	add.f32 	%f436, %f435, %f434;
	selp.f32 	%f437, %f436, %f434, %p95;
	setp.gt.s32 	%p96, %r67, 256;
	ld.shared.f32 	%f438, [_ZZN3cub18CUB_300001_SM_10006detail6reduce28DeviceReduceSingleTileKernelINS2_10policy_hubIfjN4cuda3std3__44plusIfEEE10Policy1000EPfSC_iS9_ffNS7_10__identityEEEvT0_T1_T2_T3_T4_T6_E12temp_storage+48];
	add.f32 	%f439, %f438, %f437;
	selp.f32 	%f440, %f439, %f437, %p96;
	setp.gt.s32 	%p97, %r67, 288;
	ld.shared.f32 	%f441, [_ZZN3cub18CUB_300001_SM_10006detail6reduce28DeviceReduceSingleTileKernelINS2_10policy_hubIfjN4cuda3std3__44plusIfEEE10Policy1000EPfSC_iS9_ffNS7_10__identityEEEvT0_T1_T2_T3_T4_T6_E12temp_storage+52];
	add.f32 	%f442, %f441, %f440;
	selp.f32 	%f443, %f442, %f440, %p97;
	setp.gt.s32 	%p98, %r67, 320;
	ld.shared.f32 	%f444, [_ZZN3cub18CUB_300001_SM_10006detail6reduce28DeviceReduceSingleTileKernelINS2_10policy_hubIfjN4cuda3std3__44plusIfEEE10Policy1000EPfSC_iS9_ffNS7_10__identityEEEvT0_T1_T2_T3_T4_T6_E12temp_storage+56];
	add.f32 	%f445, %f444, %f443;
	selp.f32 	%f446, %f445, %f443, %p98;
	setp.gt.s32 	%p99, %r67, 352;
	ld.shared.f32 	%f447, [_ZZN3cub18CUB_300001_SM_10006detail6reduce28DeviceReduceSingleTileKernelINS2_10policy_hubIfjN4cuda3std3__44plusIfEEE10Policy1000EPfSC_iS9_ffNS7_10__identityEEEvT0_T1_T2_T3_T4_T6_E12temp_storage+60];
	add.f32 	%f448, %f447, %f446;
	selp.f32 	%f449, %f448, %f446, %p99;
	setp.gt.s32 	%p100, %r67, 384;
	ld.shared.f32 	%f450, [_ZZN3cub18CUB_300001_SM_10006detail6reduce28DeviceReduceSingleTileKernelINS2_10policy_hubIfjN4cuda3std3__44plusIfEEE10Policy1000EPfSC_iS9_ffNS7_10__identityEEEvT0_T1_T2_T3_T4_T6_E12temp_storage+64];
	add.f32 	%f451, %f450, %f449;
	selp.f32 	%f452, %f451, %f449, %p100;
	setp.gt.s32 	%p101, %r67, 416;
	ld.shared.f32 	%f453, [_ZZN3cub18CUB_300001_SM_10006detail6reduce28DeviceReduceSingleTileKernelINS2_10policy_hubIfjN4cuda3std3__44plusIfEEE10Policy1000EPfSC_iS9_ffNS7_10__identityEEEvT0_T1_T2_T3_T4_T6_E12temp_storage+68];
	add.f32 	%f454, %f453, %f452;
	selp.f32 	%f455, %f454, %f452, %p101;
	setp.gt.s32 	%p102, %r67, 448;
	ld.shared.f32 	%f456, [_ZZN3cub18CUB_300001_SM_10006detail6reduce28DeviceReduceSingleTileKernelINS2_10policy_hubIfjN4cuda3std3__44plusIfEEE10Policy1000EPfSC_iS9_ffNS7_10__identityEEEvT0_T1_T2_T3_T4_T6_E12temp_storage+72];
	add.f32 	%f457, %f456, %f455;
	selp.f32 	%f458, %f457, %f455, %p102;
	setp.gt.s32 	%p103, %r67, 480;
	ld.shared.f32 	%f459, [_ZZN3cub18CUB_300001_SM_10006detail6reduce28DeviceReduceSingleTileKernelINS2_10policy_hubIfjN4cuda3std3__44plusIfEEE10Policy1000EPfSC_iS9_ffNS7_10__identityEEEvT0_T1_T2_T3_T4_T6_E12temp_storage+76];
	add.f32 	%f460, %f459, %f458;
	selp.f32 	%f530, %f460, %f458, %p103;
	bra.uni 	$L__BB7_72;
$L__BB7_22:
	mov.u32 	%r13, %tid.x;
	shl.b32 	%r224, %r13, 1;
	mul.wide.u32 	%rd90, %r224, 4;
	add.s64 	%rd75, %rd16, %rd90;
	// begin inline asm
	ld.global.nc.u64 %rd74, [%rd75];
	// end inline asm
	mov.b64 	{%r225, %r226}, %rd74;
	mov.b32 	%f281, %r226;
	mov.b32 	%f282, %r225;
	add.s64 	%rd77, %rd75, 4096;
	// begin inline asm
	ld.global.nc.u64 %rd76, [%rd77];
	// end inline asm
	mov.b64 	{%r227, %r228}, %rd76;
	mov.b32 	%f283, %r228;
	mov.b32 	%f284, %r227;
	add.s64 	%rd79, %rd75, 8192;
	// begin inline asm
	ld.global.nc.u64 %rd78, [%rd79];
	// end inline asm
	mov.b64 	{%r229, %r230}, %rd78;
	mov.b32 	%f285, %r230;
	mov.b32 	%f286, %r229;
	add.s64 	%rd81, %rd75, 12288;
	// begin inline asm
	ld.global.nc.u64 %rd80, [%rd81];
	// end inline asm
	mov.b64 	{%r231, %r232}, %rd80;
	mov.b32 	%f287, %r232;
	mov.b32 	%f288, %r231;
	add.s64 	%rd83, %rd75, 16384;
	// begin inline asm
	ld.global.nc.u64 %rd82, [%rd83];
	// end inline asm
	mov.b64 	{%r233, %r234}, %rd82;
	mov.b32 	%f289, %r234;
	mov.b32 	%f290, %r233;
	add.s64 	%rd85, %rd75, 20480;
	// begin inline asm
	ld.global.nc.u64 %rd84, [%rd85];
	// end inline asm
	mov.b64 	{%r235, %r236}, %rd84;
	mov.b32 	%f291, %r236;
	mov.b32 	%f292, %r235;
	add.s64 	%rd87, %rd75, 24576;
	// begin inline asm
	ld.global.nc.u64 %rd86, [%rd87];
	// end inline asm
	mov.b64 	{%r237, %r238}, %rd86;
	mov.b32 	%f293, %r238;
	mov.b32 	%f294, %r237;
	add.s64 	%rd89, %rd75, 28672;
	// begin inline asm
	ld.global.nc.u64 %rd88, [%rd89];
	// end inline asm
	mov.b64 	{%r239, %r240}, %rd88;
	mov.b32 	%f295, %r240;
	mov.b32 	%f296, %r239;
	add.f32 	%f297, %f282, %f281;
	add.f32 	%f298, %f284, %f283;
	add.f32 	%f299, %f286, %f285;
	add.f32 	%f300, %f288, %f287;
	add.f32 	%f301, %f290, %f289;
	add.f32 	%f302, %f292, %f291;
	add.f32 	%f303, %f294, %f293;
	add.f32 	%f304, %f296, %f295;
	add.f32 	%f305, %f297, %f298;
	add.f32 	%f306, %f299, %f300;
	add.f32 	%f307, %f301, %f302;
	add.f32 	%f308, %f303, %f304;
	add.f32 	%f309, %f305, %f306;
	add.f32 	%f310, %f307, %f308;
	add.f32 	%f516, %f309, %f310;
	setp.lt.u32 	%p58, %r67, 16384;
	mov.b32 	%r387, 8192;
	@%p58 bra 	$L__BB7_26;
	add.s32 	%r14, %r67, -8192;
	mov.b32 	%r387, 8192;
$L__BB7_24:
	mul.wide.s32 	%rd107, %r387, 4;
	add.s64 	%rd92, %rd75, %rd107;
	// begin inline asm
	ld.global.nc.u64 %rd91, [%rd92];
	// end inline asm
	mov.b64 	{%r242, %r243}, %rd91;
	mov.b32 	%f311, %r243;
	mov.b32 	%f312, %r242;
	add.s64 	%rd94, %rd92, 4096;
	// begin inline asm
	ld.global.nc.u64 %rd93, [%rd94];
	// end inline asm
	mov.b64 	{%r244, %r245}, %rd93;
	mov.b32 	%f313, %r245;
	mov.b32 	%f314, %r244;
	add.s64 	%rd96, %rd92, 8192;
	// begin inline asm
	ld.global.nc.u64 %rd95, [%rd96];
	// end inline asm
	mov.b64 	{%r246, %r247}, %rd95;
	mov.b32 	%f315, %r247;
	mov.b32 	%f316, %r246;
	add.s64 	%rd98, %rd92, 12288;
	// begin inline asm
	ld.global.nc.u64 %rd97, [%rd98];
	// end inline asm
	mov.b64 	{%r248, %r249}, %rd97;
	mov.b32 	%f317, %r249;
	mov.b32 	%f318, %r248;
	add.s64 	%rd100, %rd92, 16384;
	// begin inline asm
	ld.global.nc.u64 %rd99, [%rd100];
	// end inline asm
	mov.b64 	{%r250, %r251}, %rd99;
	mov.b32 	%f319, %r251;
	mov.b32 	%f320, %r250;
	add.s64 	%rd102, %rd92, 20480;
	// begin inline asm
	ld.global.nc.u64 %rd101, [%rd102];
	// end inline asm
	mov.b64 	{%r252, %r253}, %rd101;
	mov.b32 	%f321, %r253;
	mov.b32 	%f322, %r252;
	add.s64 	%rd104, %rd92, 24576;
	// begin inline asm
	ld.global.nc.u64 %rd103, [%rd104];
	// end inline asm
	mov.b64 	{%r254, %r255}, %rd103;
	mov.b32 	%f323, %r255;
	mov.b32 	%f324, %r254;
	add.s64 	%rd106, %rd92, 28672;
	// begin inline asm
	ld.global.nc.u64 %rd105, [%rd106];
	// end inline asm
	mov.b64 	{%r256, %r257}, %rd105;
	mov.b32 	%f325, %r257;
	mov.b32 	%f326, %r256;
	add.f32 	%f327, %f516, %f312;
	add.f32 	%f328, %f311, %f314;
	add.f32 	%f329, %f313, %f316;
	add.f32 	%f330, %f315, %f318;
	add.f32 	%f331, %f317, %f320;
	add.f32 	%f332, %f319, %f322;
	add.f32 	%f333, %f321, %f324;
	add.f32 	%f334, %f323, %f326;
	add.f32 	%f335, %f327, %f328;
	add.f32 	%f336, %f329, %f330;
	add.f32 	%f337, %f331, %f332;
	add.f32 	%f338, %f333, %f334;
	add.f32 	%f339, %f335, %f336;
	add.f32 	%f340, %f337, %f338;
	add.f32 	%f341, %f339, %f340;
	add.f32 	%f516, %f341, %f325;
	sub.s32 	%r258, %r67, %r387;
	setp.lt.s32 	%p59, %r258, 8192;
	@%p59 bra 	$L__BB7_34;
	add.s32 	%r387, %r387, 8192;
	setp.le.s32 	%p60, %r387, %r14;
	@%p60 bra 	$L__BB7_24;
$L__BB7_26:
	setp.le.s32 	%p61, %r67, %r387;
	@%p61 bra 	$L__BB7_34;
	sub.s32 	%r18, %r67, %r387;
	setp.ge.s32 	%p62, %r13, %r18;
	@%p62 bra 	$L__BB7_34;
	not.b32 	%r259, %r13;
	add.s32 	%r260, %r67, %r259;
	sub.s32 	%r19, %r260, %r387;
	and.b32  	%r261, %r19, 1536;
	setp.eq.s32 	%p63, %r261, 1536;
	mov.u32 	%r391, %r13;
	@%p63 bra 	$L__BB7_31;
	add.s32 	%r389, %r13, %r387;
	shr.u32 	%r262, %r19, 9;
	add.s32 	%r263, %r262, 1;
	and.b32  	%r264, %r263, 3;
	neg.s32 	%r388, %r264;
	mov.u32 	%r391, %r13;
$L__BB7_30:
	.pragma "nounroll";
	mul.wide.u32 	%rd109, %r389, 4;
	add.s64 	%rd108, %rd16, %rd109;
	// begin inline asm
	ld.global.nc.u32 %r265, [%rd108];
	// end inline asm
	mov.b32 	%f343, %r265;
	add.f32 	%f516, %f516, %f343;
	add.s32 	%r391, %r391, 512;
	add.s32 	%r389, %r389, 512;
	add.s32 	%r388, %r388, 1;
	setp.ne.s32 	%p64, %r388, 0;
	@%p64 bra 	$L__BB7_30;
$L__BB7_31:
	setp.lt.u32 	%p65, %r19, 1536;
	@%p65 bra 	$L__BB7_34;
	cvt.u64.u32 	%rd110, %r391;
	cvt.u64.u32 	%rd111, %r387;
	add.s64 	%rd112, %rd110, %rd111;
	shl.b64 	%rd113, %rd112, 2;
	add.s64 	%rd114, %rd113, %rd16;
	add.s64 	%rd130, %rd114, 4096;
	add.s32 	%r392, %r391, %r387;
$L__BB7_33:
	mul.wide.u32 	%rd119, %r392, 4;
	add.s64 	%rd115, %rd16, %rd119;
	// begin inline asm
	ld.global.nc.u32 %r266, [%rd115];
	// end inline asm
	mov.b32 	%f344, %r266;
	add.f32 	%f345, %f516, %f344;
	add.s64 	%rd116, %rd130, -2048;
	// begin inline asm
	ld.global.nc.u32 %r267, [%rd116];
	// end inline asm
	mov.b32 	%f346, %r267;
	add.f32 	%f347, %f345, %f346;
	// begin inline asm
	ld.global.nc.u32 %r268, [%rd130];
	// end inline asm
	mov.b32 	%f348, %r268;
	add.f32 	%f349, %f347, %f348;
	add.s64 	%rd118, %rd130, 2048;
	// begin inline asm
	ld.global.nc.u32 %r269, [%rd118];
	// end inline asm
	mov.b32 	%f350, %r269;
	add.f32 	%f516, %f349, %f350;
	add.s32 	%r391, %r391, 2048;
	add.s64 	%rd130, %rd130, 8192;
	add.s32 	%r392, %r392, 2048;
	setp.lt.s32 	%p66, %r391, %r18;
	@%p66 bra 	$L__BB7_33;
$L__BB7_34:
	// begin inline asm
	mov.u32 %r270, %laneid;
	// end inline asm
	mov.b32 	%r272, %f516;
	mov.b32 	%r273, 1;
	mov.b32 	%r294, 31;
	mov.b32 	%r295, -1;
	// begin inline asm
	shfl.sync.down.b32 %r271, %r272, %r273, %r294, %r295;
	// end inline asm
	setp.gt.s32 	%p67, %r270, 30;
	mov.b32 	%f351, %r271;
	add.f32 	%f352, %f516, %f351;
	selp.f32 	%f353, %f516, %f352, %p67;
	mov.b32 	%r277, %f353;
	mov.b32 	%r278, 2;
	// begin inline asm
	shfl.sync.down.b32 %r276, %r277, %r278, %r294, %r295;
	// end inline asm
	setp.gt.s32 	%p68, %r270, 29;
	mov.b32 	%f354, %r276;
	add.f32 	%f355, %f353, %f354;
	selp.f32 	%f356, %f353, %f355, %p68;
	mov.b32 	%r282, %f356;
	mov.b32 	%r283, 4;
	// begin inline asm
	shfl.sync.down.b32 %r281, %r282, %r283, %r294, %r295;
	// end inline asm
	setp.gt.s32 	%p69, %r270, 27;
	mov.b32 	%f357, %r281;
	add.f32 	%f358, %f356, %f357;
	selp.f32 	%f359, %f356, %f358, %p69;
	mov.b32 	%r287, %f359;
	mov.b32 	%r288, 8;
	// begin inline asm
	shfl.sync.down.b32 %r286, %r287, %r288, %r294, %r295;
	// end inline asm
	setp.gt.s32 	%p70, %r270, 23;
	mov.b32 	%f360, %r286;
	add.f32 	%f361, %f359, %f360;
	selp.f32 	%f362, %f359, %f361, %p70;
	mov.b32 	%r292, %f362;
	mov.b32 	%r293, 16;
	// begin inline asm
	shfl.sync.down.b32 %r291, %r292, %r293, %r294, %r295;
	// end inline asm
	setp.gt.s32 	%p71, %r270, 15;
	mov.b32 	%f363, %r291;
	add.f32 	%f26, %f362, %f363;
	selp.f32 	%f530, %f362, %f26, %p71;
	setp.ne.s32 	%p72, %r270, 0;
	@%p72 bra 	$L__BB7_36;
	shr.u32 	%r296, %r13, 3;
	and.b32  	%r297, %r296, 124;
	mov.u32 	%r298, _ZZN3cub18CUB_300001_SM_10006detail6reduce28DeviceReduceSingleTileKernelINS2_10policy_hubIfjN4cuda3std3__44plusIfEEE10Policy1000EPfSC_iS9_ffNS7_10__identityEEEvT0_T1_T2_T3_T4_T6_E12temp_storage;
	add.s32 	%r299, %r298, %r297;
	st.shared.f32 	[%r299+16], %f26;
$L__BB7_36:
	bar.sync 	0;
	setp.ne.s32 	%p73, %r13, 0;
	@%p73 bra 	$L__BB7_72;
	ld.shared.f32 	%f364, [_ZZN3cub18CUB_300001_SM_10006detail6reduce28DeviceReduceSingleTileKernelINS2_10policy_hubIfjN4cuda3std3__44plusIfEEE10Policy1000EPfSC_iS9_ffNS7_10__identityEEEvT0_T1_T2_T3_T4_T6_E12temp_storage+20];
	add.f32 	%f365, %f530, %f364;
	ld.shared.f32 	%f366, [_ZZN3cub18CUB_300001_SM_10006detail6reduce28DeviceReduceSingleTileKernelINS2_10policy_hubIfjN4cuda3std3__44plusIfEEE10Policy1000EPfSC_iS9_ffNS7_10__identityEEEvT0_T1_T2_T3_T4_T6_E12temp_storage+24];
	add.f32 	%f367, %f365, %f366;
	ld.shared.f32 	%f368, [_ZZN3cub18CUB_300001_SM_10006detail6reduce28DeviceReduceSingleTileKernelINS2_10policy_hubIfjN4cuda3std3__44plusIfEEE10Policy1000EPfSC_iS9_ffNS7_10__identityEEEvT0_T1_T2_T3_T4_T6_E12temp_storage+28];
	add.f32 	%f369, %f367, %f368;
	ld.shared.f32 	%f370, [_ZZN3cub18CUB_300001_SM_10006detail6reduce28DeviceReduceSingleTileKernelINS2_10policy_hubIfjN4cuda3std3__44plusIfEEE10Policy1000EPfSC_iS9_ffNS7_10__identityEEEvT0_T1_T2_T3_T4_T6_E12temp_storage+32];
	add.f32 	%f371, %f369, %f370;
	ld.shared.f32 	%f372, [_ZZN3cub18CUB_300001_SM_10006detail6reduce28DeviceReduceSingleTileKernelINS2_10policy_hubIfjN4cuda3std3__44plusIfEEE10Policy1000EPfSC_iS9_ffNS7_10__identityEEEvT0_T1_T2_T3_T4_T6_E12temp_storage+36];
	add.f32 	%f373, %f371, %f372;
	ld.shared.f32 	%f374, [_ZZN3cub18CUB_300001_SM_10006detail6reduce28DeviceReduceSingleTileKernelINS2_10policy_hubIfjN4cuda3std3__44plusIfEEE10Policy1000EPfSC_iS9_ffNS7_10__identityEEEvT0_T1_T2_T3_T4_T6_E12temp_storage+40];
	add.f32 	%f375, %f373, %f374;
	ld.shared.f32 	%f376, [_ZZN3cub18CUB_300001_SM_10006detail6reduce28DeviceReduceSingleTileKernelINS2_10policy_hubIfjN4cuda3std3__44plusIfEEE10Policy1000EPfSC_iS9_ffNS7_10__identityEEEvT0_T1_T2_T3_T4_T6_E12temp_storage+44];
	add.f32 	%f377, %f375, %f376;
	ld.shared.f32 	%f378, [_ZZN3cub18CUB_300001_SM_10006detail6reduce28DeviceReduceSingleTileKernelINS2_10policy_hubIfjN4cuda3std3__44plusIfEEE10Policy1000EPfSC_iS9_ffNS7_10__identityEEEvT0_T1_T2_T3_T4_T6_E12temp_storage+48];
	add.f32 	%f379, %f377, %f378;
	ld.shared.f32 	%f380, [_ZZN3cub18CUB_300001_SM_10006detail6reduce28DeviceReduceSingleTileKernelINS2_10policy_hubIfjN4cuda3std3__44plusIfEEE10Policy1000EPfSC_iS9_ffNS7_10__identityEEEvT0_T1_T2_T3_T4_T6_E12temp_storage+52];
	add.f32 	%f381, %f379, %f380;
	ld.shared.f32 	%f382, [_ZZN3cub18CUB_300001_SM_10006detail6reduce28DeviceReduceSingleTileKernelINS2_10policy_hubIfjN4cuda3std3__44plusIfEEE10Policy1000EPfSC_iS9_ffNS7_10__identityEEEvT0_T1_T2_T3_T4_T6_E12temp_storage+56];
	add.f32 	%f383, %f381, %f382;
	ld.shared.f32 	%f384, [_ZZN3cub18CUB_300001_SM_10006detail6reduce28DeviceReduceSingleTileKernelINS2_10policy_hubIfjN4cuda3std3__44plusIfEEE10Policy1000EPfSC_iS9_ffNS7_10__identityEEEvT0_T1_T2_T3_T4_T6_E12temp_storage+60];
	add.f32 	%f385, %f383, %f384;
	ld.shared.f32 	%f386, [_ZZN3cub18CUB_300001_SM_10006detail6reduce28DeviceReduceSingleTileKernelINS2_10policy_hubIfjN4cuda3std3__44plusIfEEE10Policy1000EPfSC_iS9_ffNS7_10__identityEEEvT0_T1_T2_T3_T4_T6_E12temp_storage+64];
	add.f32 	%f387, %f385, %f386;
	ld.shared.f32 	%f388, [_ZZN3cub18CUB_300001_SM_10006detail6reduce28DeviceReduceSingleTileKernelINS2_10policy_hubIfjN4cuda3std3__44plusIfEEE10Policy1000EPfSC_iS9_ffNS7_10__identityEEEvT0_T1_T2_T3_T4_T6_E12temp_storage+68];
	add.f32 	%f389, %f387, %f388;
	ld.shared.f32 	%f390, [_ZZN3cub18CUB_300001_SM_10006detail6reduce28DeviceReduceSingleTileKernelINS2_10policy_hubIfjN4cuda3std3__44plusIfEEE10Policy1000EPfSC_iS9_ffNS7_10__identityEEEvT0_T1_T2_T3_T4_T6_E12temp_storage+72];
	add.f32 	%f391, %f389, %f390;
	ld.shared.f32 	%f392, [_ZZN3cub18CUB_300001_SM_10006detail6reduce28DeviceReduceSingleTileKernelINS2_10policy_hubIfjN4cuda3std3__44plusIfEEE10Policy1000EPfSC_iS9_ffNS7_10__identityEEEvT0_T1_T2_T3_T4_T6_E12temp_storage+76];
	add.f32 	%f530, %f391, %f392;
	bra.uni 	$L__BB7_72;
$L__BB7_38:
	setp.gt.s32 	%p3, %r67, 8191;
	@%p3 bra 	$L__BB7_56;
	mov.u32 	%r34, %tid.x;
	setp.ge.s32 	%p20, %r34, %r67;
	mov.f32 	%f522, 0f00000000;
	mov.u32 	%r397, %r34;
	@%p20 bra 	$L__BB7_41;
	mul.wide.u32 	%rd66, %r34, 4;
	add.s64 	%rd65, %rd16, %rd66;
	// begin inline asm
	ld.global.nc.u32 %r144, [%rd65];
	// end inline asm
	mov.b32 	%f522, %r144;
	add.s32 	%r397, %r34, 512;
$L__BB7_41:
	setp.ge.s32 	%p21, %r397, %r67;
	@%p21 bra 	$L__BB7_47;
	not.b32 	%r145, %r397;
	add.s32 	%r37, %r67, %r145;
	and.b32  	%r146, %r37, 1536;
	setp.eq.s32 	%p22, %r146, 1536;
	@%p22 bra 	$L__BB7_45;
	mul.wide.u32 	%rd67, %r397, 4;
	add.s64 	%rd131, %rd16, %rd67;
	shr.u32 	%r147, %r37, 9;
	add.s32 	%r148, %r147, 1;
	and.b32  	%r149, %r148, 3;
	neg.s32 	%r395, %r149;
$L__BB7_44:
	.pragma "nounroll";
	// begin inline asm
	ld.global.nc.u32 %r150, [%rd131];
	// end inline asm
	mov.b32 	%f173, %r150;
	add.f32 	%f522, %f522, %f173;
	add.s32 	%r397, %r397, 512;
	add.s64 	%rd131, %rd131, 2048;
	add.s32 	%r395, %r395, 1;
	setp.ne.s32 	%p23, %r395, 0;
	@%p23 bra 	$L__BB7_44;
$L__BB7_45:
	setp.lt.u32 	%p24, %r37, 1536;
	@%p24 bra 	$L__BB7_47;
$L__BB7_46:
	mul.wide.s32 	%rd73, %r397, 4;
	add.s64 	%rd69, %rd16, %rd73;
	// begin inline asm
	ld.global.nc.u32 %r151, [%rd69];
	// end inline asm
	mov.b32 	%f174, %r151;
	add.f32 	%f175, %f522, %f174;
	add.s64 	%rd70, %rd69, 2048;
	// begin inline asm
	ld.global.nc.u32 %r152, [%rd70];
	// end inline asm
	mov.b32 	%f176, %r152;
	add.f32 	%f177, %f175, %f176;
	add.s64 	%rd71, %rd69, 4096;
	// begin inline asm
	ld.global.nc.u32 %r153, [%rd71];
	// end inline asm
	mov.b32 	%f178, %r153;
	add.f32 	%f179, %f177, %f178;
	add.s64 	%rd72, %rd69, 6144;
	// begin inline asm
	ld.global.nc.u32 %r154, [%rd72];
	// end inline asm
	mov.b32 	%f180, %r154;
	add.f32 	%f522, %f179, %f180;
	add.s32 	%r397, %r397, 2048;
	setp.lt.s32 	%p25, %r397, %r67;
	@%p25 bra 	$L__BB7_46;
$L__BB7_47:
	setp.lt.s32 	%p26, %r67, 512;
	@%p26 bra 	$L__BB7_52;
	// begin inline asm
	mov.u32 %r193, %laneid;
	// end inline asm
	mov.b32 	%r195, %f522;
	mov.b32 	%r196, 1;
	mov.b32 	%r217, 31;
	mov.b32 	%r218, -1;
	// begin inline asm
	shfl.sync.down.b32 %r194, %r195, %r196, %r217, %r218;
	// end inline asm
	setp.gt.s32 	%p50, %r193, 30;
	mov.b32 	%f239, %r194;
	add.f32 	%f240, %f522, %f239;
	selp.f32 	%f241, %f522, %f240, %p50;
	mov.b32 	%r200, %f241;
	mov.b32 	%r201, 2;
	// begin inline asm
	shfl.sync.down.b32 %r199, %r200, %r201, %r217, %r218;
	// end inline asm
	setp.gt.s32 	%p51, %r193, 29;
	mov.b32 	%f242, %r199;
	add.f32 	%f243, %f241, %f242;
	selp.f32 	%f244, %f241, %f243, %p51;
	mov.b32 	%r205, %f244;
	mov.b32 	%r206, 4;
	// begin inline asm
	shfl.sync.down.b32 %r204, %r205, %r206, %r217, %r218;
	// end inline asm
	setp.gt.s32 	%p52, %r193, 27;
	mov.b32 	%f245, %r204;
	add.f32 	%f246, %f244, %f245;
	selp.f32 	%f247, %f244, %f246, %p52;
	mov.b32 	%r210, %f247;
	mov.b32 	%r211, 8;
	// begin inline asm
	shfl.sync.down.b32 %r209, %r210, %r211, %r217, %r218;
	// end inline asm
	setp.gt.s32 	%p53, %r193, 23;
	mov.b32 	%f248, %r209;
	add.f32 	%f249, %f247, %f248;
	selp.f32 	%f250, %f247, %f249, %p53;
	mov.b32 	%r215, %f250;
	mov.b32 	%r216, 16;
	// begin inline asm
	shfl.sync.down.b32 %r214, %r215, %r216, %r217, %r218;
	// end inline asm
	setp.gt.s32 	%p54, %r193, 15;
	mov.b32 	%f251, %r214;
	add.f32 	%f38, %f250, %f251;
	selp.f32 	%f530, %f250, %f38, %p54;
	setp.ne.s32 	%p55, %r193, 0;
	@%p55 bra 	$L__BB7_50;
	shr.u32 	%r219, %r34, 3;
	and.b32  	%r220, %r219, 124;
	mov.u32 	%r221, _ZZN3cub18CUB_300001_SM_10006detail6reduce28DeviceReduceSingleTileKernelINS2_10policy_hubIfjN4cuda3std3__44plusIfEEE10Policy1000EPfSC_iS9_ffNS7_10__identityEEEvT0_T1_T2_T3_T4_T6_E12temp_storage;
	add.s32 	%r222, %r221, %r220;
	st.shared.f32 	[%r222+16], %f38;
$L__BB7_50:
	bar.sync 	0;
	setp.ne.s32 	%p56, %r34, 0;
	@%p56 bra 	$L__BB7_72;
	ld.shared.f32 	%f252, [_ZZN3cub18CUB_300001_SM_10006detail6reduce28DeviceReduceSingleTileKernelINS2_10policy_hubIfjN4cuda3std3__44plusIfEEE10Policy1000EPfSC_iS9_ffNS7_10__identityEEEvT0_T1_T2_T3_T4_T6_E12temp_storage+20];
	add.f32 	%f253, %f530, %f252;
	ld.shared.f32 	%f254, [_ZZN3cub18CUB_300001_SM_10006detail6reduce28DeviceReduceSingleTileKernelINS2_10policy_hubIfjN4cuda3std3__44plusIfEEE10Policy1000EPfSC_iS9_ffNS7_10__identityEEEvT0_T1_T2_T3_T4_T6_E12temp_storage+24];
	add.f32 	%f255, %f253, %f254;
	ld.shared.f32 	%f256, [_ZZN3cub18CUB_300001_SM_10006detail6reduce28DeviceReduceSingleTileKernelINS2_10policy_hubIfjN4cuda3std3__44plusIfEEE10Policy1000EPfSC_iS9_ffNS7_10__identityEEEvT0_T1_T2_T3_T4_T6_E12temp_storage+28];
	add.f32 	%f257, %f255, %f256;
	ld.shared.f32 	%f258, [_ZZN3cub18CUB_300001_SM_10006detail6reduce28DeviceReduceSingleTileKernelINS2_10policy_hubIfjN4cuda3std3__44plusIfEEE10Policy1000EPfSC_iS9_ffNS7_10__identityEEEvT0_T1_T2_T3_T4_T6_E12temp_storage+32];
	add.f32 	%f259, %f257, %f258;
	ld.shared.f32 	%f260, [_ZZN3cub18CUB_300001_SM_10006detail6reduce28DeviceReduceSingleTileKernelINS2_10policy_hubIfjN4cuda3std3__44plusIfEEE10Policy1000EPfSC_iS9_ffNS7_10__identityEEEvT0_T1_T2_T3_T4_T6_E12temp_storage+36];
	add.f32 	%f261, %f259, %f260;
	ld.shared.f32 	%f262, [_ZZN3cub18CUB_300001_SM_10006detail6reduce28DeviceReduceSingleTileKernelINS2_10policy_hubIfjN4cuda3std3__44plusIfEEE10Policy1000EPfSC_iS9_ffNS7_10__identityEEEvT0_T1_T2_T3_T4_T6_E12temp_storage+40];
	add.f32 	%f263, %f261, %f262;
	ld.shared.f32 	%f264, [_ZZN3cub18CUB_300001_SM_10006detail6reduce28DeviceReduceSingleTileKernelINS2_10policy_hubIfjN4cuda3std3__44plusIfEEE10Policy1000EPfSC_iS9_ffNS7_10__identityEEEvT0_T1_T2_T3_T4_T6_E12temp_storage+44];
	add.f32 	%f265, %f263, %f264;
	ld.shared.f32 	%f266, [_ZZN3cub18CUB_300001_SM_10006detail6reduce28DeviceReduceSingleTileKernelINS2_10policy_hubIfjN4cuda3std3__44plusIfEEE10Policy1000EPfSC_iS9_ffNS7_10__identityEEEvT0_T1_T2_T3_T4_T6_E12temp_storage+48];
	add.f32 	%f267, %f265, %f266;
	ld.shared.f32 	%f268, [_ZZN3cub18CUB_300001_SM_10006detail6reduce28DeviceReduceSingleTileKernelINS2_10policy_hubIfjN4cuda3std3__44plusIfEEE10Policy1000EPfSC_iS9_ffNS7_10__identityEEEvT0_T1_T2_T3_T4_T6_E12temp_storage+52];
	add.f32 	%f269, %f267, %f268;
	ld.shared.f32 	%f270, [_ZZN3cub18CUB_300001_SM_10006detail6reduce28DeviceReduceSingleTileKernelINS2_10policy_hubIfjN4cuda3std3__44plusIfEEE10Policy1000EPfSC_iS9_ffNS7_10__identityEEEvT0_T1_T2_T3_T4_T6_E12temp_storage+56];
	add.f32 	%f271, %f269, %f270;
	ld.shared.f32 	%f272, [_ZZN3cub18CUB_300001_SM_10006detail6reduce28DeviceReduceSingleTileKernelINS2_10policy_hubIfjN4cuda3std3__44plusIfEEE10Policy1000EPfSC_iS9_ffNS7_10__identityEEEvT0_T1_T2_T3_T4_T6_E12temp_storage+60];
	add.f32 	%f273, %f271, %f272;
	ld.shared.f32 	%f274, [_ZZN3cub18CUB_300001_SM_10006detail6reduce28DeviceReduceSingleTileKernelINS2_10policy_hubIfjN4cuda3std3__44plusIfEEE10Policy1000EPfSC_iS9_ffNS7_10__identityEEEvT0_T1_T2_T3_T4_T6_E12temp_storage+64];
	add.f32 	%f275, %f273, %f274;
	ld.shared.f32 	%f276, [_ZZN3cub18CUB_300001_SM_10006detail6reduce28DeviceReduceSingleTileKernelINS2_10policy_hubIfjN4cuda3std3__44plusIfEEE10Policy1000EPfSC_iS9_ffNS7_10__identityEEEvT0_T1_T2_T3_T4_T6_E12temp_storage+68];
	add.f32 	%f277, %f275, %f276;
	ld.shared.f32 	%f278, [_ZZN3cub18CUB_300001_SM_10006detail6reduce28DeviceReduceSingleTileKernelINS2_10policy_hubIfjN4cuda3std3__44plusIfEEE10Policy1000EPfSC_iS9_ffNS7_10__identityEEEvT0_T1_T2_T3_T4_T6_E12temp_storage+72];
	add.f32 	%f279, %f277, %f278;
	ld.shared.f32 	%f280, [_ZZN3cub18CUB_300001_SM_10006detail6reduce28DeviceReduceSingleTileKernelINS2_10policy_hubIfjN4cuda3std3__44plusIfEEE10Policy1000EPfSC_iS9_ffNS7_10__identityEEEvT0_T1_T2_T3_T4_T6_E12temp_storage+76];
	add.f32 	%f530, %f279, %f280;
	bra.uni 	$L__BB7_72;
$L__BB7_52:
	// begin inline asm
	mov.u32 %r155, %laneid;
	// end inline asm
	and.b32  	%r181, %r34, 992;
	add.s32 	%r182, %r181, 32;
	setp.gt.s32 	%p27, %r182, %r67;
	not.b32 	%r183, %r181;
	add.s32 	%r184, %r67, %r183;
	selp.b32 	%r179, %r184, 31, %p27;
	mov.b32 	%r157, %f522;
	mov.b32 	%r158, 1;
	mov.b32 	%r180, -1;
	// begin inline asm
	shfl.sync.down.b32 %r156, %r157, %r158, %r179, %r180;
	// end inline asm
	setp.lt.s32 	%p28, %r155, %r179;
	mov.b32 	%f181, %r156;
	add.f32 	%f182, %f522, %f181;
	selp.f32 	%f183, %f182, %f522, %p28;
	mov.b32 	%r162, %f183;
	mov.b32 	%r163, 2;
	// begin inline asm
	shfl.sync.down.b32 %r161, %r162, %r163, %r179, %r180;
	// end inline asm
	add.s32 	%r185, %r155, 2;
	setp.gt.s32 	%p29, %r185, %r179;
	mov.b32 	%f184, %r161;
	add.f32 	%f185, %f183, %f184;
	selp.f32 	%f186, %f183, %f185, %p29;
	mov.b32 	%r167, %f186;
	mov.b32 	%r168, 4;
	// begin inline asm
	shfl.sync.down.b32 %r166, %r167, %r168, %r179, %r180;
	// end inline asm
	add.s32 	%r186, %r155, 4;
	setp.gt.s32 	%p30, %r186, %r179;
	mov.b32 	%f187, %r166;
	add.f32 	%f188, %f186, %f187;
	selp.f32 	%f189, %f186, %f188, %p30;
	mov.b32 	%r172, %f189;
	mov.b32 	%r173, 8;
	// begin inline asm
	shfl.sync.down.b32 %r171, %r172, %r173, %r179, %r180;
	// end inline asm
	add.s32 	%r187, %r155, 8;
	setp.gt.s32 	%p31, %r187, %r179;
	mov.b32 	%f190, %r171;
	add.f32 	%f191, %f189, %f190;
	selp.f32 	%f192, %f189, %f191, %p31;
	mov.b32 	%r177, %f192;
	mov.b32 	%r178, 16;
	// begin inline asm
	shfl.sync.down.b32 %r176, %r177, %r178, %r179, %r180;
	// end inline asm
	add.s32 	%r188, %r155, 16;
	setp.gt.s32 	%p32, %r188, %r179;
	mov.b32 	%f193, %r176;
	add.f32 	%f194, %f192, %f193;
	selp.f32 	%f530, %f192, %f194, %p32;
	setp.ne.s32 	%p33, %r155, 0;
	@%p33 bra 	$L__BB7_54;
	shr.u32 	%r189, %r34, 3;
	and.b32  	%r190, %r189, 124;
	mov.u32 	%r191, _ZZN3cub18CUB_300001_SM_10006detail6reduce28DeviceReduceSingleTileKernelINS2_10policy_hubIfjN4cuda3std3__44plusIfEEE10Policy1000EPfSC_iS9_ffNS7_10__identityEEEvT0_T1_T2_T3_T4_T6_E12temp_storage;
	add.s32 	%r192, %r191, %r190;
	st.shared.f32 	[%r192+16], %f530;
$L__BB7_54:
	bar.sync 	0;
	setp.ne.s32 	%p34, %r34, 0;
	@%p34 bra 	$L__BB7_72;
	setp.gt.s32 	%p35, %r67, 32;
	ld.shared.f32 	%f195, [_ZZN3cub18CUB_300001_SM_10006detail6reduce28DeviceReduceSingleTileKernelINS2_10policy_hubIfjN4cuda3std3__44plusIfEEE10Policy1000EPfSC_iS9_ffNS7_10__identityEEEvT0_T1_T2_T3_T4_T6_E12temp_storage+20];
	add.f32 	%f196, %f530, %f195;
	selp.f32 	%f197, %f196, %f530, %p35;
	setp.gt.s32 	%p36, %r67, 64;
	ld.shared.f32 	%f198, [_ZZN3cub18CUB_300001_SM_10006detail6reduce28DeviceReduceSingleTileKernelINS2_10policy_hubIfjN4cuda3std3__44plusIfEEE10Policy1000EPfSC_iS9_ffNS7_10__identityEEEvT0_T1_T2_T3_T4_T6_E12temp_storage+24];
	add.f32 	%f199, %f198, %f197;
	selp.f32 	%f200, %f199, %f197, %p36;
	setp.gt.s32 	%p37, %r67, 96;
	ld.shared.f32 	%f201, [_ZZN3cub18CUB_300001_SM_10006detail6reduce28DeviceReduceSingleTileKernelINS2_10policy_hubIfjN4cuda3std3__44plusIfEEE10Policy1000EPfSC_iS9_ffNS7_10__identityEEEvT0_T1_T2_T3_T4_T6_E12temp_storage+28];
	add.f32 	%f202, %f201, %f200;
	selp.f32 	%f203, %f202, %f200, %p37;
	setp.gt.s32 	%p38, %r67, 128;
	ld.shared.f32 	%f204, [_ZZN3cub18CUB_300001_SM_10006detail6reduce28DeviceReduceSingleTileKernelINS2_10policy_hubIfjN4cuda3std3__44plusIfEEE10Policy1000EPfSC_iS9_ffNS7_10__identityEEEvT0_T1_T2_T3_T4_T6_E12temp_storage+32];
	add.f32 	%f205, %f204, %f203;
	selp.f32 	%f206, %f205, %f203, %p38;
	setp.gt.s32 	%p39, %r67, 160;
	ld.shared.f32 	%f207, [_ZZN3cub18CUB_300001_SM_10006detail6reduce28DeviceReduceSingleTileKernelINS2_10policy_hubIfjN4cuda3std3__44plusIfEEE10Policy1000EPfSC_iS9_ffNS7_10__identityEEEvT0_T1_T2_T3_T4_T6_E12temp_storage+36];
	add.f32 	%f208, %f207, %f206;
	selp.f32 	%f209, %f208, %f206, %p39;
	setp.gt.s32 	%p40, %r67, 192;
	ld.shared.f32 	%f210, [_ZZN3cub18CUB_300001_SM_10006detail6reduce28DeviceReduceSingleTileKernelINS2_10policy_hubIfjN4cuda3std3__44plusIfEEE10Policy1000EPfSC_iS9_ffNS7_10__identityEEEvT0_T1_T2_T3_T4_T6_E12temp_storage+40];
	add.f32 	%f211, %f210, %f209;
	selp.f32 	%f212, %f211, %f209, %p40;
	setp.gt.s32 	%p41, %r67, 224;
	ld.shared.f32 	%f213, [_ZZN3cub18CUB_300001_SM_10006detail6reduce28DeviceReduceSingleTileKernelINS2_10policy_hubIfjN4cuda3std3__44plusIfEEE10Policy1000EPfSC_iS9_ffNS7_10__identityEEEvT0_T1_T2_T3_T4_T6_E12temp_storage+44];
	add.f32 	%f214, %f213, %f212;
	selp.f32 	%f215, %f214, %f212, %p41;
	setp.gt.s32 	%p42, %r67, 256;
	ld.shared.f32 	%f216, [_ZZN3cub18CUB_300001_SM_10006detail6reduce28DeviceReduceSingleTileKernelINS2_10policy_hubIfjN4cuda3std3__44plusIfEEE10Policy1000EPfSC_iS9_ffNS7_10__identityEEEvT0_T1_T2_T3_T4_T6_E12temp_storage+48];
	add.f32 	%f217, %f216, %f215;
	selp.f32 	%f218, %f217, %f215, %p42;
	setp.gt.s32 	%p43, %r67, 288;
	ld.shared.f32 	%f219, [_ZZN3cub18CUB_300001_SM_10006detail6reduce28DeviceReduceSingleTileKernelINS2_10policy_hubIfjN4cuda3std3__44plusIfEEE10Policy1000EPfSC_iS9_ffNS7_10__identityEEEvT0_T1_T2_T3_T4_T6_E12temp_storage+52];
	add.f32 	%f220, %f219, %f218;
	selp.f32 	%f221, %f220, %f218, %p43;
	setp.gt.s32 	%p44, %r67, 320;
	ld.shared.f32 	%f222, [_ZZN3cub18CUB_300001_SM_10006detail6reduce28DeviceReduceSingleTileKernelINS2_10policy_hubIfjN4cuda3std3__44plusIfEEE10Policy1000EPfSC_iS9_ffNS7_10__identityEEEvT0_T1_T2_T3_T4_T6_E12temp_storage+56];
	add.f32 	%f223, %f222, %f221;
	selp.f32 	%f224, %f223, %f221, %p44;
	setp.gt.s32 	%p45, %r67, 352;
	ld.shared.f32 	%f225, [_ZZN3cub18CUB_300001_SM_10006detail6reduce28DeviceReduceSingleTileKernelINS2_10policy_hubIfjN4cuda3std3__44plusIfEEE10Policy1000EPfSC_iS9_ffNS7_10__identityEEEvT0_T1_T2_T3_T4_T6_E12temp_storage+60];
	add.f32 	%f226, %f225, %f224;
	selp.f32 	%f227, %f226, %f224, %p45;
	setp.gt.s32 	%p46, %r67, 384;
	ld.shared.f32 	%f228, [_ZZN3cub18CUB_300001_SM_10006detail6reduce28DeviceReduceSingleTileKernelINS2_10policy_hubIfjN4cuda3std3__44plusIfEEE10Policy1000EPfSC_iS9_ffNS7_10__identityEEEvT0_T1_T2_T3_T4_T6_E12temp_storage+64];
	add.f32 	%f229, %f228, %f227;
	selp.f32 	%f230, %f229, %f227, %p46;
	setp.gt.s32 	%p47, %r67, 416;
	ld.shared.f32 	%f231, [_ZZN3cub18CUB_300001_SM_10006detail6reduce28DeviceReduceSingleTileKernelINS2_10policy_hubIfjN4cuda3std3__44plusIfEEE10Policy1000EPfSC_iS9_ffNS7_10__identityEEEvT0_T1_T2_T3_T4_T6_E12temp_storage+68];
	add.f32 	%f232, %f231, %f230;
	selp.f32 	%f233, %f232, %f230, %p47;
	setp.gt.s32 	%p48, %r67, 448;
	ld.shared.f32 	%f234, [_ZZN3cub18CUB_300001_SM_10006detail6reduce28DeviceReduceSingleTileKernelINS2_10policy_hubIfjN4cuda3std3__44plusIfEEE10Policy1000EPfSC_iS9_ffNS7_10__identityEEEvT0_T1_T2_T3_T4_T6_E12temp_storage+72];
	add.f32 	%f235, %f234, %f233;
	selp.f32 	%f236, %f235, %f233, %p48;
	setp.gt.s32 	%p49, %r67, 480;
	ld.shared.f32 	%f237, [_ZZN3cub18CUB_300001_SM_10006detail6reduce28DeviceReduceSingleTileKernelINS2_10policy_hubIfjN4cuda3std3__44plusIfEEE10Policy1000EPfSC_iS9_ffNS7_10__identityEEEvT0_T1_T2_T3_T4_T6_E12temp_storage+76];
	add.f32 	%f238, %f237, %f236;
	selp.f32 	%f530, %f238, %f236, %p49;
	bra.uni 	$L__BB7_72;
$L__BB7_56:
	mov.u32 	%r46, %tid.x;
	mul.wide.u32 	%rd35, %r46, 4;
	add.s64 	%rd19, %rd16, %rd35;
	// begin inline asm
	ld.global.nc.u32 %r68, [%rd19];
	// end inline asm
	mov.b32 	%f59, %r68;
	add.s64 	%rd20, %rd19, 2048;
	// begin inline asm
	ld.global.nc.u32 %r69, [%rd20];
	// end inline asm
	mov.b32 	%f60, %r69;
	add.s64 	%rd21, %rd19, 4096;
	// begin inline asm
	ld.global.nc.u32 %r70, [%rd21];
	// end inline asm
	mov.b32 	%f61, %r70;
	add.s64 	%rd22, %rd19, 6144;
	// begin inline asm
	ld.global.nc.u32 %r71, [%rd22];
	// end inline asm
	mov.b32 	%f62, %r71;
	add.s64 	%rd23, %rd19, 8192;
	// begin inline asm
	ld.global.nc.u32 %r72, [%rd23];
	// end inline asm
	mov.b32 	%f63, %r72;
	add.s64 	%rd24, %rd19, 10240;
	// begin inline asm
	ld.global.nc.u32 %r73, [%rd24];
	// end inline asm
	mov.b32 	%f64, %r73;
	add.s64 	%rd25, %rd19, 12288;
	// begin inline asm
	ld.global.nc.u32 %r74, [%rd25];
	// end inline asm
	mov.b32 	%f65, %r74;
	add.s64 	%rd26, %rd19, 14336;
	// begin inline asm
	ld.global.nc.u32 %r75, [%rd26];
	// end inline asm
	mov.b32 	%f66, %r75;
	add.s64 	%rd27, %rd19, 16384;
	// begin inline asm
	ld.global.nc.u32 %r76, [%rd27];
	// end inline asm
	mov.b32 	%f67, %r76;
	add.s64 	%rd28, %rd19, 18432;
	// begin inline asm
	ld.global.nc.u32 %r77, [%rd28];
	// end inline asm
	mov.b32 	%f68, %r77;
	add.s64 	%rd29, %rd19, 20480;
	// begin inline asm
	ld.global.nc.u32 %r78, [%rd29];
	// end inline asm
	mov.b32 	%f69, %r78;
	add.s64 	%rd30, %rd19, 22528;
	// begin inline asm
	ld.global.nc.u32 %r79, [%rd30];
	// end inline asm
	mov.b32 	%f70, %r79;
	add.s64 	%rd31, %rd19, 24576;
	// begin inline asm
	ld.global.nc.u32 %r80, [%rd31];
	// end inline asm
	mov.b32 	%f71, %r80;
	add.s64 	%rd32, %rd19, 26624;
	// begin inline asm
	ld.global.nc.u32 %r81, [%rd32];
	// end inline asm
	mov.b32 	%f72, %r81;
	add.s64 	%rd33, %rd19, 28672;
	// begin inline asm
	ld.global.nc.u32 %r82, [%rd33];
	// end inline asm
	mov.b32 	%f73, %r82;
	add.s64 	%rd34, %rd19, 30720;
	// begin inline asm
	ld.global.nc.u32 %r83, [%rd34];
	// end inline asm
	mov.b32 	%f74, %r83;
	add.f32 	%f75, %f59, %f60;
	add.f32 	%f76, %f61, %f62;
	add.f32 	%f77, %f63, %f64;
	add.f32 	%f78, %f65, %f66;
	add.f32 	%f79, %f67, %f68;
	add.f32 	%f80, %f69, %f70;
	add.f32 	%f81, %f71, %f72;
	add.f32 	%f82, %f73, %f74;
	add.f32 	%f83, %f75, %f76;
	add.f32 	%f84, %f77, %f78;
	add.f32 	%f85, %f79, %f80;
	add.f32 	%f86, %f81, %f82;
	add.f32 	%f87, %f83, %f84;
	add.f32 	%f88, %f85, %f86;
	add.f32 	%f529, %f87, %f88;
	setp.lt.u32 	%p4, %r67, 16384;
	mov.b32 	%r400, 8192;
	@%p4 bra 	$L__BB7_60;
	add.s32 	%r47, %r67, -8192;
	mov.b32 	%r400, 8192;
$L__BB7_58:
	mul.wide.s32 	%rd52, %r400, 4;
	add.s64 	%rd36, %rd19, %rd52;
	// begin inline asm
	ld.global.nc.u32 %r86, [%rd36];
	// end inline asm
	mov.b32 	%f89, %r86;
	add.s64 	%rd37, %rd36, 2048;
	// begin inline asm
	ld.global.nc.u32 %r87, [%rd37];
	// end inline asm
	mov.b32 	%f90, %r87;
	add.s64 	%rd38, %rd36, 4096;
	// begin inline asm
	ld.global.nc.u32 %r88, [%rd38];
	// end inline asm
	mov.b32 	%f91, %r88;
	add.s64 	%rd39, %rd36, 6144;
	// begin inline asm
	ld.global.nc.u32 %r89, [%rd39];
	// end inline asm
	mov.b32 	%f92, %r89;
	add.s64 	%rd40, %rd36, 8192;
	// begin inline asm
	ld.global.nc.u32 %r90, [%rd40];
	// end inline asm
	mov.b32 	%f93, %r90;
	add.s64 	%rd41, %rd36, 10240;
	// begin inline asm
	ld.global.nc.u32 %r91, [%rd41];
	// end inline asm
	mov.b32 	%f94, %r91;
	add.s64 	%rd42, %rd36, 12288;
	// begin inline asm
	ld.global.nc.u32 %r92, [%rd42];
	// end inline asm
	mov.b32 	%f95, %r92;
	add.s64 	%rd43, %rd36, 14336;
	// begin inline asm
	ld.global.nc.u32 %r93, [%rd43];
	// end inline asm
	mov.b32 	%f96, %r93;
	add.s64 	%rd44, %rd36, 16384;
	// begin inline asm
	ld.global.nc.u32 %r94, [%rd44];
	// end inline asm
	mov.b32 	%f97, %r94;
	add.s64 	%rd45, %rd36, 18432;
	// begin inline asm
	ld.global.nc.u32 %r95, [%rd45];
	// end inline asm
	mov.b32 	%f98, %r95;
	add.s64 	%rd46, %rd36, 20480;
	// begin inline asm
	ld.global.nc.u32 %r96, [%rd46];
	// end inline asm
	mov.b32 	%f99, %r96;
	add.s64 	%rd47, %rd36, 22528;
	// begin inline asm
	ld.global.nc.u32 %r97, [%rd47];
	// end inline asm
	mov.b32 	%f100, %r97;
	add.s64 	%rd48, %rd36, 24576;
	// begin inline asm
	ld.global.nc.u32 %r98, [%rd48];
	// end inline asm
	mov.b32 	%f101, %r98;
	add.s64 	%rd49, %rd36, 26624;
	// begin inline asm
	ld.global.nc.u32 %r99, [%rd49];
	// end inline asm
	mov.b32 	%f102, %r99;
	add.s64 	%rd50, %rd36, 28672;
	// begin inline asm
	ld.global.nc.u32 %r100, [%rd50];
	// end inline asm
	mov.b32 	%f103, %r100;
	add.s64 	%rd51, %rd36, 30720;
	// begin inline asm
	ld.global.nc.u32 %r101, [%rd51];
	// end inline asm
	mov.b32 	%f104, %r101;
	add.f32 	%f105, %f529, %f89;
	add.f32 	%f106, %f90, %f91;
	add.f32 	%f107, %f92, %f93;
	add.f32 	%f108, %f94, %f95;
	add.f32 	%f109, %f96, %f97;
	add.f32 	%f110, %f98, %f99;
	add.f32 	%f111, %f100, %f101;
	add.f32 	%f112, %f102, %f103;
	add.f32 	%f113, %f105, %f106;
	add.f32 	%f114, %f107, %f108;
	add.f32 	%f115, %f109, %f110;
	add.f32 	%f116, %f111, %f112;
	add.f32 	%f117, %f113, %f114;
	add.f32 	%f118, %f115, %f116;
	add.f32 	%f119, %f117, %f118;
	add.f32 	%f529, %f119, %f104;
	sub.s32 	%r102, %r67, %r400;
	setp.lt.s32 	%p5, %r102, 8192;
	@%p5 bra 	$L__BB7_68;
	add.s32 	%r400, %r400, 8192;
	setp.le.s32 	%p6, %r400, %r47;
	@%p6 bra 	$L__BB7_58;
$L__BB7_60:
	setp.le.s32 	%p7, %r67, %r400;
	@%p7 bra 	$L__BB7_68;
	sub.s32 	%r51, %r67, %r400;
	setp.ge.s32 	%p8, %r46, %r51;
	@%p8 bra 	$L__BB7_68;
	not.b32 	%r103, %r46;
	add.s32 	%r104, %r67, %r103;
	sub.s32 	%r52, %r104, %r400;
	and.b32  	%r105, %r52, 1536;
	setp.eq.s32 	%p9, %r105, 1536;
	mov.u32 	%r404, %r46;
	@%p9 bra 	$L__BB7_65;
	add.s32 	%r402, %r46, %r400;
	shr.u32 	%r106, %r52, 9;
	add.s32 	%r107, %r106, 1;
	and.b32  	%r108, %r107, 3;
	neg.s32 	%r401, %r108;
	mov.u32 	%r404, %r46;
$L__BB7_64:
	.pragma "nounroll";
	mul.wide.u32 	%rd54, %r402, 4;
	add.s64 	%rd53, %rd16, %rd54;
	// begin inline asm
	ld.global.nc.u32 %r109, [%rd53];
	// end inline asm
	mov.b32 	%f121, %r109;
	add.f32 	%f529, %f529, %f121;
	add.s32 	%r404, %r404, 512;
	add.s32 	%r402, %r402, 512;
	add.s32 	%r401, %r401, 1;
	setp.ne.s32 	%p10, %r401, 0;
	@%p10 bra 	$L__BB7_64;
$L__BB7_65:
	setp.lt.u32 	%p11, %r52, 1536;
	@%p11 bra 	$L__BB7_68;
	cvt.u64.u32 	%rd55, %r404;
	cvt.u64.u32 	%rd56, %r400;
	add.s64 	%rd57, %rd55, %rd56;
	shl.b64 	%rd58, %rd57, 2;
	add.s64 	%rd59, %rd58, %rd16;
	add.s64 	%rd132, %rd59, 4096;
	add.s32 	%r405, %r404, %r400;
$L__BB7_67:
	mul.wide.u32 	%rd64, %r405, 4;
	add.s64 	%rd60, %rd16, %rd64;
	// begin inline asm
	ld.global.nc.u32 %r110, [%rd60];
	// end inline asm
	mov.b32 	%f122, %r110;
	add.f32 	%f123, %f529, %f122;
	add.s64 	%rd61, %rd132, -2048;
	// begin inline asm
	ld.global.nc.u32 %r111, [%rd61];
	// end inline asm
	mov.b32 	%f124, %r111;
	add.f32 	%f125, %f123, %f124;
	// begin inline asm
	ld.global.nc.u32 %r112, [%rd132];
	// end inline asm
	mov.b32 	%f126, %r112;
	add.f32 	%f127, %f125, %f126;
	add.s64 	%rd63, %rd132, 2048;
	// begin inline asm
	ld.global.nc.u32 %r113, [%rd63];
	// end inline asm
	mov.b32 	%f128, %r113;
	add.f32 	%f529, %f127, %f128;
	add.s32 	%r404, %r404, 2048;
	add.s64 	%rd132, %rd132, 8192;
	add.s32 	%r405, %r405, 2048;
	setp.lt.s32 	%p12, %r404, %r51;
	@%p12 bra 	$L__BB7_67;
$L__BB7_68:
	// begin inline asm
	mov.u32 %r114, %laneid;
	// end inline asm
	mov.b32 	%r116, %f529;
	mov.b32 	%r117, 1;
	mov.b32 	%r138, 31;
	mov.b32 	%r139, -1;
	// begin inline asm
	shfl.sync.down.b32 %r115, %r116, %r117, %r138, %r139;
	// end inline asm
	setp.gt.s32 	%p13, %r114, 30;
	mov.b32 	%f129, %r115;
	add.f32 	%f130, %f529, %f129;
	selp.f32 	%f131, %f529, %f130, %p13;
	mov.b32 	%r121, %f131;
	mov.b32 	%r122, 2;
	// begin inline asm
	shfl.sync.down.b32 %r120, %r121, %r122, %r138, %r139;
	// end inline asm
	setp.gt.s32 	%p14, %r114, 29;
	mov.b32 	%f132, %r120;
	add.f32 	%f133, %f131, %f132;
	selp.f32 	%f134, %f131, %f133, %p14;
	mov.b32 	%r126, %f134;
	mov.b32 	%r127, 4;
	// begin inline asm
	shfl.sync.down.b32 %r125, %r126, %r127, %r138, %r139;
	// end inline asm
	setp.gt.s32 	%p15, %r114, 27;
	mov.b32 	%f135, %r125;
	add.f32 	%f136, %f134, %f135;
	selp.f32 	%f137, %f134, %f136, %p15;
	mov.b32 	%r131, %f137;
	mov.b32 	%r132, 8;
	// begin inline asm
	shfl.sync.down.b32 %r130, %r131, %r132, %r138, %r139;
	// end inline asm
	setp.gt.s32 	%p16, %r114, 23;
	mov.b32 	%f138, %r130;
	add.f32 	%f139, %f137, %f138;
	selp.f32 	%f140, %f137, %f139, %p16;
	mov.b32 	%r136, %f140;
	mov.b32 	%r137, 16;
	// begin inline asm
	shfl.sync.down.b32 %r135, %r136, %r137, %r138, %r139;
	// end inline asm
	setp.gt.s32 	%p17, %r114, 15;
	mov.b32 	%f141, %r135;
	add.f32 	%f54, %f140, %f141;
	selp.f32 	%f530, %f140, %f54, %p17;
	setp.ne.s32 	%p18, %r114, 0;
	@%p18 bra 	$L__BB7_70;
	shr.u32 	%r140, %r46, 3;
	and.b32  	%r141, %r140, 124;
	mov.u32 	%r142, _ZZN3cub18CUB_300001_SM_10006detail6reduce28DeviceReduceSingleTileKernelINS2_10policy_hubIfjN4cuda3std3__44plusIfEEE10Policy1000EPfSC_iS9_ffNS7_10__identityEEEvT0_T1_T2_T3_T4_T6_E12temp_storage;
	add.s32 	%r143, %r142, %r141;
	st.shared.f32 	[%r143+16], %f54;
$L__BB7_70:
	bar.sync 	0;
	setp.ne.s32 	%p19, %r46, 0;
	@%p19 bra 	$L__BB7_72;
	ld.shared.f32 	%f142, [_ZZN3cub18CUB_300001_SM_10006detail6reduce28DeviceReduceSingleTileKernelINS2_10policy_hubIfjN4cuda3std3__44plusIfEEE10Policy1000EPfSC_iS9_ffNS7_10__identityEEEvT0_T1_T2_T3_T4_T6_E12temp_storage+20];
	add.f32 	%f143, %f530, %f142;
	ld.shared.f32 	%f144, [_ZZN3cub18CUB_300001_SM_10006detail6reduce28DeviceReduceSingleTileKernelINS2_10policy_hubIfjN4cuda3std3__44plusIfEEE10Policy1000EPfSC_iS9_ffNS7_10__identityEEEvT0_T1_T2_T3_T4_T6_E12temp_storage+24];
	add.f32 	%f145, %f143, %f144;
	ld.shared.f32 	%f146, [_ZZN3cub18CUB_300001_SM_10006detail6reduce28DeviceReduceSingleTileKernelINS2_10policy_hubIfjN4cuda3std3__44plusIfEEE10Policy1000EPfSC_iS9_ffNS7_10__identityEEEvT0_T1_T2_T3_T4_T6_E12temp_storage+28];
	add.f32 	%f147, %f145, %f146;
	ld.shared.f32 	%f148, [_ZZN3cub18CUB_300001_SM_10006detail6reduce28DeviceReduceSingleTileKernelINS2_10policy_hubIfjN4cuda3std3__44plusIfEEE10Policy1000EPfSC_iS9_ffNS7_10__identityEEEvT0_T1_T2_T3_T4_T6_E12temp_storage+32];
	add.f32 	%f149, %f147, %f148;
	ld.shared.f32 	%f150, [_ZZN3cub18CUB_300001_SM_10006detail6reduce28DeviceReduceSingleTileKernelINS2_10policy_hubIfjN4cuda3std3__44plusIfEEE10Policy1000EPfSC_iS9_ffNS7_10__identityEEEvT0_T1_T2_T3_T4_T6_E12temp_storage+36];
	add.f32 	%f151, %f149, %f150;
	ld.shared.f32 	%f152, [_ZZN3cub18CUB_300001_SM_10006detail6reduce28DeviceReduceSingleTileKernelINS2_10policy_hubIfjN4cuda3std3__44plusIfEEE10Policy1000EPfSC_iS9_ffNS7_10__identityEEEvT0_T1_T2_T3_T4_T6_E12temp_storage+40];
	add.f32 	%f153, %f151, %f152;
	ld.shared.f32 	%f154, [_ZZN3cub18CUB_300001_SM_10006detail6reduce28DeviceReduceSingleTileKernelINS2_10policy_hubIfjN4cuda3std3__44plusIfEEE10Policy1000EPfSC_iS9_ffNS7_10__identityEEEvT0_T1_T2_T3_T4_T6_E12temp_storage+44];
	add.f32 	%f155, %f153, %f154;
	ld.shared.f32 	%f156, [_ZZN3cub18CUB_300001_SM_10006detail6reduce28DeviceReduceSingleTileKernelINS2_10policy_hubIfjN4cuda3std3__44plusIfEEE10Policy1000EPfSC_iS9_ffNS7_10__identityEEEvT0_T1_T2_T3_T4_T6_E12temp_storage+48];
	add.f32 	%f157, %f155, %f156;
	ld.shared.f32 	%f158, [_ZZN3cub18CUB_300001_SM_10006detail6reduce28DeviceReduceSingleTileKernelINS2_10policy_hubIfjN4cuda3std3__44plusIfEEE10Policy1000EPfSC_iS9_ffNS7_10__identityEEEvT0_T1_T2_T3_T4_T6_E12temp_storage+52];
	add.f32 	%f159, %f157, %f158;
	ld.shared.f32 	%f160, [_ZZN3cub18CUB_300001_SM_10006detail6reduce28DeviceReduceSingleTileKernelINS2_10policy_hubIfjN4cuda3std3__44plusIfEEE10Policy1000EPfSC_iS9_ffNS7_10__identityEEEvT0_T1_T2_T3_T4_T6_E12temp_storage+56];
	add.f32 	%f161, %f159, %f160;
	ld.shared.f32 	%f162, [_ZZN3cub18CUB_300001_SM_10006detail6reduce28DeviceReduceSingleTileKernelINS2_10policy_hubIfjN4cuda3std3__44plusIfEEE10Policy1000EPfSC_iS9_ffNS7_10__identityEEEvT0_T1_T2_T3_T4_T6_E12temp_storage+60];
	add.f32 	%f163, %f161, %f162;
	ld.shared.f32 	%f164, [_ZZN3cub18CUB_300001_SM_10006detail6reduce28DeviceReduceSingleTileKernelINS2_10policy_hubIfjN4cuda3std3__44plusIfEEE10Policy1000EPfSC_iS9_ffNS7_10__identityEEEvT0_T1_T2_T3_T4_T6_E12temp_storage+64];
	add.f32 	%f165, %f163, %f164;
	ld.shared.f32 	%f166, [_ZZN3cub18CUB_300001_SM_10006detail6reduce28DeviceReduceSingleTileKernelINS2_10policy_hubIfjN4cuda3std3__44plusIfEEE10Policy1000EPfSC_iS9_ffNS7_10__identityEEEvT0_T1_T2_T3_T4_T6_E12temp_storage+68];
	add.f32 	%f167, %f165, %f166;
	ld.shared.f32 	%f168, [_ZZN3cub18CUB_300001_SM_10006detail6reduce28DeviceReduceSingleTileKernelINS2_10policy_hubIfjN4cuda3std3__44plusIfEEE10Policy1000EPfSC_iS9_ffNS7_10__identityEEEvT0_T1_T2_T3_T4_T6_E12temp_storage+72];
	add.f32 	%f169, %f167, %f168;
	ld.shared.f32 	%f170, [_ZZN3cub18CUB_300001_SM_10006detail6reduce28DeviceReduceSingleTileKernelINS2_10policy_hubIfjN4cuda3std3__44plusIfEEE10Policy1000EPfSC_iS9_ffNS7_10__identityEEEvT0_T1_T2_T3_T4_T6_E12temp_storage+76];
	add.f32 	%f530, %f169, %f170;
$L__BB7_72:
	mov.u32 	%r379, %tid.x;
	setp.ne.s32 	%p111, %r379, 0;
	@%p111 bra 	$L__BB7_74;
	add.f32 	%f503, %f58, %f530;
	st.global.f32 	[%rd1], %f503;
$L__BB7_74:
	ret;

}
	// .globl	_ZN3cub18CUB_300001_SM_10006detail6reduce28DeviceReduceSingleTileKernelINS2_10policy_hubIfyN4cuda3std3__44plusIfEEE10Policy1000EN6thrust24THRUST_300001_SM_1000_NS10device_ptrIfEEPfyS9_ffNS7_10__identityEEEvT0_T1_T2_T3_T4_T6_
.visible .entry _ZN3cub18CUB_300001_SM_10006detail6reduce28DeviceReduceSingleTileKernelINS2_10policy_hubIfyN4cuda3std3__44plusIfEEE10Policy1000EN6thrust24THRUST_300001_SM_1000_NS10device_ptrIfEEPfyS9_ffNS7_10__identityEEEvT0_T1_T2_T3_T4_T6_(
	.param .align 8 .b8 _ZN3cub18CUB_300001_SM_10006detail6reduce28DeviceReduceSingleTileKernelINS2_10policy_hubIfyN4cuda3std3__44plusIfEEE10Policy1000EN6thrust24THRUST_300001_SM_1000_NS10device_ptrIfEEPfyS9_ffNS7_10__identityEEEvT0_T1_T2_T3_T4_T6__param_0[8],
	.param .u64 .ptr .align 1 _ZN3cub18CUB_300001_SM_10006detail6reduce28DeviceReduceSingleTileKernelINS2_10policy_hubIfyN4cuda3std3__44plusIfEEE10Policy1000EN6thrust24THRUST_300001_SM_1000_NS10device_ptrIfEEPfyS9_ffNS7_10__identityEEEvT0_T1_T2_T3_T4_T6__param_1,
	.param .u64 _ZN3cub18CUB_300001_SM_10006detail6reduce28DeviceReduceSingleTileKernelINS2_10policy_hubIfyN4cuda3std3__44plusIfEEE10Policy1000EN6thrust24THRUST_300001_SM_1000_NS10device_ptrIfEEPfyS9_ffNS7_10__identityEEEvT0_T1_T2_T3_T4_T6__param_2,
	.param .align 1 .b8 _ZN3cub18CUB_300001_SM_10006detail6reduce28DeviceReduceSingleTileKernelINS2_10policy_hubIfyN4cuda3std3__44plusIfEEE10Policy1000EN6thrust24THRUST_300001_SM_1000_NS10device_ptrIfEEPfyS9_ffNS7_10__identityEEEvT0_T1_T2_T3_T4_T6__param_3[1],
	.param .f32 _ZN3cub18CUB_300001_SM_10006detail6reduce28DeviceReduceSingleTileKernelINS2_10policy_hubIfyN4cuda3std3__44plusIfEEE10Policy1000EN6thrust24THRUST_300001_SM_1000_NS10device_ptrIfEEPfyS9_ffNS7_10__identityEEEvT0_T1_T2_T3_T4_T6__param_4,
	.param .align 1 .b8 _ZN3cub18CUB_300001_SM_10006detail6reduce28DeviceReduceSingleTileKernelINS2_10policy_hubIfyN4cuda3std3__44plusIfEEE10Policy1000EN6thrust24THRUST_300001_SM_1000_NS10device_ptrIfEEPfyS9_ffNS7_10__identityEEEvT0_T1_T2_T3_T4_T6__param_5[1]
)
.maxntid 256
.minnctapersm 1
{
	.reg .pred 	%p<59>;
	.reg .b32 	%r<171>;
	.reg .b32 	%f<328>;
	.reg .b64 	%rd<56>;
	// demoted variable
	.shared .align 4 .b8 _ZZN3cub18CUB_300001_SM_10006detail6reduce28DeviceReduceSingleTileKernelINS2_10policy_hubIfyN4cuda3std3__44plusIfEEE10Policy1000EN6thrust24THRUST_300001_SM_1000_NS10device_ptrIfEEPfyS9_ffNS7_10__identityEEEvT0_T1_T2_T3_T4_T6_E12temp_storage[44];
	ld.param.u64 	%rd18, [_ZN3cub18CUB_300001_SM_10006detail6reduce28DeviceReduceSingleTileKernelINS2_10policy_hubIfyN4cuda3std3__44plusIfEEE10Policy1000EN6thrust24THRUST_300001_SM_1000_NS10device_ptrIfEEPfyS9_ffNS7_10__identityEEEvT0_T1_T2_T3_T4_T6__param_0];
	ld.param.u64 	%rd20, [_ZN3cub18CUB_300001_SM_10006detail6reduce28DeviceReduceSingleTileKernelINS2_10policy_hubIfyN4cuda3std3__44plusIfEEE10Policy1000EN6thrust24THRUST_300001_SM_1000_NS10device_ptrIfEEPfyS9_ffNS7_10__identityEEEvT0_T1_T2_T3_T4_T6__param_1];
	ld.param.u64 	%rd19, [_ZN3cub18CUB_300001_SM_10006detail6reduce28DeviceReduceSingleTileKernelINS2_10policy_hubIfyN4cuda3std3__44plusIfEEE10Policy1000EN6thrust24THRUST_300001_SM_1000_NS10device_ptrIfEEPfyS9_ffNS7_10__identityEEEvT0_T1_T2_T3_T4_T6__param_2];
	ld.param.f32 	%f42, [_ZN3cub18CUB_300001_SM_10006detail6reduce28DeviceReduceSingleTileKernelINS2_10policy_hubIfyN4cuda3std3__44plusIfEEE10Policy1000EN6thrust24THRUST_300001_SM_1000_NS10device_ptrIfEEPfyS9_ffNS7_10__identityEEEvT0_T1_T2_T3_T4_T6__param_4];
	cvta.to.global.u64 	%rd1, %rd20;
	setp.ne.s64 	%p1, %rd19, 0;
	@%p1 bra 	$L__BB8_3;
	mov.u32 	%r156, %tid.x;
	setp.ne.s32 	%p58, %r156, 0;
	@%p58 bra 	$L__BB8_51;
	st.global.f32 	[%rd1], %f42;
	bra.uni 	$L__BB8_51;
$L__BB8_3:
	cvta.to.global.u64 	%rd2, %rd18;
	setp.gt.u64 	%p2, %rd19, 4095;
	@%p2 bra 	$L__BB8_28;
	cvt.u32.u64 	%r1, %rd19;
	mov.u32 	%r2, %tid.x;
	setp.ge.u32 	%p24, %r2, %r1;
	mov.f32 	%f315, 0f00000000;
	mov.u32 	%r160, %r2;
	@%p24 bra 	$L__BB8_6;
	mul.wide.u32 	%rd41, %r2, 4;
	add.s64 	%rd42, %rd2, %rd41;
	ld.global.f32 	%f315, [%rd42];
	add.s32 	%r160, %r2, 256;
$L__BB8_6:
	setp.ge.u32 	%p25, %r160, %r1;
	@%p25 bra 	$L__BB8_19;
	not.b32 	%r83, %r160;
	add.s32 	%r84, %r83, %r1;
	shr.u32 	%r85, %r84, 8;
	add.s32 	%r5, %r85, 1;
	and.b32  	%r6, %r5, 15;
	setp.lt.u32 	%p26, %r84, 3840;
	@%p26 bra 	$L__BB8_10;
	and.b32  	%r86, %r5, 33554416;
	neg.s32 	%r158, %r86;
	mul.wide.u32 	%rd43, %r160, 4;
	add.s64 	%rd44, %rd43, %rd2;
	add.s64 	%rd51, %rd44, 8192;
$L__BB8_9:
	.pragma "nounroll";
	ld.global.f32 	%f189, [%rd51+-8192];
	add.f32 	%f190, %f315, %f189;
	ld.global.f32 	%f191, [%rd51+-7168];
	add.f32 	%f192, %f190, %f191;
	ld.global.f32 	%f193, [%rd51+-6144];
	add.f32 	%f194, %f192, %f193;
	ld.global.f32 	%f195, [%rd51+-5120];
	add.f32 	%f196, %f194, %f195;
	ld.global.f32 	%f197, [%rd51+-4096];
	add.f32 	%f198, %f196, %f197;
	ld.global.f32 	%f199, [%rd51+-3072];
	add.f32 	%f200, %f198, %f199;
	ld.global.f32 	%f201, [%rd51+-2048];
	add.f32 	%f202, %f200, %f201;
	ld.global.f32 	%f203, [%rd51+-1024];
	add.f32 	%f204, %f202, %f203;
	ld.global.f32 	%f205, [%rd51];
	add.f32 	%f206, %f204, %f205;
	ld.global.f32 	%f207, [%rd51+1024];
	add.f32 	%f208, %f206, %f207;
	ld.global.f32 	%f209, [%rd51+2048];
	add.f32 	%f210, %f208, %f209;
	ld.global.f32 	%f211, [%rd51+3072];
	add.f32 	%f212, %f210, %f211;
	ld.global.f32 	%f213, [%rd51+4096];
	add.f32 	%f214, %f212, %f213;
	ld.global.f32 	%f215, [%rd51+5120];
	add.f32 	%f216, %f214, %f215;
	ld.global.f32 	%f217, [%rd51+6144];
	add.f32 	%f218, %f216, %f217;
	ld.global.f32 	%f219, [%rd51+7168];
	add.f32 	%f315, %f218, %f219;
	add.s32 	%r160, %r160, 4096;
	add.s32 	%r158, %r158, 16;
	add.s64 	%rd51, %rd51, 16384;
	setp.ne.s32 	%p27, %r158, 0;
	@%p27 bra 	$L__BB8_9;
$L__BB8_10:
	setp.eq.s32 	%p28, %r6, 0;
	@%p28 bra 	$L__BB8_19;
	and.b32  	%r13, %r5, 7;
	setp.lt.u32 	%p29, %r6, 8;
	@%p29 bra 	$L__BB8_13;
	mul.wide.s32 	%rd45, %r160, 4;
	add.s64 	%rd46, %rd2, %rd45;
	ld.global.f32 	%f221, [%rd46];
	add.f32 	%f222, %f315, %f221;
	ld.global.f32 	%f223, [%rd46+1024];
	add.f32 	%f224, %f222, %f223;
	ld.global.f32 	%f225, [%rd46+2048];
	add.f32 	%f226, %f224, %f225;
	ld.global.f32 	%f227, [%rd46+3072];
	add.f32 	%f228, %f226, %f227;
	ld.global.f32 	%f229, [%rd46+4096];
	add.f32 	%f230, %f228, %f229;
	ld.global.f32 	%f231, [%rd46+5120];
	add.f32 	%f232, %f230, %f231;
	ld.global.f32 	%f233, [%rd46+6144];
	add.f32 	%f234, %f232, %f233;
	ld.global.f32 	%f235, [%rd46+7168];
	add.f32 	%f315, %f234, %f235;
	add.s32 	%r160, %r160, 2048;
$L__BB8_13:
	setp.eq.s32 	%p30, %r13, 0;
	@%p30 bra 	$L__BB8_19;
	and.b32  	%r16, %r5, 3;
	setp.lt.u32 	%p31, %r13, 4;
	@%p31 bra 	$L__BB8_16;
	mul.wide.s32 	%rd47, %r160, 4;
	add.s64 	%rd48, %rd2, %rd47;
	ld.global.f32 	%f237, [%rd48];
	add.f32 	%f238, %f315, %f237;
	ld.global.f32 	%f239, [%rd48+1024];
	add.f32 	%f240, %f238, %f239;
	ld.global.f32 	%f241, [%rd48+2048];
	add.f32 	%f242, %f240, %f241;
	ld.global.f32 	%f243, [%rd48+3072];
	add.f32 	%f315, %f242, %f243;
	add.s32 	%r160, %r160, 1024;
$L__BB8_16:
	setp.eq.s32 	%p32, %r16, 0;
	@%p32 bra 	$L__BB8_19;
	neg.s32 	%r163, %r16;
$L__BB8_18:
	.pragma "nounroll";
	mul.wide.s32 	%rd49, %r160, 4;
	add.s64 	%rd50, %rd2, %rd49;
	ld.global.f32 	%f244, [%rd50];
	add.f32 	%f315, %f315, %f244;
	add.s32 	%r160, %r160, 256;
	add.s32 	%r163, %r163, 1;
	setp.ne.s32 	%p33, %r163, 0;
	@%p33 bra 	$L__BB8_18;
$L__BB8_19:
	setp.lt.u64 	%p34, %rd19, 256;
	@%p34 bra 	$L__BB8_24;
	// begin inline asm
	mov.u32 %r125, %laneid;
	// end inline asm
	mov.b32 	%r127, %f315;
	mov.b32 	%r128, 1;
	mov.b32 	%r149, 31;
	mov.b32 	%r150, -1;
	// begin inline asm
	shfl.sync.down.b32 %r126, %r127, %r128, %r149, %r150;
	// end inline asm
	setp.gt.s32 	%p50, %r125, 30;
	mov.b32 	%f279, %r126;
	add.f32 	%f280, %f315, %f279;
	selp.f32 	%f281, %f315, %f280, %p50;
	mov.b32 	%r132, %f281;
	mov.b32 	%r133, 2;
	// begin inline asm
	shfl.sync.down.b32 %r131, %r132, %r133, %r149, %r150;
	// end inline asm
	setp.gt.s32 	%p51, %r125, 29;
	mov.b32 	%f282, %r131;
	add.f32 	%f283, %f281, %f282;
	selp.f32 	%f284, %f281, %f283, %p51;
	mov.b32 	%r137, %f284;
	mov.b32 	%r138, 4;
	// begin inline asm
	shfl.sync.down.b32 %r136, %r137, %r138, %r149, %r150;
	// end inline asm
	setp.gt.s32 	%p52, %r125, 27;
	mov.b32 	%f285, %r136;
	add.f32 	%f286, %f284, %f285;
	selp.f32 	%f287, %f284, %f286, %p52;
	mov.b32 	%r142, %f287;
	mov.b32 	%r143, 8;
	// begin inline asm
	shfl.sync.down.b32 %r141, %r142, %r143, %r149, %r150;
	// end inline asm
	setp.gt.s32 	%p53, %r125, 23;
	mov.b32 	%f288, %r141;
	add.f32 	%f289, %f287, %f288;
	selp.f32 	%f290, %f287, %f289, %p53;
	mov.b32 	%r147, %f290;
	mov.b32 	%r148, 16;
	// begin inline asm
	shfl.sync.down.b32 %r146, %r147, %r148, %r149, %r150;
	// end inline asm
	setp.gt.s32 	%p54, %r125, 15;
	mov.b32 	%f291, %r146;
	add.f32 	%f16, %f290, %f291;
	selp.f32 	%f327, %f290, %f16, %p54;
	setp.ne.s32 	%p55, %r125, 0;
	@%p55 bra 	$L__BB8_22;
	shr.u32 	%r151, %r2, 3;
	and.b32  	%r152, %r151, 124;
	mov.u32 	%r153, _ZZN3cub18CUB_300001_SM_10006detail6reduce28DeviceReduceSingleTileKernelINS2_10policy_hubIfyN4cuda3std3__44plusIfEEE10Policy1000EN6thrust24THRUST_300001_SM_1000_NS10device_ptrIfEEPfyS9_ffNS7_10__identityEEEvT0_T1_T2_T3_T4_T6_E12temp_storage;
	add.s32 	%r154, %r153, %r152;
	st.shared.f32 	[%r154+8], %f16;
$L__BB8_22:
	bar.sync 	0;
	setp.ne.s32 	%p56, %r2, 0;
	@%p56 bra 	$L__BB8_49;
	ld.shared.f32 	%f292, [_ZZN3cub18CUB_300001_SM_10006detail6reduce28DeviceReduceSingleTileKernelINS2_10policy_hubIfyN4cuda3std3__44plusIfEEE10Policy1000EN6thrust24THRUST_300001_SM_1000_NS10device_ptrIfEEPfyS9_ffNS7_10__identityEEEvT0_T1_T2_T3_T4_T6_E12temp_storage+12];
	add.f32 	%f293, %f327, %f292;
	ld.shared.f32 	%f294, [_ZZN3cub18CUB_300001_SM_10006detail6reduce28DeviceReduceSingleTileKernelINS2_10policy_hubIfyN4cuda3std3__44plusIfEEE10Policy1000EN6thrust24THRUST_300001_SM_1000_NS10device_ptrIfEEPfyS9_ffNS7_10__identityEEEvT0_T1_T2_T3_T4_T6_E12temp_storage+16];
	add.f32 	%f295, %f293, %f294;
	ld.shared.f32 	%f296, [_ZZN3cub18CUB_300001_SM_10006detail6reduce28DeviceReduceSingleTileKernelINS2_10policy_hubIfyN4cuda3std3__44plusIfEEE10Policy1000EN6thrust24THRUST_300001_SM_1000_NS10device_ptrIfEEPfyS9_ffNS7_10__identityEEEvT0_T1_T2_T3_T4_T6_E12temp_storage+20];
	add.f32 	%f297, %f295, %f296;
	ld.shared.f32 	%f298, [_ZZN3cub18CUB_300001_SM_10006detail6reduce28DeviceReduceSingleTileKernelINS2_10policy_hubIfyN4cuda3std3__44plusIfEEE10Policy1000EN6thrust24THRUST_300001_SM_1000_NS10device_ptrIfEEPfyS9_ffNS7_10__identityEEEvT0_T1_T2_T3_T4_T6_E12temp_storage+24];
	add.f32 	%f299, %f297, %f298;
	ld.shared.f32 	%f300, [_ZZN3cub18CUB_300001_SM_10006detail6reduce28DeviceReduceSingleTileKernelINS2_10policy_hubIfyN4cuda3std3__44plusIfEEE10Policy1000EN6thrust24THRUST_300001_SM_1000_NS10device_ptrIfEEPfyS9_ffNS7_10__identityEEEvT0_T1_T2_T3_T4_T6_E12temp_storage+28];
	add.f32 	%f301, %f299, %f300;
	ld.shared.f32 	%f302, [_ZZN3cub18CUB_300001_SM_10006detail6reduce28DeviceReduceSingleTileKernelINS2_10policy_hubIfyN4cuda3std3__44plusIfEEE10Policy1000EN6thrust24THRUST_300001_SM_1000_NS10device_ptrIfEEPfyS9_ffNS7_10__identityEEEvT0_T1_T2_T3_T4_T6_E12temp_storage+32];
	add.f32 	%f303, %f301, %f302;
	ld.shared.f32 	%f304, [_ZZN3cub18CUB_300001_SM_10006detail6reduce28DeviceReduceSingleTileKernelINS2_10policy_hubIfyN4cuda3std3__44plusIfEEE10Policy1000EN6thrust24THRUST_300001_SM_1000_NS10device_ptrIfEEPfyS9_ffNS7_10__identityEEEvT0_T1_T2_T3_T4_T6_E12temp_storage+36];
	add.f32 	%f327, %f303, %f304;
	bra.uni 	$L__BB8_49;
$L__BB8_24:
	// begin inline asm
	mov.u32 %r87, %laneid;
	// end inline asm
	and.b32  	%r113, %r2, 992;
	add.s32 	%r114, %r113, 32;
	setp.gt.u32 	%p35, %r114, %r1;
	not.b32 	%r115, %r113;
	add.s32 	%r116, %r1, %r115;
	selp.b32 	%r111, %r116, 31, %p35;
	mov.b32 	%r89, %f315;
	mov.b32 	%r90, 1;
	mov.b32 	%r112, -1;
	// begin inline asm
	shfl.sync.down.b32 %r88, %r89, %r90, %r111, %r112;
	// end inline asm
	setp.lt.s32 	%p36, %r87, %r111;
	mov.b32 	%f245, %r88;
	add.f32 	%f246, %f315, %f245;
	selp.f32 	%f247, %f246, %f315, %p36;
	mov.b32 	%r94, %f247;
	mov.b32 	%r95, 2;
	// begin inline asm
	shfl.sync.down.b32 %r93, %r94, %r95, %r111, %r112;
	// end inline asm
	add.s32 	%r117, %r87, 2;
	setp.gt.s32 	%p37, %r117, %r111;
	mov.b32 	%f248, %r93;
	add.f32 	%f249, %f247, %f248;
	selp.f32 	%f250, %f247, %f249, %p37;
	mov.b32 	%r99, %f250;
	mov.b32 	%r100, 4;
	// begin inline asm
	shfl.sync.down.b32 %r98, %r99, %r100, %r111, %r112;
	// end inline asm
	add.s32 	%r118, %r87, 4;
	setp.gt.s32 	%p38, %r118, %r111;
	mov.b32 	%f251, %r98;
	add.f32 	%f252, %f250, %f251;
	selp.f32 	%f253, %f250, %f252, %p38;
	mov.b32 	%r104, %f253;
	mov.b32 	%r105, 8;
	// begin inline asm
	shfl.sync.down.b32 %r103, %r104, %r105, %r111, %r112;
	// end inline asm
	add.s32 	%r119, %r87, 8;
	setp.gt.s32 	%p39, %r119, %r111;
	mov.b32 	%f254, %r103;
	add.f32 	%f255, %f253, %f254;
	selp.f32 	%f256, %f253, %f255, %p39;
	mov.b32 	%r109, %f256;
	mov.b32 	%r110, 16;
	// begin inline asm
	shfl.sync.down.b32 %r108, %r109, %r110, %r111, %r112;
	// end inline asm
	add.s32 	%r120, %r87, 16;
	setp.gt.s32 	%p40, %r120, %r111;
	mov.b32 	%f257, %r108;
	add.f32 	%f258, %f256, %f257;
	selp.f32 	%f327, %f256, %f258, %p40;
	setp.ne.s32 	%p41, %r87, 0;
	@%p41 bra 	$L__BB8_26;
	shr.u32 	%r121, %r2, 3;
	and.b32  	%r122, %r121, 124;
	mov.u32 	%r123, _ZZN3cub18CUB_300001_SM_10006detail6reduce28DeviceReduceSingleTileKernelINS2_10policy_hubIfyN4cuda3std3__44plusIfEEE10Policy1000EN6thrust24THRUST_300001_SM_1000_NS10device_ptrIfEEPfyS9_ffNS7_10__identityEEEvT0_T1_T2_T3_T4_T6_E12temp_storage;
	add.s32 	%r124, %r123, %r122;
	st.shared.f32 	[%r124+8], %f327;
$L__BB8_26:
	bar.sync 	0;
	setp.ne.s32 	%p42, %r2, 0;
	@%p42 bra 	$L__BB8_49;
	setp.gt.u64 	%p43, %rd19, 32;
	ld.shared.f32 	%f259, [_ZZN3cub18CUB_300001_SM_10006detail6reduce28DeviceReduceSingleTileKernelINS2_10policy_hubIfyN4cuda3std3__44plusIfEEE10Policy1000EN6thrust24THRUST_300001_SM_1000_NS10device_ptrIfEEPfyS9_ffNS7_10__identityEEEvT0_T1_T2_T3_T4_T6_E12temp_storage+12];
	add.f32 	%f260, %f327, %f259;
	selp.f32 	%f261, %f260, %f327, %p43;
	setp.gt.u64 	%p44, %rd19, 64;
	ld.shared.f32 	%f262, [_ZZN3cub18CUB_300001_SM_10006detail6reduce28DeviceReduceSingleTileKernelINS2_10policy_hubIfyN4cuda3std3__44plusIfEEE10Policy1000EN6thrust24THRUST_300001_SM_1000_NS10device_ptrIfEEPfyS9_ffNS7_10__identityEEEvT0_T1_T2_T3_T4_T6_E12temp_storage+16];
	add.f32 	%f263, %f262, %f261;
	selp.f32 	%f264, %f263, %f261, %p44;
	setp.gt.u64 	%p45, %rd19, 96;
	ld.shared.f32 	%f265, [_ZZN3cub18CUB_300001_SM_10006detail6reduce28DeviceReduceSingleTileKernelINS2_10policy_hubIfyN4cuda3std3__44plusIfEEE10Policy1000EN6thrust24THRUST_300001_SM_1000_NS10device_ptrIfEEPfyS9_ffNS7_10__identityEEEvT0_T1_T2_T3_T4_T6_E12temp_storage+20];
	add.f32 	%f266, %f265, %f264;
	selp.f32 	%f267, %f266, %f264, %p45;
	setp.gt.u64 	%p46, %rd19, 128;
	ld.shared.f32 	%f268, [_ZZN3cub18CUB_300001_SM_10006detail6reduce28DeviceReduceSingleTileKernelINS2_10policy_hubIfyN4cuda3std3__44plusIfEEE10Policy1000EN6thrust24THRUST_300001_SM_1000_NS10device_ptrIfEEPfyS9_ffNS7_10__identityEEEvT0_T1_T2_T3_T4_T6_E12temp_storage+24];
	add.f32 	%f269, %f268, %f267;
	selp.f32 	%f270, %f269, %f267, %p46;
	setp.gt.u64 	%p47, %rd19, 160;
	ld.shared.f32 	%f271, [_ZZN3cub18CUB_300001_SM_10006detail6reduce28DeviceReduceSingleTileKernelINS2_10policy_hubIfyN4cuda3std3__44plusIfEEE10Policy1000EN6thrust24THRUST_300001_SM_1000_NS10device_ptrIfEEPfyS9_ffNS7_10__identityEEEvT0_T1_T2_T3_T4_T6_E12temp_storage+28];
	add.f32 	%f272, %f271, %f270;
	selp.f32 	%f273, %f272, %f270, %p47;
	setp.gt.u64 	%p48, %rd19, 192;
	ld.shared.f32 	%f274, [_ZZN3cub18CUB_300001_SM_10006detail6reduce28DeviceReduceSingleTileKernelINS2_10policy_hubIfyN4cuda3std3__44plusIfEEE10Policy1000EN6thrust24THRUST_300001_SM_1000_NS10device_ptrIfEEPfyS9_ffNS7_10__identityEEEvT0_T1_T2_T3_T4_T6_E12temp_storage+32];
	add.f32 	%f275, %f274, %f273;
	selp.f32 	%f276, %f275, %f273, %p48;
	setp.gt.u64 	%p49, %rd19, 224;
	ld.shared.f32 	%f277, [_ZZN3cub18CUB_300001_SM_10006detail6reduce28DeviceReduceSingleTileKernelINS2_10policy_hubIfyN4cuda3std3__44plusIfEEE10Policy1000EN6thrust24THRUST_300001_SM_1000_NS10device_ptrIfEEPfyS9_ffNS7_10__identityEEEvT0_T1_T2_T3_T4_T6_E12temp_storage+36];
	add.f32 	%f278, %f277, %f276;
	selp.f32 	%f327, %f278, %f276, %p49;
	bra.uni 	$L__BB8_49;
$L__BB8_28:
	mov.u32 	%r24, %tid.x;
	cvt.u64.u32 	%rd6, %r24;
	mul.wide.u32 	%rd22, %r24, 4;
	add.s64 	%rd7, %rd2, %rd22;
	ld.global.f32 	%f43, [%rd7];
	ld.global.f32 	%f44, [%rd7+1024];
	ld.global.f32 	%f45, [%rd7+2048];
	ld.global.f32 	%f46, [%rd7+3072];
	ld.global.f32 	%f47, [%rd7+4096];
	ld.global.f32 	%f48, [%rd7+5120];
	ld.global.f32 	%f49, [%rd7+6144];
	ld.global.f32 	%f50, [%rd7+7168];
	ld.global.f32 	%f51, [%rd7+8192];
	ld.global.f32 	%f52, [%rd7+9216];
	ld.global.f32 	%f53, [%rd7+10240];
	ld.global.f32 	%f54, [%rd7+11264];
	ld.global.f32 	%f55, [%rd7+12288];
	ld.global.f32 	%f56, [%rd7+13312];
	ld.global.f32 	%f57, [%rd7+14336];
	ld.global.f32 	%f58, [%rd7+15360];
	add.f32 	%f59, %f43, %f44;
	add.f32 	%f60, %f45, %f46;
	add.f32 	%f61, %f47, %f48;
	add.f32 	%f62, %f49, %f50;
	add.f32 	%f63, %f51, %f52;
	add.f32 	%f64, %f53, %f54;
	add.f32 	%f65, %f55, %f56;
	add.f32 	%f66, %f57, %f58;
	add.f32 	%f67, %f59, %f60;
	add.f32 	%f68, %f61, %f62;
	add.f32 	%f69, %f63, %f64;
	add.f32 	%f70, %f65, %f66;
	add.f32 	%f71, %f67, %f68;
	add.f32 	%f72, %f69, %f70;
	add.f32 	%f326, %f71, %f72;
	add.s64 	%rd8, %rd19, -4096;
	setp.lt.u64 	%p3, %rd8, 4096;
	mov.b64 	%rd53, 4096;
	@%p3 bra 	$L__BB8_32;
	mov.b64 	%rd53, 4096;
$L__BB8_30:
	shl.b64 	%rd24, %rd53, 2;
	add.s64 	%rd25, %rd7, %rd24;
	ld.global.f32 	%f73, [%rd25];
	ld.global.f32 	%f74, [%rd25+1024];
	ld.global.f32 	%f75, [%rd25+2048];
	ld.global.f32 	%f76, [%rd25+3072];
	ld.global.f32 	%f77, [%rd25+4096];
	ld.global.f32 	%f78, [%rd25+5120];
	ld.global.f32 	%f79, [%rd25+6144];
	ld.global.f32 	%f80, [%rd25+7168];
	ld.global.f32 	%f81, [%rd25+8192];
	ld.global.f32 	%f82, [%rd25+9216];
	ld.global.f32 	%f83, [%rd25+10240];
	ld.global.f32 	%f84, [%rd25+11264];
	ld.global.f32 	%f85, [%rd25+12288];
	ld.global.f32 	%f86, [%rd25+13312];
	ld.global.f32 	%f87, [%rd25+14336];
	ld.global.f32 	%f88, [%rd25+15360];
	add.f32 	%f89, %f326, %f73;
	add.f32 	%f90, %f74, %f75;
	add.f32 	%f91, %f76, %f77;
	add.f32 	%f92, %f78, %f79;
	add.f32 	%f93, %f80, %f81;
	add.f32 	%f94, %f82, %f83;
	add.f32 	%f95, %f84, %f85;
	add.f32 	%f96, %f86, %f87;
	add.f32 	%f97, %f89, %f90;
	add.f32 	%f98, %f91, %f92;
	add.f32 	%f99, %f93, %f94;
	add.f32 	%f100, %f95, %f96;
	add.f32 	%f101, %f97, %f98;
	add.f32 	%f102, %f99, %f100;
	add.f32 	%f103, %f101, %f102;
	add.f32 	%f326, %f103, %f88;
	sub.s64 	%rd26, %rd19, %rd53;
	setp.lt.u64 	%p4, %rd26, 4096;
	@%p4 bra 	$L__BB8_45;
	add.s64 	%rd53, %rd53, 4096;
	setp.le.u64 	%p5, %rd53, %rd8;
	@%p5 bra 	$L__BB8_30;
$L__BB8_32:
	setp.le.u64 	%p6, %rd19, %rd53;
	cvt.u32.u64 	%r42, %rd53;
	cvt.u32.u64 	%r43, %rd19;
	sub.s32 	%r44, %r43, %r42;
	setp.ge.s32 	%p7, %r24, %r44;
	or.pred  	%p8, %p6, %p7;
	@%p8 bra 	$L__BB8_45;
	not.b32 	%r47, %r24;
	add.s32 	%r48, %r47, %r43;
	sub.s32 	%r50, %r48, %r42;
	shr.u32 	%r51, %r50, 8;
	add.s32 	%r25, %r51, 1;
	and.b32  	%r26, %r25, 15;
	setp.lt.u32 	%p9, %r50, 3840;
	mov.u32 	%r167, %r24;
	@%p9 bra 	$L__BB8_36;
	and.b32  	%r52, %r25, 33554416;
	neg.s32 	%r165, %r52;
	add.s64 	%rd27, %rd53, %rd6;
	shl.b64 	%rd28, %rd27, 2;
	add.s64 	%rd29, %rd28, %rd2;
	add.s64 	%rd54, %rd29, 8192;
	mov.u32 	%r167, %r24;
$L__BB8_35:
	.pragma "nounroll";
	ld.global.f32 	%f105, [%rd54+-8192];
	add.f32 	%f106, %f326, %f105;
	ld.global.f32 	%f107, [%rd54+-7168];
	add.f32 	%f108, %f106, %f107;
	ld.global.f32 	%f109, [%rd54+-6144];
	add.f32 	%f110, %f108, %f109;
	ld.global.f32 	%f111, [%rd54+-5120];
	add.f32 	%f112, %f110, %f111;
	ld.global.f32 	%f113, [%rd54+-4096];
	add.f32 	%f114, %f112, %f113;
	ld.global.f32 	%f115, [%rd54+-3072];
	add.f32 	%f116, %f114, %f115;
	ld.global.f32 	%f117, [%rd54+-2048];
	add.f32 	%f118, %f116, %f117;
	ld.global.f32 	%f119, [%rd54+-1024];
	add.f32 	%f120, %f118, %f119;
	ld.global.f32 	%f121, [%rd54];
	add.f32 	%f122, %f120, %f121;
	ld.global.f32 	%f123, [%rd54+1024];
	add.f32 	%f124, %f122, %f123;
	ld.global.f32 	%f125, [%rd54+2048];
	add.f32 	%f126, %f124, %f125;
	ld.global.f32 	%f127, [%rd54+3072];
	add.f32 	%f128, %f126, %f127;
	ld.global.f32 	%f129, [%rd54+4096];
	add.f32 	%f130, %f128, %f129;
	ld.global.f32 	%f131, [%rd54+5120];
	add.f32 	%f132, %f130, %f131;
	ld.global.f32 	%f133, [%rd54+6144];
	add.f32 	%f134, %f132, %f133;
	ld.global.f32 	%f135, [%rd54+7168];
	add.f32 	%f326, %f134, %f135;
	add.s32 	%r167, %r167, 4096;
	add.s32 	%r165, %r165, 16;
	add.s64 	%rd54, %rd54, 16384;
	setp.ne.s32 	%p10, %r165, 0;
	@%p10 bra 	$L__BB8_35;
$L__BB8_36:
	setp.eq.s32 	%p11, %r26, 0;
	@%p11 bra 	$L__BB8_45;
	and.b32  	%r33, %r25, 7;
	setp.lt.u32 	%p12, %r26, 8;
	@%p12 bra 	$L__BB8_39;
	cvt.u64.u32 	%rd30, %r167;
	add.s64 	%rd31, %rd53, %rd30;
	shl.b64 	%rd32, %rd31, 2;
	add.s64 	%rd33, %rd2, %rd32;
	ld.global.f32 	%f137, [%rd33];
	add.f32 	%f138, %f326, %f137;
	ld.global.f32 	%f139, [%rd33+1024];
	add.f32 	%f140, %f138, %f139;
	ld.global.f32 	%f141, [%rd33+2048];
	add.f32 	%f142, %f140, %f141;
	ld.global.f32 	%f143, [%rd33+3072];
	add.f32 	%f144, %f142, %f143;
	ld.global.f32 	%f145, [%rd33+4096];
	add.f32 	%f146, %f144, %f145;
	ld.global.f32 	%f147, [%rd33+5120];
	add.f32 	%f148, %f146, %f147;
	ld.global.f32 	%f149, [%rd33+6144];
	add.f32 	%f150, %f148, %f149;
	ld.global.f32 	%f151, [%rd33+7168];
	add.f32 	%f326, %f150, %f151;
	add.s32 	%r167, %r167, 2048;
$L__BB8_39:
	setp.eq.s32 	%p13, %r33, 0;
	@%p13 bra 	$L__BB8_45;
	and.b32  	%r36, %r25, 3;
	setp.lt.u32 	%p14, %r33, 4;
	@%p14 bra 	$L__BB8_42;
	cvt.u64.u32 	%rd34, %r167;
	add.s64 	%rd35, %rd53, %rd34;
	shl.b64 	%rd36, %rd35, 2;
	add.s64 	%rd37, %rd2, %rd36;
	ld.global.f32 	%f153, [%rd37];
	add.f32 	%f154, %f326, %f153;
	ld.global.f32 	%f155, [%rd37+1024];
	add.f32 	%f156, %f154, %f155;
	ld.global.f32 	%f157, [%rd37+2048];
	add.f32 	%f158, %f156, %f157;
	ld.global.f32 	%f159, [%rd37+3072];
	add.f32 	%f326, %f158, %f159;
	add.s32 	%r167, %r167, 1024;
$L__BB8_42:
	setp.eq.s32 	%p15, %r36, 0;
	@%p15 bra 	$L__BB8_45;
	cvt.u64.u32 	%rd38, %r167;
	add.s64 	%rd39, %rd53, %rd38;
	shl.b64 	%rd40, %rd39, 2;
	add.s64 	%rd55, %rd2, %rd40;
	neg.s32 	%r170, %r36;
$L__BB8_44:
	.pragma "nounroll";
	ld.global.f32 	%f160, [%rd55];
	add.f32 	%f326, %f326, %f160;
	add.s64 	%rd55, %rd55, 1024;
	add.s32 	%r170, %r170, 1;
	setp.ne.s32 	%p16, %r170, 0;
	@%p16 bra 	$L__BB8_44;
$L__BB8_45:
	// begin inline asm
	mov.u32 %r53, %laneid;
	// end inline asm
	mov.b32 	%r55, %f326;
	mov.b32 	%r56, 1;
	mov.b32 	%r77, 31;
	mov.b32 	%r78, -1;
	// begin inline asm
	shfl.sync.down.b32 %r54, %r55, %r56, %r77, %r78;
	// end inline asm
	setp.gt.s32 	%p17, %r53, 30;
	mov.b32 	%f161, %r54;
	add.f32 	%f162, %f326, %f161;
	selp.f32 	%f163, %f326, %f162, %p17;
	mov.b32 	%r60, %f163;
	mov.b32 	%r61, 2;
	// begin inline asm
	shfl.sync.down.b32 %r59, %r60, %r61, %r77, %r78;
	// end inline asm
	setp.gt.s32 	%p18, %r53, 29;
	mov.b32 	%f164, %r59;
	add.f32 	%f165, %f163, %f164;
	selp.f32 	%f166, %f163, %f165, %p18;
	mov.b32 	%r65, %f166;
	mov.b32 	%r66, 4;
	// begin inline asm
	shfl.sync.down.b32 %r64, %r65, %r66, %r77, %r78;
	// end inline asm
	setp.gt.s32 	%p19, %r53, 27;
	mov.b32 	%f167, %r64;
	add.f32 	%f168, %f166, %f167;
	selp.f32 	%f169, %f166, %f168, %p19;
	mov.b32 	%r70, %f169;
	mov.b32 	%r71, 8;
	// begin inline asm
	shfl.sync.down.b32 %r69, %r70, %r71, %r77, %r78;
	// end inline asm
	setp.gt.s32 	%p20, %r53, 23;
	mov.b32 	%f170, %r69;
	add.f32 	%f171, %f169, %f170;
	selp.f32 	%f172, %f169, %f171, %p20;
	mov.b32 	%r75, %f172;
	mov.b32 	%r76, 16;
	// begin inline asm
	shfl.sync.down.b32 %r74, %r75, %r76, %r77, %r78;
	// end inline asm
	setp.gt.s32 	%p21, %r53, 15;
	mov.b32 	%f173, %r74;
	add.f32 	%f38, %f172, %f173;
	selp.f32 	%f327, %f172, %f38, %p21;
	setp.ne.s32 	%p22, %r53, 0;
	@%p22 bra 	$L__BB8_47;
	shr.u32 	%r79, %r24, 3;
	and.b32  	%r80, %r79, 124;
	mov.u32 	%r81, _ZZN3cub18CUB_300001_SM_10006detail6reduce28DeviceReduceSingleTileKernelINS2_10policy_hubIfyN4cuda3std3__44plusIfEEE10Policy1000EN6thrust24THRUST_300001_SM_1000_NS10device_ptrIfEEPfyS9_ffNS7_10__identityEEEvT0_T1_T2_T3_T4_T6_E12temp_storage;
	add.s32 	%r82, %r81, %r80;
	st.shared.f32 	[%r82+8], %f38;
$L__BB8_47:
	bar.sync 	0;
	setp.ne.s32 	%p23, %r24, 0;
	@%p23 bra 	$L__BB8_49;
	ld.shared.f32 	%f174, [_ZZN3cub18CUB_300001_SM_10006detail6reduce28DeviceReduceSingleTileKernelINS2_10policy_hubIfyN4cuda3std3__44plusIfEEE10Policy1000EN6thrust24THRUST_300001_SM_1000_NS10device_ptrIfEEPfyS9_ffNS7_10__identityEEEvT0_T1_T2_T3_T4_T6_E12temp_storage+12];
	add.f32 	%f175, %f327, %f174;
	ld.shared.f32 	%f176, [_ZZN3cub18CUB_300001_SM_10006detail6reduce28DeviceReduceSingleTileKernelINS2_10policy_hubIfyN4cuda3std3__44plusIfEEE10Policy1000EN6thrust24THRUST_300001_SM_1000_NS10device_ptrIfEEPfyS9_ffNS7_10__identityEEEvT0_T1_T2_T3_T4_T6_E12temp_storage+16];
	add.f32 	%f177, %f175, %f176;
	ld.shared.f32 	%f178, [_ZZN3cub18CUB_300001_SM_10006detail6reduce28DeviceReduceSingleTileKernelINS2_10policy_hubIfyN4cuda3std3__44plusIfEEE10Policy1000EN6thrust24THRUST_300001_SM_1000_NS10device_ptrIfEEPfyS9_ffNS7_10__identityEEEvT0_T1_T2_T3_T4_T6_E12temp_storage+20];
	add.f32 	%f179, %f177, %f178;
	ld.shared.f32 	%f180, [_ZZN3cub18CUB_300001_SM_10006detail6reduce28DeviceReduceSingleTileKernelINS2_10policy_hubIfyN4cuda3std3__44plusIfEEE10Policy1000EN6thrust24THRUST_300001_SM_1000_NS10device_ptrIfEEPfyS9_ffNS7_10__identityEEEvT0_T1_T2_T3_T4_T6_E12temp_storage+24];
	add.f32 	%f181, %f179, %f180;
	ld.shared.f32 	%f182, [_ZZN3cub18CUB_300001_SM_10006detail6reduce28DeviceReduceSingleTileKernelINS2_10policy_hubIfyN4cuda3std3__44plusIfEEE10Policy1000EN6thrust24THRUST_300001_SM_1000_NS10device_ptrIfEEPfyS9_ffNS7_10__identityEEEvT0_T1_T2_T3_T4_T6_E12temp_storage+28];
	add.f32 	%f183, %f181, %f182;
	ld.shared.f32 	%f184, [_ZZN3cub18CUB_300001_SM_10006detail6reduce28DeviceReduceSingleTileKernelINS2_10policy_hubIfyN4cuda3std3__44plusIfEEE10Policy1000EN6thrust24THRUST_300001_SM_1000_NS10device_ptrIfEEPfyS9_ffNS7_10__identityEEEvT0_T1_T2_T3_T4_T6_E12temp_storage+32];
	add.f32 	%f185, %f183, %f184;
	ld.shared.f32 	%f186, [_ZZN3cub18CUB_300001_SM_10006detail6reduce28DeviceReduceSingleTileKernelINS2_10policy_hubIfyN4cuda3std3__44plusIfEEE10Policy1000EN6thrust24THRUST_300001_SM_1000_NS10device_ptrIfEEPfyS9_ffNS7_10__identityEEEvT0_T1_T2_T3_T4_T6_E12temp_storage+36];
	add.f32 	%f327, %f185, %f186;
$L__BB8_49:
	mov.u32 	%r155, %tid.x;
	setp.ne.s32 	%p57, %r155, 0;
	@%p57 bra 	$L__BB8_51;
	add.f32 	%f305, %f42, %f327;
	st.global.f32 	[%rd1], %f305;
$L__BB8_51:
	ret;

}
	// .globl	_ZN3cub18CUB_300001_SM_10006detail6reduce18DeviceReduceKernelINS2_10policy_hubIfyN4cuda3std3__44plusIfEEE10Policy1000EN6thrust24THRUST_300001_SM_1000_NS10device_ptrIfEEyS9_fNS7_10__identityEEEvT0_PT3_T1_NS0_13GridEvenShareISK_EET2_T4_
.visible .entry _ZN3cub18CUB_300001_SM_10006detail6reduce18DeviceReduceKernelINS2_10policy_hubIfyN4cuda3std3__44plusIfEEE10Policy1000EN6thrust24THRUST_300001_SM_1000_NS10device_ptrIfEEyS9_fNS7_10__identityEEEvT0_PT3_T1_NS0_13GridEvenShareISK_EET2_T4_(
	.param .align 8 .b8 _ZN3cub18CUB_300001_SM_10006detail6reduce18DeviceReduceKernelINS2_10policy_hubIfyN4cuda3std3__44plusIfEEE10Policy1000EN6thrust24THRUST_300001_SM_1000_NS10device_ptrIfEEyS9_fNS7_10__identityEEEvT0_PT3_T1_NS0_13GridEvenShareISK_EET2_T4__param_0[8],
	.param .u64 .ptr .align 1 _ZN3cub18CUB_300001_SM_10006detail6reduce18DeviceReduceKernelINS2_10policy_hubIfyN4cuda3std3__44plusIfEEE10Policy1000EN6thrust24THRUST_300001_SM_1000_NS10device_ptrIfEEyS9_fNS7_10__identityEEEvT0_PT3_T1_NS0_13GridEvenShareISK_EET2_T4__param_1,
	.param .u64 _ZN3cub18CUB_300001_SM_10006detail6reduce18DeviceReduceKernelINS2_10policy_hubIfyN4cuda3std3__44plusIfEEE10Policy1000EN6thrust24THRUST_300001_SM_1000_NS10device_ptrIfEEyS9_fNS7_10__identityEEEvT0_PT3_T1_NS0_13GridEvenShareISK_EET2_T4__param_2,
	.param .align 8 .b8 _ZN3cub18CUB_300001_SM_10006detail6reduce18DeviceReduceKernelINS2_10policy_hubIfyN4cuda3std3__44plusIfEEE10Policy1000EN6thrust24THRUST_300001_SM_1000_NS10device_ptrIfEEyS9_fNS7_10__identityEEEvT0_PT3_T1_NS0_13GridEvenShareISK_EET2_T4__param_3[72],
	.param .align 1 .b8 _ZN3cub18CUB_300001_SM_10006detail6reduce18DeviceReduceKernelINS2_10policy_hubIfyN4cuda3std3__44plusIfEEE10Policy1000EN6thrust24THRUST_300001_SM_1000_NS10device_ptrIfEEyS9_fNS7_10__identityEEEvT0_PT3_T1_NS0_13GridEvenShareISK_EET2_T4__param_4[1],
	.param .align 1 .b8 _ZN3cub18CUB_300001_SM_10006detail6reduce18DeviceReduceKernelINS2_10policy_hubIfyN4cuda3std3__44plusIfEEE10Policy1000EN6thrust24THRUST_300001_SM_1000_NS10device_ptrIfEEyS9_fNS7_10__identityEEEvT0_PT3_T1_NS0_13GridEvenShareISK_EET2_T4__param_5[1]
)
.maxntid 256
{
	.reg .pred 	%p<57>;
	.reg .b16 	%rs<4>;
	.reg .b32 	%r<206>;
	.reg .b32 	%f<324>;
	.reg .b64 	%rd<78>;
	// demoted variable
	.shared .align 4 .b8 _ZZN3cub18CUB_300001_SM_10006detail6reduce18DeviceReduceKernelINS2_10policy_hubIfyN4cuda3std3__44plusIfEEE10Policy1000EN6thrust24THRUST_300001_SM_1000_NS10device_ptrIfEEyS9_fNS7_10__identityEEEvT0_PT3_T1_NS0_13GridEvenShareISK_EET2_T4_E12temp_storage[44];
	ld.param.u64 	%rd1, [_ZN3cub18CUB_300001_SM_10006detail6reduce18DeviceReduceKernelINS2_10policy_hubIfyN4cuda3std3__44plusIfEEE10Policy1000EN6thrust24THRUST_300001_SM_1000_NS10device_ptrIfEEyS9_fNS7_10__identityEEEvT0_PT3_T1_NS0_13GridEvenShareISK_EET2_T4__param_3+32];
	ld.param.u32 	%r1, [_ZN3cub18CUB_300001_SM_10006detail6reduce18DeviceReduceKernelINS2_10policy_hubIfyN4cuda3std3__44plusIfEEE10Policy1000EN6thrust24THRUST_300001_SM_1000_NS10device_ptrIfEEyS9_fNS7_10__identityEEEvT0_PT3_T1_NS0_13GridEvenShareISK_EET2_T4__param_3+40];
	ld.param.u64 	%rd25, [_ZN3cub18CUB_300001_SM_10006detail6reduce18DeviceReduceKernelINS2_10policy_hubIfyN4cuda3std3__44plusIfEEE10Policy1000EN6thrust24THRUST_300001_SM_1000_NS10device_ptrIfEEyS9_fNS7_10__identityEEEvT0_PT3_T1_NS0_13GridEvenShareISK_EET2_T4__param_0];
	cvta.to.global.u64 	%rd2, %rd25;
	mov.u32 	%r2, %ctaid.x;
	shl.b32 	%r50, %r1, 12;
	cvt.s64.s32 	%rd3, %r50;
	shl.b32 	%r51, %r2, 12;
	cvt.u64.u32 	%rd4, %r51;
	sub.s64 	%rd5, %rd1, %rd4;
	setp.gt.u64 	%p1, %rd5, 4095;
	@%p1 bra 	$L__BB9_25;
	cvt.u32.u64 	%r112, %rd4;
	cvt.u32.u64 	%r3, %rd1;
	sub.s32 	%r4, %r3, %r112;
	mov.u32 	%r5, %tid.x;
	setp.ge.s32 	%p23, %r5, %r4;
	mov.f32 	%f312, 0f00000000;
	mov.u32 	%r193, %r5;
	@%p23 bra 	$L__BB9_3;
	add.s32 	%r114, %r112, %r5;
	mul.wide.u32 	%rd51, %r114, 4;
	add.s64 	%rd52, %rd2, %rd51;
	ld.global.f32 	%f312, [%rd52];
	add.s32 	%r193, %r5, 256;
$L__BB9_3:
	setp.ge.s32 	%p24, %r193, %r4;
	@%p24 bra 	$L__BB9_16;
	not.b32 	%r116, %r193;
	add.s32 	%r117, %r116, %r3;
	sub.s32 	%r118, %r117, %r112;
	shr.u32 	%r119, %r118, 8;
	add.s32 	%r8, %r119, 1;
	and.b32  	%r9, %r8, 15;
	setp.lt.u32 	%p25, %r118, 3840;
	@%p25 bra 	$L__BB9_7;
	and.b32  	%r120, %r8, 33554416;
	neg.s32 	%r191, %r120;
	mul.wide.u32 	%rd53, %r2, 16384;
	mul.wide.u32 	%rd54, %r193, 4;
	or.b64  	%rd55, %rd53, %rd54;
	add.s64 	%rd56, %rd55, %rd2;
	add.s64 	%rd72, %rd56, 8192;
$L__BB9_6:
	.pragma "nounroll";
	ld.global.f32 	%f187, [%rd72+-8192];
	add.f32 	%f188, %f312, %f187;
	ld.global.f32 	%f189, [%rd72+-7168];
	add.f32 	%f190, %f188, %f189;
	ld.global.f32 	%f191, [%rd72+-6144];
	add.f32 	%f192, %f190, %f191;
	ld.global.f32 	%f193, [%rd72+-5120];
	add.f32 	%f194, %f192, %f193;
	ld.global.f32 	%f195, [%rd72+-4096];
	add.f32 	%f196, %f194, %f195;
	ld.global.f32 	%f197, [%rd72+-3072];
	add.f32 	%f198, %f196, %f197;
	ld.global.f32 	%f199, [%rd72+-2048];
	add.f32 	%f200, %f198, %f199;
	ld.global.f32 	%f201, [%rd72+-1024];
	add.f32 	%f202, %f200, %f201;
	ld.global.f32 	%f203, [%rd72];
	add.f32 	%f204, %f202, %f203;
	ld.global.f32 	%f205, [%rd72+1024];
	add.f32 	%f206, %f204, %f205;
	ld.global.f32 	%f207, [%rd72+2048];
	add.f32 	%f208, %f206, %f207;
	ld.global.f32 	%f209, [%rd72+3072];
	add.f32 	%f210, %f208, %f209;
	ld.global.f32 	%f211, [%rd72+4096];
	add.f32 	%f212, %f210, %f211;
	ld.global.f32 	%f213, [%rd72+5120];
	add.f32 	%f214, %f212, %f213;
	ld.global.f32 	%f215, [%rd72+6144];
	add.f32 	%f216, %f214, %f215;
	ld.global.f32 	%f217, [%rd72+7168];
	add.f32 	%f312, %f216, %f217;
	add.s32 	%r193, %r193, 4096;
	add.s32 	%r191, %r191, 16;
	add.s64 	%rd72, %rd72, 16384;
	setp.ne.s32 	%p26, %r191, 0;
	@%p26 bra 	$L__BB9_6;
$L__BB9_7:
	setp.eq.s32 	%p27, %r9, 0;
	@%p27 bra 	$L__BB9_16;
	and.b32  	%r16, %r8, 7;
	setp.lt.u32 	%p28, %r9, 8;
	@%p28 bra 	$L__BB9_10;
	cvt.s64.s32 	%rd57, %r193;
	add.s64 	%rd58, %rd57, %rd4;
	shl.b64 	%rd59, %rd58, 2;
	add.s64 	%rd60, %rd2, %rd59;
	ld.global.f32 	%f219, [%rd60];
	add.f32 	%f220, %f312, %f219;
	ld.global.f32 	%f221, [%rd60+1024];
	add.f32 	%f222, %f220, %f221;
	ld.global.f32 	%f223, [%rd60+2048];
	add.f32 	%f224, %f222, %f223;
	ld.global.f32 	%f225, [%rd60+3072];
	add.f32 	%f226, %f224, %f225;
	ld.global.f32 	%f227, [%rd60+4096];
	add.f32 	%f228, %f226, %f227;
	ld.global.f32 	%f229, [%rd60+5120];
	add.f32 	%f230, %f228, %f229;
	ld.global.f32 	%f231, [%rd60+6144];
	add.f32 	%f232, %f230, %f231;
	ld.global.f32 	%f233, [%rd60+7168];
	add.f32 	%f312, %f232, %f233;
	add.s32 	%r193, %r193, 2048;
$L__BB9_10:
	setp.eq.s32 	%p29, %r16, 0;
	@%p29 bra 	$L__BB9_16;
	and.b32  	%r19, %r8, 3;
	setp.lt.u32 	%p30, %r16, 4;
	@%p30 bra 	$L__BB9_13;
	cvt.s64.s32 	%rd61, %r193;
	add.s64 	%rd62, %rd61, %rd4;
	shl.b64 	%rd63, %rd62, 2;
	add.s64 	%rd64, %rd2, %rd63;
	ld.global.f32 	%f235, [%rd64];
	add.f32 	%f236, %f312, %f235;
	ld.global.f32 	%f237, [%rd64+1024];
	add.f32 	%f238, %f236, %f237;
	ld.global.f32 	%f239, [%rd64+2048];
	add.f32 	%f240, %f238, %f239;
	ld.global.f32 	%f241, [%rd64+3072];
	add.f32 	%f312, %f240, %f241;
	add.s32 	%r193, %r193, 1024;
$L__BB9_13:
	setp.eq.s32 	%p31, %r19, 0;
	@%p31 bra 	$L__BB9_16;
	mul.wide.u32 	%rd65, %r2, 16384;
	add.s64 	%rd9, %rd2, %rd65;
	neg.s32 	%r196, %r19;
$L__BB9_15:
	.pragma "nounroll";
	mul.wide.s32 	%rd66, %r193, 4;
	add.s64 	%rd67, %rd9, %rd66;
	ld.global.f32 	%f242, [%rd67];
	add.f32 	%f312, %f312, %f242;
	add.s32 	%r193, %r193, 256;
	add.s32 	%r196, %r196, 1;
	setp.ne.s32 	%p32, %r196, 0;
	@%p32 bra 	$L__BB9_15;
$L__BB9_16:
	setp.lt.s32 	%p33, %r4, 256;
	@%p33 bra 	$L__BB9_21;
	// begin inline asm
	mov.u32 %r159, %laneid;
	// end inline asm
	mov.b32 	%r161, %f312;
	mov.b32 	%r162, 1;
	mov.b32 	%r183, 31;
	mov.b32 	%r184, -1;
	// begin inline asm
	shfl.sync.down.b32 %r160, %r161, %r162, %r183, %r184;
	// end inline asm
	setp.gt.s32 	%p49, %r159, 30;
	mov.b32 	%f277, %r160;
	add.f32 	%f278, %f312, %f277;
	selp.f32 	%f279, %f312, %f278, %p49;
	mov.b32 	%r166, %f279;
	mov.b32 	%r167, 2;
	// begin inline asm
	shfl.sync.down.b32 %r165, %r166, %r167, %r183, %r184;
	// end inline asm
	setp.gt.s32 	%p50, %r159, 29;
	mov.b32 	%f280, %r165;
	add.f32 	%f281, %f279, %f280;
	selp.f32 	%f282, %f279, %f281, %p50;
	mov.b32 	%r171, %f282;
	mov.b32 	%r172, 4;
	// begin inline asm
	shfl.sync.down.b32 %r170, %r171, %r172, %r183, %r184;
	// end inline asm
	setp.gt.s32 	%p51, %r159, 27;
	mov.b32 	%f283, %r170;
	add.f32 	%f284, %f282, %f283;
	selp.f32 	%f285, %f282, %f284, %p51;
	mov.b32 	%r176, %f285;
	mov.b32 	%r177, 8;
	// begin inline asm
	shfl.sync.down.b32 %r175, %r176, %r177, %r183, %r184;
	// end inline asm
	setp.gt.s32 	%p52, %r159, 23;
	mov.b32 	%f286, %r175;
	add.f32 	%f287, %f285, %f286;
	selp.f32 	%f288, %f285, %f287, %p52;
	mov.b32 	%r181, %f288;
	mov.b32 	%r182, 16;
	// begin inline asm
	shfl.sync.down.b32 %r180, %r181, %r182, %r183, %r184;
	// end inline asm
	setp.gt.s32 	%p53, %r159, 15;
	mov.b32 	%f289, %r180;
	add.f32 	%f16, %f288, %f289;
	selp.f32 	%f323, %f288, %f16, %p53;
	setp.ne.s32 	%p54, %r159, 0;
	@%p54 bra 	$L__BB9_19;
	shr.u32 	%r185, %r5, 3;
	and.b32  	%r186, %r185, 124;
	mov.u32 	%r187, _ZZN3cub18CUB_300001_SM_10006detail6reduce18DeviceReduceKernelINS2_10policy_hubIfyN4cuda3std3__44plusIfEEE10Policy1000EN6thrust24THRUST_300001_SM_1000_NS10device_ptrIfEEyS9_fNS7_10__identityEEEvT0_PT3_T1_NS0_13GridEvenShareISK_EET2_T4_E12temp_storage;
	add.s32 	%r188, %r187, %r186;
	st.shared.f32 	[%r188+8], %f16;
$L__BB9_19:
	bar.sync 	0;
	setp.ne.s32 	%p55, %r5, 0;
	@%p55 bra 	$L__BB9_46;
	ld.shared.f32 	%f290, [_ZZN3cub18CUB_300001_SM_10006detail6reduce18DeviceReduceKernelINS2_10policy_hubIfyN4cuda3std3__44plusIfEEE10Policy1000EN6thrust24THRUST_300001_SM_1000_NS10device_ptrIfEEyS9_fNS7_10__identityEEEvT0_PT3_T1_NS0_13GridEvenShareISK_EET2_T4_E12temp_storage+12];
	add.f32 	%f291, %f323, %f290;
	ld.shared.f32 	%f292, [_ZZN3cub18CUB_300001_SM_10006detail6reduce18DeviceReduceKernelINS2_10policy_hubIfyN4cuda3std3__44plusIfEEE10Policy1000EN6thrust24THRUST_300001_SM_1000_NS10device_ptrIfEEyS9_fNS7_10__identityEEEvT0_PT3_T1_NS0_13GridEvenShareISK_EET2_T4_E12temp_storage+16];
	add.f32 	%f293, %f291, %f292;
	ld.shared.f32 	%f294, [_ZZN3cub18CUB_300001_SM_10006detail6reduce18DeviceReduceKernelINS2_10policy_hubIfyN4cuda3std3__44plusIfEEE10Policy1000EN6thrust24THRUST_300001_SM_1000_NS10device_ptrIfEEyS9_fNS7_10__identityEEEvT0_PT3_T1_NS0_13GridEvenShareISK_EET2_T4_E12temp_storage+20];
	add.f32 	%f295, %f293, %f294;
	ld.shared.f32 	%f296, [_ZZN3cub18CUB_300001_SM_10006detail6reduce18DeviceReduceKernelINS2_10policy_hubIfyN4cuda3std3__44plusIfEEE10Policy1000EN6thrust24THRUST_300001_SM_1000_NS10device_ptrIfEEyS9_fNS7_10__identityEEEvT0_PT3_T1_NS0_13GridEvenShareISK_EET2_T4_E12temp_storage+24];
	add.f32 	%f297, %f295, %f296;
	ld.shared.f32 	%f298, [_ZZN3cub18CUB_300001_SM_10006detail6reduce18DeviceReduceKernelINS2_10policy_hubIfyN4cuda3std3__44plusIfEEE10Policy1000EN6thrust24THRUST_300001_SM_1000_NS10device_ptrIfEEyS9_fNS7_10__identityEEEvT0_PT3_T1_NS0_13GridEvenShareISK_EET2_T4_E12temp_storage+28];
	add.f32 	%f299, %f297, %f298;
	ld.shared.f32 	%f300, [_ZZN3cub18CUB_300001_SM_10006detail6reduce18DeviceReduceKernelINS2_10policy_hubIfyN4cuda3std3__44plusIfEEE10Policy1000EN6thrust24THRUST_300001_SM_1000_NS10device_ptrIfEEyS9_fNS7_10__identityEEEvT0_PT3_T1_NS0_13GridEvenShareISK_EET2_T4_E12temp_storage+32];
	add.f32 	%f301, %f299, %f300;
	ld.shared.f32 	%f302, [_ZZN3cub18CUB_300001_SM_10006detail6reduce18DeviceReduceKernelINS2_10policy_hubIfyN4cuda3std3__44plusIfEEE10Policy1000EN6thrust24THRUST_300001_SM_1000_NS10device_ptrIfEEyS9_fNS7_10__identityEEEvT0_PT3_T1_NS0_13GridEvenShareISK_EET2_T4_E12temp_storage+36];
	add.f32 	%f323, %f301, %f302;
	bra.uni 	$L__BB9_46;
$L__BB9_21:
	// begin inline asm
	mov.u32 %r121, %laneid;
	// end inline asm
	and.b32  	%r147, %r5, 992;
	add.s32 	%r148, %r147, 32;
	setp.gt.s32 	%p34, %r148, %r4;
	not.b32 	%r149, %r147;
	add.s32 	%r150, %r4, %r149;
	selp.b32 	%r145, %r150, 31, %p34;
	mov.b32 	%r123, %f312;
	mov.b32 	%r124, 1;
	mov.b32 	%r146, -1;
	// begin inline asm
	shfl.sync.down.b32 %r122, %r123, %r124, %r145, %r146;
	// end inline asm
	setp.lt.s32 	%p35, %r121, %r145;
	mov.b32 	%f243, %r122;
	add.f32 	%f244, %f312, %f243;
	selp.f32 	%f245, %f244, %f312, %p35;
	mov.b32 	%r128, %f245;
	mov.b32 	%r129, 2;
	// begin inline asm
	shfl.sync.down.b32 %r127, %r128, %r129, %r145, %r146;
	// end inline asm
	add.s32 	%r151, %r121, 2;
	setp.gt.s32 	%p36, %r151, %r145;
	mov.b32 	%f246, %r127;
	add.f32 	%f247, %f245, %f246;
	selp.f32 	%f248, %f245, %f247, %p36;
	mov.b32 	%r133, %f248;
	mov.b32 	%r134, 4;
	// begin inline asm
	shfl.sync.down.b32 %r132, %r133, %r134, %r145, %r146;
	// end inline asm
	add.s32 	%r152, %r121, 4;
	setp.gt.s32 	%p37, %r152, %r145;
	mov.b32 	%f249, %r132;
	add.f32 	%f250, %f248, %f249;
	selp.f32 	%f251, %f248, %f250, %p37;
	mov.b32 	%r138, %f251;
	mov.b32 	%r139, 8;
	// begin inline asm
	shfl.sync.down.b32 %r137, %r138, %r139, %r145, %r146;
	// end inline asm
	add.s32 	%r153, %r121, 8;
	setp.gt.s32 	%p38, %r153, %r145;
	mov.b32 	%f252, %r137;
	add.f32 	%f253, %f251, %f252;
	selp.f32 	%f254, %f251, %f253, %p38;
	mov.b32 	%r143, %f254;
	mov.b32 	%r144, 16;
	// begin inline asm
	shfl.sync.down.b32 %r142, %r143, %r144, %r145, %r146;
	// end inline asm
	add.s32 	%r154, %r121, 16;
	setp.gt.s32 	%p39, %r154, %r145;
	mov.b32 	%f255, %r142;
	add.f32 	%f256, %f254, %f255;
	selp.f32 	%f323, %f254, %f256, %p39;
	setp.ne.s32 	%p40, %r121, 0;
	@%p40 bra 	$L__BB9_23;
	shr.u32 	%r155, %r5, 3;
	and.b32  	%r156, %r155, 124;
	mov.u32 	%r157, _ZZN3cub18CUB_300001_SM_10006detail6reduce18DeviceReduceKernelINS2_10policy_hubIfyN4cuda3std3__44plusIfEEE10Policy1000EN6thrust24THRUST_300001_SM_1000_NS10device_ptrIfEEyS9_fNS7_10__identityEEEvT0_PT3_T1_NS0_13GridEvenShareISK_EET2_T4_E12temp_storage;
	add.s32 	%r158, %r157, %r156;
	st.shared.f32 	[%r158+8], %f323;
$L__BB9_23:
	bar.sync 	0;
	setp.ne.s32 	%p41, %r5, 0;
	@%p41 bra 	$L__BB9_46;
	setp.gt.s32 	%p42, %r4, 32;
	ld.shared.f32 	%f257, [_ZZN3cub18CUB_300001_SM_10006detail6reduce18DeviceReduceKernelINS2_10policy_hubIfyN4cuda3std3__44plusIfEEE10Policy1000EN6thrust24THRUST_300001_SM_1000_NS10device_ptrIfEEyS9_fNS7_10__identityEEEvT0_PT3_T1_NS0_13GridEvenShareISK_EET2_T4_E12temp_storage+12];
	add.f32 	%f258, %f323, %f257;
	selp.f32 	%f259, %f258, %f323, %p42;
	setp.gt.s32 	%p43, %r4, 64;
	ld.shared.f32 	%f260, [_ZZN3cub18CUB_300001_SM_10006detail6reduce18DeviceReduceKernelINS2_10policy_hubIfyN4cuda3std3__44plusIfEEE10Policy1000EN6thrust24THRUST_300001_SM_1000_NS10device_ptrIfEEyS9_fNS7_10__identityEEEvT0_PT3_T1_NS0_13GridEvenShareISK_EET2_T4_E12temp_storage+16];
	add.f32 	%f261, %f260, %f259;
	selp.f32 	%f262, %f261, %f259, %p43;
	setp.gt.s32 	%p44, %r4, 96;
	ld.shared.f32 	%f263, [_ZZN3cub18CUB_300001_SM_10006detail6reduce18DeviceReduceKernelINS2_10policy_hubIfyN4cuda3std3__44plusIfEEE10Policy1000EN6thrust24THRUST_300001_SM_1000_NS10device_ptrIfEEyS9_fNS7_10__identityEEEvT0_PT3_T1_NS0_13GridEvenShareISK_EET2_T4_E12temp_storage+20];
	add.f32 	%f264, %f263, %f262;
	selp.f32 	%f265, %f264, %f262, %p44;
	setp.gt.s32 	%p45, %r4, 128;
	ld.shared.f32 	%f266, [_ZZN3cub18CUB_300001_SM_10006detail6reduce18DeviceReduceKernelINS2_10policy_hubIfyN4cuda3std3__44plusIfEEE10Policy1000EN6thrust24THRUST_300001_SM_1000_NS10device_ptrIfEEyS9_fNS7_10__identityEEEvT0_PT3_T1_NS0_13GridEvenShareISK_EET2_T4_E12temp_storage+24];
	add.f32 	%f267, %f266, %f265;
	selp.f32 	%f268, %f267, %f265, %p45;
	setp.gt.s32 	%p46, %r4, 160;
	ld.shared.f32 	%f269, [_ZZN3cub18CUB_300001_SM_10006detail6reduce18DeviceReduceKernelINS2_10policy_hubIfyN4cuda3std3__44plusIfEEE10Policy1000EN6thrust24THRUST_300001_SM_1000_NS10device_ptrIfEEyS9_fNS7_10__identityEEEvT0_PT3_T1_NS0_13GridEvenShareISK_EET2_T4_E12temp_storage+28];
	add.f32 	%f270, %f269, %f268;
	selp.f32 	%f271, %f270, %f268, %p46;
	setp.gt.s32 	%p47, %r4, 192;
	ld.shared.f32 	%f272, [_ZZN3cub18CUB_300001_SM_10006detail6reduce18DeviceReduceKernelINS2_10policy_hubIfyN4cuda3std3__44plusIfEEE10Policy1000EN6thrust24THRUST_300001_SM_1000_NS10device_ptrIfEEyS9_fNS7_10__identityEEEvT0_PT3_T1_NS0_13GridEvenShareISK_EET2_T4_E12temp_storage+32];
	add.f32 	%f273, %f272, %f271;
	selp.f32 	%f274, %f273, %f271, %p47;
	setp.gt.s32 	%p48, %r4, 224;
	ld.shared.f32 	%f275, [_ZZN3cub18CUB_300001_SM_10006detail6reduce18DeviceReduceKernelINS2_10policy_hubIfyN4cuda3std3__44plusIfEEE10Policy1000EN6thrust24THRUST_300001_SM_1000_NS10device_ptrIfEEyS9_fNS7_10__identityEEEvT0_PT3_T1_NS0_13GridEvenShareISK_EET2_T4_E12temp_storage+36];
	add.f32 	%f276, %f275, %f274;
	selp.f32 	%f323, %f276, %f274, %p48;
	bra.uni 	$L__BB9_46;
$L__BB9_25:
	cvt.u32.u64 	%r52, %rd4;
	mov.u32 	%r27, %tid.x;
	add.s32 	%r53, %r27, %r52;
	mul.wide.u32 	%rd26, %r53, 4;
	add.s64 	%rd27, %rd2, %rd26;
	ld.global.f32 	%f41, [%rd27];
	ld.global.f32 	%f42, [%rd27+1024];
	ld.global.f32 	%f43, [%rd27+2048];
	ld.global.f32 	%f44, [%rd27+3072];
	ld.global.f32 	%f45, [%rd27+4096];
	ld.global.f32 	%f46, [%rd27+5120];
	ld.global.f32 	%f47, [%rd27+6144];
	ld.global.f32 	%f48, [%rd27+7168];
	ld.global.f32 	%f49, [%rd27+8192];
	ld.global.f32 	%f50, [%rd27+9216];
	ld.global.f32 	%f51, [%rd27+10240];
	ld.global.f32 	%f52, [%rd27+11264];
	ld.global.f32 	%f53, [%rd27+12288];
	ld.global.f32 	%f54, [%rd27+13312];
	ld.global.f32 	%f55, [%rd27+14336];
	ld.global.f32 	%f56, [%rd27+15360];
	add.f32 	%f57, %f41, %f42;
	add.f32 	%f58, %f43, %f44;
	add.f32 	%f59, %f45, %f46;
	add.f32 	%f60, %f47, %f48;
	add.f32 	%f61, %f49, %f50;
	add.f32 	%f62, %f51, %f52;
	add.f32 	%f63, %f53, %f54;
	add.f32 	%f64, %f55, %f56;
	add.f32 	%f65, %f57, %f58;
	add.f32 	%f66, %f59, %f60;
	add.f32 	%f67, %f61, %f62;
	add.f32 	%f68, %f63, %f64;
	add.f32 	%f69, %f65, %f66;
	add.f32 	%f70, %f67, %f68;
	add.f32 	%f322, %f69, %f70;
	setp.lt.u64 	%p2, %rd5, %rd3;
	@%p2 bra 	$L__BB9_42;
	cvt.u32.u64 	%r55, %rd3;
	cvt.u64.u32 	%rd28, %r27;
	add.s64 	%rd74, %rd4, %rd3;
	cvt.u32.u64 	%r28, %rd1;
	not.b32 	%r57, %r27;
	add.s32 	%r58, %r57, %r28;
	sub.s32 	%r59, %r58, %r55;
	sub.s32 	%r198, %r59, %r52;
	add.s64 	%rd29, %rd74, %rd28;
	shl.b64 	%rd30, %rd29, 2;
	add.s64 	%rd31, %rd30, %rd2;
	add.s64 	%rd73, %rd31, 8192;
	mov.b32 	%r199, 0;
	shl.b32 	%r60, %r1, 12;
	mov.u64 	%rd75, %rd4;
$L__BB9_27:
	cvt.s64.s32 	%rd15, %r60;
	add.s64 	%rd75, %rd75, %rd15;
	add.s64 	%rd32, %rd1, -4096;
	setp.gt.u64 	%p3, %rd75, %rd32;
	@%p3 bra 	$L__BB9_29;
	shl.b32 	%r61, %r1, 12;
	cvt.s64.s32 	%rd33, %r61;
	cvt.u64.u32 	%rd34, %r27;
	add.s64 	%rd35, %rd75, %rd34;
	shl.b64 	%rd36, %rd35, 2;
	add.s64 	%rd37, %rd2, %rd36;
	ld.global.f32 	%f71, [%rd37];
	ld.global.f32 	%f72, [%rd37+1024];
	ld.global.f32 	%f73, [%rd37+2048];
	ld.global.f32 	%f74, [%rd37+3072];
	ld.global.f32 	%f75, [%rd37+4096];
	ld.global.f32 	%f76, [%rd37+5120];
	ld.global.f32 	%f77, [%rd37+6144];
	ld.global.f32 	%f78, [%rd37+7168];
	ld.global.f32 	%f79, [%rd37+8192];
	ld.global.f32 	%f80, [%rd37+9216];
	ld.global.f32 	%f81, [%rd37+10240];
	ld.global.f32 	%f82, [%rd37+11264];
	ld.global.f32 	%f83, [%rd37+12288];
	ld.global.f32 	%f84, [%rd37+13312];
	ld.global.f32 	%f85, [%rd37+14336];
	ld.global.f32 	%f86, [%rd37+15360];
	add.f32 	%f87, %f322, %f71;
	add.f32 	%f88, %f72, %f73;
	add.f32 	%f89, %f74, %f75;
	add.f32 	%f90, %f76, %f77;
	add.f32 	%f91, %f78, %f79;
	add.f32 	%f92, %f80, %f81;
	add.f32 	%f93, %f82, %f83;
	add.f32 	%f94, %f84, %f85;
	add.f32 	%f95, %f87, %f88;
	add.f32 	%f96, %f89, %f90;
	add.f32 	%f97, %f91, %f92;
	add.f32 	%f98, %f93, %f94;
	add.f32 	%f99, %f95, %f96;
	add.f32 	%f100, %f97, %f98;
	add.f32 	%f101, %f99, %f100;
	add.f32 	%f322, %f101, %f86;
	sub.s64 	%rd38, %rd1, %rd75;
	setp.lt.u64 	%p4, %rd38, %rd33;
	add.s32 	%r199, %r199, 1;
	add.s64 	%rd74, %rd74, %rd33;
	sub.s32 	%r198, %r198, %r61;
	mul.wide.s32 	%rd39, %r61, 4;
	add.s64 	%rd73, %rd73, %rd39;
	@%p4 bra 	$L__BB9_42;
	bra.uni 	$L__BB9_27;
$L__BB9_29:
	setp.le.u64 	%p5, %rd1, %rd75;
	cvt.u32.u64 	%r62, %rd75;
	cvt.u32.u64 	%r63, %rd1;
	sub.s32 	%r64, %r63, %r62;
	setp.ge.s32 	%p6, %r27, %r64;
	or.pred  	%p7, %p5, %p6;
	@%p7 bra 	$L__BB9_42;
	cvt.u32.u64 	%r66, %rd15;
	cvt.u32.u64 	%r67, %rd4;
	not.b32 	%r68, %r27;
	add.s32 	%r69, %r68, %r28;
	add.s32 	%r70, %r66, %r67;
	sub.s32 	%r71, %r69, %r70;
	mul.lo.s32 	%r72, %r1, %r199;
	shl.b32 	%r73, %r72, 12;
	sub.s32 	%r74, %r71, %r73;
	shr.u32 	%r75, %r74, 8;
	add.s32 	%r34, %r75, 1;
	and.b32  	%r35, %r34, 15;
	setp.lt.u32 	%p8, %r74, 3840;
	mov.u32 	%r202, %r27;
	@%p8 bra 	$L__BB9_33;
	shr.u32 	%r76, %r198, 8;
	add.s32 	%r77, %r76, 1;
	and.b32  	%r78, %r77, 33554416;
	neg.s32 	%r200, %r78;
	mov.u32 	%r202, %r27;
$L__BB9_32:
	.pragma "nounroll";
	ld.global.f32 	%f103, [%rd73+-8192];
	add.f32 	%f104, %f322, %f103;
	ld.global.f32 	%f105, [%rd73+-7168];
	add.f32 	%f106, %f104, %f105;
	ld.global.f32 	%f107, [%rd73+-6144];
	add.f32 	%f108, %f106, %f107;
	ld.global.f32 	%f109, [%rd73+-5120];
	add.f32 	%f110, %f108, %f109;
	ld.global.f32 	%f111, [%rd73+-4096];
	add.f32 	%f112, %f110, %f111;
	ld.global.f32 	%f113, [%rd73+-3072];
	add.f32 	%f114, %f112, %f113;
	ld.global.f32 	%f115, [%rd73+-2048];
	add.f32 	%f116, %f114, %f115;
	ld.global.f32 	%f117, [%rd73+-1024];
	add.f32 	%f118, %f116, %f117;
	ld.global.f32 	%f119, [%rd73];
	add.f32 	%f120, %f118, %f119;
	ld.global.f32 	%f121, [%rd73+1024];
	add.f32 	%f122, %f120, %f121;
	ld.global.f32 	%f123, [%rd73+2048];
	add.f32 	%f124, %f122, %f123;
	ld.global.f32 	%f125, [%rd73+3072];
	add.f32 	%f126, %f124, %f125;
	ld.global.f32 	%f127, [%rd73+4096];
	add.f32 	%f128, %f126, %f127;
	ld.global.f32 	%f129, [%rd73+5120];
	add.f32 	%f130, %f128, %f129;
	ld.global.f32 	%f131, [%rd73+6144];
	add.f32 	%f132, %f130, %f131;
	ld.global.f32 	%f133, [%rd73+7168];
	add.f32 	%f322, %f132, %f133;
	add.s32 	%r202, %r202, 4096;
	add.s32 	%r200, %r200, 16;
	add.s64 	%rd73, %rd73, 16384;
	setp.ne.s32 	%p9, %r200, 0;
	@%p9 bra 	$L__BB9_32;
$L__BB9_33:
	setp.eq.s32 	%p10, %r35, 0;
	@%p10 bra 	$L__BB9_42;
	and.b32  	%r42, %r34, 7;
	setp.lt.u32 	%p11, %r35, 8;
	@%p11 bra 	$L__BB9_36;
	cvt.u64.u32 	%rd40, %r202;
	add.s64 	%rd41, %rd75, %rd40;
	shl.b64 	%rd42, %rd41, 2;
	add.s64 	%rd43, %rd2, %rd42;
	ld.global.f32 	%f135, [%rd43];
	add.f32 	%f136, %f322, %f135;
	ld.global.f32 	%f137, [%rd43+1024];
	add.f32 	%f138, %f136, %f137;
	ld.global.f32 	%f139, [%rd43+2048];
	add.f32 	%f140, %f138, %f139;
	ld.global.f32 	%f141, [%rd43+3072];
	add.f32 	%f142, %f140, %f141;
	ld.global.f32 	%f143, [%rd43+4096];
	add.f32 	%f144, %f142, %f143;
	ld.global.f32 	%f145, [%rd43+5120];
	add.f32 	%f146, %f144, %f145;
	ld.global.f32 	%f147, [%rd43+6144];
	add.f32 	%f148, %f146, %f147;
	ld.global.f32 	%f149, [%rd43+7168];
	add.f32 	%f322, %f148, %f149;
	add.s32 	%r202, %r202, 2048;
$L__BB9_36:
	setp.eq.s32 	%p12, %r42, 0;
	@%p12 bra 	$L__BB9_42;
	setp.lt.u32 	%p13, %r42, 4;
	@%p13 bra 	$L__BB9_39;
	cvt.u64.u32 	%rd44, %r202;
	add.s64 	%rd45, %rd75, %rd44;
	shl.b64 	%rd46, %rd45, 2;
	add.s64 	%rd47, %rd2, %rd46;
	ld.global.f32 	%f151, [%rd47];
	add.f32 	%f152, %f322, %f151;
	ld.global.f32 	%f153, [%rd47+1024];
	add.f32 	%f154, %f152, %f153;
	ld.global.f32 	%f155, [%rd47+2048];
	add.f32 	%f156, %f154, %f155;
	ld.global.f32 	%f157, [%rd47+3072];
	add.f32 	%f322, %f156, %f157;
	add.s32 	%r202, %r202, 1024;
$L__BB9_39:
	and.b32  	%r79, %r34, 3;
	setp.eq.s32 	%p14, %r79, 0;
	@%p14 bra 	$L__BB9_42;
	cvt.u64.u32 	%rd48, %r202;
	add.s64 	%rd49, %rd48, %rd74;
	shl.b64 	%rd50, %rd49, 2;
	add.s64 	%rd77, %rd2, %rd50;
	cvt.u16.u32 	%rs1, %r198;
	shr.u16 	%rs2, %rs1, 8;
	add.s16 	%rs3, %rs2, 1;
	cvt.u32.u16 	%r80, %rs3;
	and.b32  	%r81, %r80, 3;
	neg.s32 	%r205, %r81;
$L__BB9_41:
	.pragma "nounroll";
	ld.global.f32 	%f158, [%rd77];
	add.f32 	%f322, %f322, %f158;
	add.s64 	%rd77, %rd77, 1024;
	add.s32 	%r205, %r205, 1;
	setp.ne.s32 	%p15, %r205, 0;
	@%p15 bra 	$L__BB9_41;
$L__BB9_42:
	// begin inline asm
	mov.u32 %r82, %laneid;
	// end inline asm
	mov.b32 	%r84, %f322;
	mov.b32 	%r85, 1;
	mov.b32 	%r106, 31;
	mov.b32 	%r107, -1;
	// begin inline asm
	shfl.sync.down.b32 %r83, %r84, %r85, %r106, %r107;
	// end inline asm
	setp.gt.s32 	%p16, %r82, 30;
	mov.b32 	%f159, %r83;
	add.f32 	%f160, %f322, %f159;
	selp.f32 	%f161, %f322, %f160, %p16;
	mov.b32 	%r89, %f161;
	mov.b32 	%r90, 2;
	// begin inline asm
	shfl.sync.down.b32 %r88, %r89, %r90, %r106, %r107;
	// end inline asm
	setp.gt.s32 	%p17, %r82, 29;
	mov.b32 	%f162, %r88;
	add.f32 	%f163, %f161, %f162;
	selp.f32 	%f164, %f161, %f163, %p17;
	mov.b32 	%r94, %f164;
	mov.b32 	%r95, 4;
	// begin inline asm
	shfl.sync.down.b32 %r93, %r94, %r95, %r106, %r107;
	// end inline asm
	setp.gt.s32 	%p18, %r82, 27;
	mov.b32 	%f165, %r93;
	add.f32 	%f166, %f164, %f165;
	selp.f32 	%f167, %f164, %f166, %p18;
	mov.b32 	%r99, %f167;
	mov.b32 	%r100, 8;
	// begin inline asm
	shfl.sync.down.b32 %r98, %r99, %r100, %r106, %r107;
	// end inline asm
	setp.gt.s32 	%p19, %r82, 23;
	mov.b32 	%f168, %r98;
	add.f32 	%f169, %f167, %f168;
	selp.f32 	%f170, %f167, %f169, %p19;
	mov.b32 	%r104, %f170;
	mov.b32 	%r105, 16;
	// begin inline asm
	shfl.sync.down.b32 %r103, %r104, %r105, %r106, %r107;
	// end inline asm
	setp.gt.s32 	%p20, %r82, 15;
	mov.b32 	%f171, %r103;
	add.f32 	%f37, %f170, %f171;
	selp.f32 	%f323, %f170, %f37, %p20;
	setp.ne.s32 	%p21, %r82, 0;
	@%p21 bra 	$L__BB9_44;
	shr.u32 	%r108, %r27, 3;
	and.b32  	%r109, %r108, 124;
	mov.u32 	%r110, _ZZN3cub18CUB_300001_SM_10006detail6reduce18DeviceReduceKernelINS2_10policy_hubIfyN4cuda3std3__44plusIfEEE10Policy1000EN6thrust24THRUST_300001_SM_1000_NS10device_ptrIfEEyS9_fNS7_10__identityEEEvT0_PT3_T1_NS0_13GridEvenShareISK_EET2_T4_E12temp_storage;
	add.s32 	%r111, %r110, %r109;
	st.shared.f32 	[%r111+8], %f37;
$L__BB9_44:
	bar.sync 	0;
	setp.ne.s32 	%p22, %r27, 0;
	@%p22 bra 	$L__BB9_46;
	ld.shared.f32 	%f172, [_ZZN3cub18CUB_300001_SM_10006detail6reduce18DeviceReduceKernelINS2_10policy_hubIfyN4cuda3std3__44plusIfEEE10Policy1000EN6thrust24THRUST_300001_SM_1000_NS10device_ptrIfEEyS9_fNS7_10__identityEEEvT0_PT3_T1_NS0_13GridEvenShareISK_EET2_T4_E12temp_storage+12];
	add.f32 	%f173, %f323, %f172;
	ld.shared.f32 	%f174, [_ZZN3cub18CUB_300001_SM_10006detail6reduce18DeviceReduceKernelINS2_10policy_hubIfyN4cuda3std3__44plusIfEEE10Policy1000EN6thrust24THRUST_300001_SM_1000_NS10device_ptrIfEEyS9_fNS7_10__identityEEEvT0_PT3_T1_NS0_13GridEvenShareISK_EET2_T4_E12temp_storage+16];
	add.f32 	%f175, %f173, %f174;
	ld.shared.f32 	%f176, [_ZZN3cub18CUB_300001_SM_10006detail6reduce18DeviceReduceKernelINS2_10policy_hubIfyN4cuda3std3__44plusIfEEE10Policy1000EN6thrust24THRUST_300001_SM_1000_NS10device_ptrIfEEyS9_fNS7_10__identityEEEvT0_PT3_T1_NS0_13GridEvenShareISK_EET2_T4_E12temp_storage+20];
	add.f32 	%f177, %f175, %f176;
	ld.shared.f32 	%f178, [_ZZN3cub18CUB_300001_SM_10006detail6reduce18DeviceReduceKernelINS2_10policy_hubIfyN4cuda3std3__44plusIfEEE10Policy1000EN6thrust24THRUST_300001_SM_1000_NS10device_ptrIfEEyS9_fNS7_10__identityEEEvT0_PT3_T1_NS0_13GridEvenShareISK_EET2_T4_E12temp_storage+24];
	add.f32 	%f179, %f177, %f178;
	ld.shared.f32 	%f180, [_ZZN3cub18CUB_300001_SM_10006detail6reduce18DeviceReduceKernelINS2_10policy_hubIfyN4cuda3std3__44plusIfEEE10Policy1000EN6thrust24THRUST_300001_SM_1000_NS10device_ptrIfEEyS9_fNS7_10__identityEEEvT0_PT3_T1_NS0_13GridEvenShareISK_EET2_T4_E12temp_storage+28];
	add.f32 	%f181, %f179, %f180;
	ld.shared.f32 	%f182, [_ZZN3cub18CUB_300001_SM_10006detail6reduce18DeviceReduceKernelINS2_10policy_hubIfyN4cuda3std3__44plusIfEEE10Policy1000EN6thrust24THRUST_300001_SM_1000_NS10device_ptrIfEEyS9_fNS7_10__identityEEEvT0_PT3_T1_NS0_13GridEvenShareISK_EET2_T4_E12temp_storage+32];
	add.f32 	%f183, %f181, %f182;
	ld.shared.f32 	%f184, [_ZZN3cub18CUB_300001_SM_10006detail6reduce18DeviceReduceKernelINS2_10policy_hubIfyN4cuda3std3__44plusIfEEE10Policy1000EN6thrust24THRUST_300001_SM_1000_NS10device_ptrIfEEyS9_fNS7_10__identityEEEvT0_PT3_T1_NS0_13GridEvenShareISK_EET2_T4_E12temp_storage+36];
	add.f32 	%f323, %f183, %f184;
$L__BB9_46:
	mov.u32 	%r189, %tid.x;
	setp.ne.s32 	%p56, %r189, 0;
	@%p56 bra 	$L__BB9_48;
	ld.param.u64 	%rd71, [_ZN3cub18CUB_300001_SM_10006detail6reduce18DeviceReduceKernelINS2_10policy_hubIfyN4cuda3std3__44plusIfEEE10Policy1000EN6thrust24THRUST_300001_SM_1000_NS10device_ptrIfEEyS9_fNS7_10__identityEEEvT0_PT3_T1_NS0_13GridEvenShareISK_EET2_T4__param_1];
	cvta.to.global.u64 	%rd68, %rd71;
	mul.wide.u32 	%rd69, %r2, 4;
	add.s64 	%rd70, %rd68, %rd69;
	st.global.f32 	[%rd70], %f323;
$L__BB9_48:
	ret;

}
	// .globl	_ZN3cub18CUB_300001_SM_10006detail6reduce28DeviceReduceSingleTileKernelINS2_10policy_hubIfyN4cuda3std3__44plusIfEEE10Policy1000EPfSC_iS9_ffNS7_10__identityEEEvT0_T1_T2_T3_T4_T6_
.visible .entry _ZN3cub18CUB_300001_SM_10006detail6reduce28DeviceReduceSingleTileKernelINS2_10policy_hubIfyN4cuda3std3__44plusIfEEE10Policy1000EPfSC_iS9_ffNS7_10__identityEEEvT0_T1_T2_T3_T4_T6_(
	.param .u64 .ptr .align 1 _ZN3cub18CUB_300001_SM_10006detail6reduce28DeviceReduceSingleTileKernelINS2_10policy_hubIfyN4cuda3std3__44plusIfEEE10Policy1000EPfSC_iS9_ffNS7_10__identityEEEvT0_T1_T2_T3_T4_T6__param_0,
	.param .u64 .ptr .align 1 _ZN3cub18CUB_300001_SM_10006detail6reduce28DeviceReduceSingleTileKernelINS2_10policy_hubIfyN4cuda3std3__44plusIfEEE10Policy1000EPfSC_iS9_ffNS7_10__identityEEEvT0_T1_T2_T3_T4_T6__param_1,
	.param .u32 _ZN3cub18CUB_300001_SM_10006detail6reduce28DeviceReduceSingleTileKernelINS2_10policy_hubIfyN4cuda3std3__44plusIfEEE10Policy1000EPfSC_iS9_ffNS7_10__identityEEEvT0_T1_T2_T3_T4_T6__param_2,
	.param .align 1 .b8 _ZN3cub18CUB_300001_SM_10006detail6reduce28DeviceReduceSingleTileKernelINS2_10policy_hubIfyN4cuda3std3__44plusIfEEE10Policy1000EPfSC_iS9_ffNS7_10__identityEEEvT0_T1_T2_T3_T4_T6__param_3[1],
	.param .f32 _ZN3cub18CUB_300001_SM_10006detail6reduce28DeviceReduceSingleTileKernelINS2_10policy_hubIfyN4cuda3std3__44plusIfEEE10Policy1000EPfSC_iS9_ffNS7_10__identityEEEvT0_T1_T2_T3_T4_T6__param_4,
	.param .align 1 .b8 _ZN3cub18CUB_300001_SM_10006detail6reduce28DeviceReduceSingleTileKernelINS2_10policy_hubIfyN4cuda3std3__44plusIfEEE10Policy1000EPfSC_iS9_ffNS7_10__identityEEEvT0_T1_T2_T3_T4_T6__param_5[1]
)
.maxntid 256
.minnctapersm 1
{
	.reg .pred 	%p<97>;
	.reg .b32 	%r<407>;
	.reg .b32 	%f<419>;
	.reg .b64 	%rd<125>;
	// demoted variable
	.shared .align 4 .b8 _ZZN3cub18CUB_300001_SM_10006detail6reduce28DeviceReduceSingleTileKernelINS2_10policy_hubIfyN4cuda3std3__44plusIfEEE10Policy1000EPfSC_iS9_ffNS7_10__identityEEEvT0_T1_T2_T3_T4_T6_E12temp_storage[44];
	ld.param.u64 	%rd16, [_ZN3cub18CUB_300001_SM_10006detail6reduce28DeviceReduceSingleTileKernelINS2_10policy_hubIfyN4cuda3std3__44plusIfEEE10Policy1000EPfSC_iS9_ffNS7_10__identityEEEvT0_T1_T2_T3_T4_T6__param_0];
	ld.param.u64 	%rd17, [_ZN3cub18CUB_300001_SM_10006detail6reduce28DeviceReduceSingleTileKernelINS2_10policy_hubIfyN4cuda3std3__44plusIfEEE10Policy1000EPfSC_iS9_ffNS7_10__identityEEEvT0_T1_T2_T3_T4_T6__param_1];
	ld.param.u32 	%r67, [_ZN3cub18CUB_300001_SM_10006detail6reduce28DeviceReduceSingleTileKernelINS2_10policy_hubIfyN4cuda3std3__44plusIfEEE10Policy1000EPfSC_iS9_ffNS7_10__identityEEEvT0_T1_T2_T3_T4_T6__param_2];
	ld.param.f32 	%f58, [_ZN3cub18CUB_300001_SM_10006detail6reduce28DeviceReduceSingleTileKernelINS2_10policy_hubIfyN4cuda3std3__44plusIfEEE10Policy1000EPfSC_iS9_ffNS7_10__identityEEEvT0_T1_T2_T3_T4_T6__param_4];
	cvta.to.global.u64 	%rd1, %rd17;
	setp.ne.s32 	%p1, %r67, 0;
	@%p1 bra 	$L__BB10_3;
	mov.u32 	%r380, %tid.x;
	setp.ne.s32 	%p96, %r380, 0;
	@%p96 bra 	$L__BB10_74;
	st.global.f32 	[%rd1], %f58;
	bra.uni 	$L__BB10_74;
$L__BB10_3:
	and.b64  	%rd18, %rd16, 15;
	setp.ne.s64 	%p2, %rd18, 0;
	@%p2 bra 	$L__BB10_38;
	setp.gt.s32 	%p49, %r67, 4095;
	@%p49 bra 	$L__BB10_22;
	mov.u32 	%r1, %tid.x;
	setp.ge.s32 	%p66, %r1, %r67;
	mov.f32 	%f397, 0f00000000;
	mov.u32 	%r384, %r1;
	@%p66 bra 	$L__BB10_7;
	mul.wide.u32 	%rd113, %r1, 4;
	add.s64 	%rd112, %rd16, %rd113;
	// begin inline asm
	ld.global.nc.u32 %r300, [%rd112];
	// end inline asm
	mov.b32 	%f397, %r300;
	add.s32 	%r384, %r1, 256;
$L__BB10_7:
	setp.ge.s32 	%p67, %r384, %r67;
	@%p67 bra 	$L__BB10_13;
	not.b32 	%r301, %r384;
	add.s32 	%r4, %r67, %r301;
	and.b32  	%r302, %r4, 768;
	setp.eq.s32 	%p68, %r302, 768;
	@%p68 bra 	$L__BB10_11;
	mul.wide.u32 	%rd114, %r384, 4;
	add.s64 	%rd121, %rd16, %rd114;
	shr.u32 	%r303, %r4, 8;
	add.s32 	%r304, %r303, 1;
	and.b32  	%r305, %r304, 3;
	neg.s32 	%r382, %r305;
$L__BB10_10:
	.pragma "nounroll";
	// begin inline asm
	ld.global.nc.u32 %r306, [%rd121];
	// end inline asm
	mov.b32 	%f323, %r306;
	add.f32 	%f397, %f397, %f323;
	add.s32 	%r384, %r384, 256;
	add.s64 	%rd121, %rd121, 1024;
	add.s32 	%r382, %r382, 1;
	setp.ne.s32 	%p69, %r382, 0;
	@%p69 bra 	$L__BB10_10;
$L__BB10_11:
	setp.lt.u32 	%p70, %r4, 768;
	@%p70 bra 	$L__BB10_13;
$L__BB10_12:
	mul.wide.s32 	%rd120, %r384, 4;
	add.s64 	%rd116, %rd16, %rd120;
	// begin inline asm
	ld.global.nc.u32 %r307, [%rd116];
	// end inline asm
	mov.b32 	%f324, %r307;
	add.f32 	%f325, %f397, %f324;
	add.s64 	%rd117, %rd116, 1024;
	// begin inline asm
	ld.global.nc.u32 %r308, [%rd117];
	// end inline asm
	mov.b32 	%f326, %r308;
	add.f32 	%f327, %f325, %f326;
	add.s64 	%rd118, %rd116, 2048;
	// begin inline asm
	ld.global.nc.u32 %r309, [%rd118];
	// end inline asm
	mov.b32 	%f328, %r309;
	add.f32 	%f329, %f327, %f328;
	add.s64 	%rd119, %rd116, 3072;
	// begin inline asm
	ld.global.nc.u32 %r310, [%rd119];
	// end inline asm
	mov.b32 	%f330, %r310;
	add.f32 	%f397, %f329, %f330;
	add.s32 	%r384, %r384, 1024;
	setp.lt.s32 	%p71, %r384, %r67;
	@%p71 bra 	$L__BB10_12;
$L__BB10_13:
	setp.lt.s32 	%p72, %r67, 256;
	@%p72 bra 	$L__BB10_18;
	// begin inline asm
	mov.u32 %r349, %laneid;
	// end inline asm
	mov.b32 	%r351, %f397;
	mov.b32 	%r352, 1;
	mov.b32 	%r373, 31;
	mov.b32 	%r374, -1;
	// begin inline asm
	shfl.sync.down.b32 %r350, %r351, %r352, %r373, %r374;
	// end inline asm
	setp.gt.s32 	%p88, %r349, 30;
	mov.b32 	%f365, %r350;
	add.f32 	%f366, %f397, %f365;
	selp.f32 	%f367, %f397, %f366, %p88;
	mov.b32 	%r356, %f367;
	mov.b32 	%r357, 2;
	// begin inline asm
	shfl.sync.down.b32 %r355, %r356, %r357, %r373, %r374;
	// end inline asm
	setp.gt.s32 	%p89, %r349, 29;
	mov.b32 	%f368, %r355;
	add.f32 	%f369, %f367, %f368;
	selp.f32 	%f370, %f367, %f369, %p89;
	mov.b32 	%r361, %f370;
	mov.b32 	%r362, 4;
	// begin inline asm
	shfl.sync.down.b32 %r360, %r361, %r362, %r373, %r374;
	// end inline asm
	setp.gt.s32 	%p90, %r349, 27;
	mov.b32 	%f371, %r360;
	add.f32 	%f372, %f370, %f371;
	selp.f32 	%f373, %f370, %f372, %p90;
	mov.b32 	%r366, %f373;
	mov.b32 	%r367, 8;
	// begin inline asm
	shfl.sync.down.b32 %r365, %r366, %r367, %r373, %r374;
	// end inline asm
	setp.gt.s32 	%p91, %r349, 23;
	mov.b32 	%f374, %r365;
	add.f32 	%f375, %f373, %f374;
	selp.f32 	%f376, %f373, %f375, %p91;
	mov.b32 	%r371, %f376;
	mov.b32 	%r372, 16;
	// begin inline asm
	shfl.sync.down.b32 %r370, %r371, %r372, %r373, %r374;
	// end inline asm
	setp.gt.s32 	%p92, %r349, 15;
	mov.b32 	%f377, %r370;
	add.f32 	%f10, %f376, %f377;
	selp.f32 	%f418, %f376, %f10, %p92;
	setp.ne.s32 	%p93, %r349, 0;
	@%p93 bra 	$L__BB10_16;
	shr.u32 	%r375, %r1, 3;
	and.b32  	%r376, %r375, 124;
	mov.u32 	%r377, _ZZN3cub18CUB_300001_SM_10006detail6reduce28DeviceReduceSingleTileKernelINS2_10policy_hubIfyN4cuda3std3__44plusIfEEE10Policy1000EPfSC_iS9_ffNS7_10__identityEEEvT0_T1_T2_T3_T4_T6_E12temp_storage;
	add.s32 	%r378, %r377, %r376;
	st.shared.f32 	[%r378+8], %f10;
$L__BB10_16:
	bar.sync 	0;
	setp.ne.s32 	%p94, %r1, 0;
	@%p94 bra 	$L__BB10_72;
	ld.shared.f32 	%f378, [_ZZN3cub18CUB_300001_SM_10006detail6reduce28DeviceReduceSingleTileKernelINS2_10policy_hubIfyN4cuda3std3__44plusIfEEE10Policy1000EPfSC_iS9_ffNS7_10__identityEEEvT0_T1_T2_T3_T4_T6_E12temp_storage+12];
	add.f32 	%f379, %f418, %f378;
	ld.shared.f32 	%f380, [_ZZN3cub18CUB_300001_SM_10006detail6reduce28DeviceReduceSingleTileKernelINS2_10policy_hubIfyN4cuda3std3__44plusIfEEE10Policy1000EPfSC_iS9_ffNS7_10__identityEEEvT0_T1_T2_T3_T4_T6_E12temp_storage+16];
	add.f32 	%f381, %f379, %f380;
	ld.shared.f32 	%f382, [_ZZN3cub18CUB_300001_SM_10006detail6reduce28DeviceReduceSingleTileKernelINS2_10policy_hubIfyN4cuda3std3__44plusIfEEE10Policy1000EPfSC_iS9_ffNS7_10__identityEEEvT0_T1_T2_T3_T4_T6_E12temp_storage+20];
	add.f32 	%f383, %f381, %f382;
	ld.shared.f32 	%f384, [_ZZN3cub18CUB_300001_SM_10006detail6reduce28DeviceReduceSingleTileKernelINS2_10policy_hubIfyN4cuda3std3__44plusIfEEE10Policy1000EPfSC_iS9_ffNS7_10__identityEEEvT0_T1_T2_T3_T4_T6_E12temp_storage+24];
	add.f32 	%f385, %f383, %f384;
	ld.shared.f32 	%f386, [_ZZN3cub18CUB_300001_SM_10006detail6reduce28DeviceReduceSingleTileKernelINS2_10policy_hubIfyN4cuda3std3__44plusIfEEE10Policy1000EPfSC_iS9_ffNS7_10__identityEEEvT0_T1_T2_T3_T4_T6_E12temp_storage+28];
	add.f32 	%f387, %f385, %f386;
	ld.shared.f32 	%f388, [_ZZN3cub18CUB_300001_SM_10006detail6reduce28DeviceReduceSingleTileKernelINS2_10policy_hubIfyN4cuda3std3__44plusIfEEE10Policy1000EPfSC_iS9_ffNS7_10__identityEEEvT0_T1_T2_T3_T4_T6_E12temp_storage+32];
	add.f32 	%f389, %f387, %f388;
	ld.shared.f32 	%f390, [_ZZN3cub18CUB_300001_SM_10006detail6reduce28DeviceReduceSingleTileKernelINS2_10policy_hubIfyN4cuda3std3__44plusIfEEE10Policy1000EPfSC_iS9_ffNS7_10__identityEEEvT0_T1_T2_T3_T4_T6_E12temp_storage+36];
	add.f32 	%f418, %f389, %f390;
	bra.uni 	$L__BB10_72;
$L__BB10_18:
	// begin inline asm
	mov.u32 %r311, %laneid;
	// end inline asm
	and.b32  	%r337, %r1, 992;
	add.s32 	%r338, %r337, 32;
	setp.gt.s32 	%p73, %r338, %r67;
	not.b32 	%r339, %r337;
	add.s32 	%r340, %r67, %r339;
	selp.b32 	%r335, %r340, 31, %p73;
	mov.b32 	%r313, %f397;
	mov.b32 	%r314, 1;
	mov.b32 	%r336, -1;
	// begin inline asm
	shfl.sync.down.b32 %r312, %r313, %r314, %r335, %r336;
	// end inline asm
	setp.lt.s32 	%p74, %r311, %r335;
	mov.b32 	%f331, %r312;
	add.f32 	%f332, %f397, %f331;
	selp.f32 	%f333, %f332, %f397, %p74;
	mov.b32 	%r318, %f333;
	mov.b32 	%r319, 2;
	// begin inline asm
	shfl.sync.down.b32 %r317, %r318, %r319, %r335, %r336;
	// end inline asm
	add.s32 	%r341, %r311, 2;
	setp.gt.s32 	%p75, %r341, %r335;
	mov.b32 	%f334, %r317;
	add.f32 	%f335, %f333, %f334;
	selp.f32 	%f336, %f333, %f335, %p75;
	mov.b32 	%r323, %f336;
	mov.b32 	%r324, 4;
	// begin inline asm
	shfl.sync.down.b32 %r322, %r323, %r324, %r335, %r336;
	// end inline asm
	add.s32 	%r342, %r311, 4;
	setp.gt.s32 	%p76, %r342, %r335;
	mov.b32 	%f337, %r322;
	add.f32 	%f338, %f336, %f337;
	selp.f32 	%f339, %f336, %f338, %p76;
	mov.b32 	%r328, %f339;
	mov.b32 	%r329, 8;
	// begin inline asm
	shfl.sync.down.b32 %r327, %r328, %r329, %r335, %r336;
	// end inline asm
	add.s32 	%r343, %r311, 8;
	setp.gt.s32 	%p77, %r343, %r335;
	mov.b32 	%f340, %r327;
	add.f32 	%f341, %f339, %f340;
	selp.f32 	%f342, %f339, %f341, %p77;
	mov.b32 	%r333, %f342;
	mov.b32 	%r334, 16;
	// begin inline asm
	shfl.sync.down.b32 %r332, %r333, %r334, %r335, %r336;
	// end inline asm
	add.s32 	%r344, %r311, 16;
	setp.gt.s32 	%p78, %r344, %r335;
	mov.b32 	%f343, %r332;
	add.f32 	%f344, %f342, %f343;
	selp.f32 	%f418, %f342, %f344, %p78;
	setp.ne.s32 	%p79, %r311, 0;
	@%p79 bra 	$L__BB10_20;
	shr.u32 	%r345, %r1, 3;
	and.b32  	%r346, %r345, 124;
	mov.u32 	%r347, _ZZN3cub18CUB_300001_SM_10006detail6reduce28DeviceReduceSingleTileKernelINS2_10policy_hubIfyN4cuda3std3__44plusIfEEE10Policy1000EPfSC_iS9_ffNS7_10__identityEEEvT0_T1_T2_T3_T4_T6_E12temp_storage;
	add.s32 	%r348, %r347, %r346;
	st.shared.f32 	[%r348+8], %f418;
$L__BB10_20:
	bar.sync 	0;
	setp.ne.s32 	%p80, %r1, 0;
	@%p80 bra 	$L__BB10_72;
	setp.gt.s32 	%p81, %r67, 32;
	ld.shared.f32 	%f345, [_ZZN3cub18CUB_300001_SM_10006detail6reduce28DeviceReduceSingleTileKernelINS2_10policy_hubIfyN4cuda3std3__44plusIfEEE10Policy1000EPfSC_iS9_ffNS7_10__identityEEEvT0_T1_T2_T3_T4_T6_E12temp_storage+12];
	add.f32 	%f346, %f418, %f345;
	selp.f32 	%f347, %f346, %f418, %p81;
	setp.gt.s32 	%p82, %r67, 64;
	ld.shared.f32 	%f348, [_ZZN3cub18CUB_300001_SM_10006detail6reduce28DeviceReduceSingleTileKernelINS2_10policy_hubIfyN4cuda3std3__44plusIfEEE10Policy1000EPfSC_iS9_ffNS7_10__identityEEEvT0_T1_T2_T3_T4_T6_E12temp_storage+16];
	add.f32 	%f349, %f348, %f347;
	selp.f32 	%f350, %f349, %f347, %p82;
	setp.gt.s32 	%p83, %r67, 96;
	ld.shared.f32 	%f351, [_ZZN3cub18CUB_300001_SM_10006detail6reduce28DeviceReduceSingleTileKernelINS2_10policy_hubIfyN4cuda3std3__44plusIfEEE10Policy1000EPfSC_iS9_ffNS7_10__identityEEEvT0_T1_T2_T3_T4_T6_E12temp_storage+20];
	add.f32 	%f352, %f351, %f350;
	selp.f32 	%f353, %f352, %f350, %p83;
	setp.gt.s32 	%p84, %r67, 128;
	ld.shared.f32 	%f354, [_ZZN3cub18CUB_300001_SM_10006detail6reduce28DeviceReduceSingleTileKernelINS2_10policy_hubIfyN4cuda3std3__44plusIfEEE10Policy1000EPfSC_iS9_ffNS7_10__identityEEEvT0_T1_T2_T3_T4_T6_E12temp_storage+24];
	add.f32 	%f355, %f354, %f353;
	selp.f32 	%f356, %f355, %f353, %p84;
	setp.gt.s32 	%p85, %r67, 160;
	ld.shared.f32 	%f357, [_ZZN3cub18CUB_300001_SM_10006detail6reduce28DeviceReduceSingleTileKernelINS2_10policy_hubIfyN4cuda3std3__44plusIfEEE10Policy1000EPfSC_iS9_ffNS7_10__identityEEEvT0_T1_T2_T3_T4_T6_E12temp_storage+28];
	add.f32 	%f358, %f357, %f356;
	selp.f32 	%f359, %f358, %f356, %p85;
	setp.gt.s32 	%p86, %r67, 192;
	ld.shared.f32 	%f360, [_ZZN3cub18CUB_300001_SM_10006detail6reduce28DeviceReduceSingleTileKernelINS2_10policy_hubIfyN4cuda3std3__44plusIfEEE10Policy1000EPfSC_iS9_ffNS7_10__identityEEEvT0_T1_T2_T3_T4_T6_E12temp_storage+32];
	add.f32 	%f361, %f360, %f359;
	selp.f32 	%f362, %f361, %f359, %p86;
	setp.gt.s32 	%p87, %r67, 224;
	ld.shared.f32 	%f363, [_ZZN3cub18CUB_300001_SM_10006detail6reduce28DeviceReduceSingleTileKernelINS2_10policy_hubIfyN4cuda3std3__44plusIfEEE10Policy1000EPfSC_iS9_ffNS7_10__identityEEEvT0_T1_T2_T3_T4_T6_E12temp_storage+36];
	add.f32 	%f364, %f363, %f362;
	selp.f32 	%f418, %f364, %f362, %p87;
	bra.uni 	$L__BB10_72;
$L__BB10_22:
	mov.u32 	%r13, %tid.x;
	shl.b32 	%r224, %r13, 2;
	mul.wide.u32 	%rd86, %r224, 4;
	add.s64 	%rd76, %rd16, %rd86;
	// begin inline asm
	ld.global.nc.v2.u64 {%rd74, %rd75}, [%rd76];
	// end inline asm
	mov.b64 	{%r225, %r226}, %rd75;
	mov.b64 	{%r227, %r228}, %rd74;
	mov.b32 	%f225, %r228;
	mov.b32 	%f226, %r227;
	mov.b32 	%f227, %r226;
	mov.b32 	%f228, %r225;
	add.s64 	%rd79, %rd76, 4096;
	// begin inline asm
	ld.global.nc.v2.u64 {%rd77, %rd78}, [%rd79];
	// end inline asm
	mov.b64 	{%r229, %r230}, %rd78;
	mov.b64 	{%r231, %r232}, %rd77;
	mov.b32 	%f229, %r232;
	mov.b32 	%f230, %r231;
	mov.b32 	%f231, %r230;
	mov.b32 	%f232, %r229;
	add.s64 	%rd82, %rd76, 8192;
	// begin inline asm
	ld.global.nc.v2.u64 {%rd80, %rd81}, [%rd82];
	// end inline asm
	mov.b64 	{%r233, %r234}, %rd81;
	mov.b64 	{%r235, %r236}, %rd80;
	mov.b32 	%f233, %r236;
	mov.b32 	%f234, %r235;
	mov.b32 	%f235, %r234;
	mov.b32 	%f236, %r233;
	add.s64 	%rd85, %rd76, 12288;
	// begin inline asm
	ld.global.nc.v2.u64 {%rd83, %rd84}, [%rd85];
	// end inline asm
	mov.b64 	{%r237, %r238}, %rd84;
	mov.b64 	{%r239, %r240}, %rd83;
	mov.b32 	%f237, %r240;
	mov.b32 	%f238, %r239;
	mov.b32 	%f239, %r238;
	mov.b32 	%f240, %r237;
	add.f32 	%f241, %f226, %f225;
	add.f32 	%f242, %f228, %f227;
	add.f32 	%f243, %f230, %f229;
	add.f32 	%f244, %f232, %f231;
	add.f32 	%f245, %f234, %f233;
	add.f32 	%f246, %f236, %f235;
	add.f32 	%f247, %f238, %f237;
	add.f32 	%f248, %f240, %f239;
	add.f32 	%f249, %f241, %f242;
	add.f32 	%f250, %f243, %f244;
	add.f32 	%f251, %f245, %f246;
	add.f32 	%f252, %f247, %f248;
	add.f32 	%f253, %f249, %f250;
	add.f32 	%f254, %f251, %f252;
	add.f32 	%f404, %f253, %f254;
	setp.lt.u32 	%p50, %r67, 8192;
	mov.b32 	%r387, 4096;
	@%p50 bra 	$L__BB10_26;
	add.s32 	%r14, %r67, -4096;
	mov.b32 	%r387, 4096;
$L__BB10_24:
	mul.wide.s32 	%rd99, %r387, 4;
	add.s64 	%rd89, %rd76, %rd99;
	// begin inline asm
	ld.global.nc.v2.u64 {%rd87, %rd88}, [%rd89];
	// end inline asm
	mov.b64 	{%r242, %r243}, %rd88;
	mov.b64 	{%r244, %r245}, %rd87;
	mov.b32 	%f255, %r245;
	mov.b32 	%f256, %r244;
	mov.b32 	%f257, %r243;
	mov.b32 	%f258, %r242;
	add.s64 	%rd92, %rd89, 4096;
	// begin inline asm
	ld.global.nc.v2.u64 {%rd90, %rd91}, [%rd92];
	// end inline asm
	mov.b64 	{%r246, %r247}, %rd91;
	mov.b64 	{%r248, %r249}, %rd90;
	mov.b32 	%f259, %r249;
	mov.b32 	%f260, %r248;
	mov.b32 	%f261, %r247;
	mov.b32 	%f262, %r246;
	add.s64 	%rd95, %rd89, 8192;
	// begin inline asm
	ld.global.nc.v2.u64 {%rd93, %rd94}, [%rd95];
	// end inline asm
	mov.b64 	{%r250, %r251}, %rd94;
	mov.b64 	{%r252, %r253}, %rd93;
	mov.b32 	%f263, %r253;
	mov.b32 	%f264, %r252;
	mov.b32 	%f265, %r251;
	mov.b32 	%f266, %r250;
	add.s64 	%rd98, %rd89, 12288;
	// begin inline asm
	ld.global.nc.v2.u64 {%rd96, %rd97}, [%rd98];
	// end inline asm
	mov.b64 	{%r254, %r255}, %rd97;
	mov.b64 	{%r256, %r257}, %rd96;
	mov.b32 	%f267, %r257;
	mov.b32 	%f268, %r256;
	mov.b32 	%f269, %r255;
	mov.b32 	%f270, %r254;
	add.f32 	%f271, %f404, %f256;
	add.f32 	%f272, %f255, %f258;
	add.f32 	%f273, %f257, %f260;
	add.f32 	%f274, %f259, %f262;
	add.f32 	%f275, %f261, %f264;
	add.f32 	%f276, %f263, %f266;
	add.f32 	%f277, %f265, %f268;
	add.f32 	%f278, %f267, %f270;
	add.f32 	%f279, %f271, %f272;
	add.f32 	%f280, %f273, %f274;
	add.f32 	%f281, %f275, %f276;
	add.f32 	%f282, %f277, %f278;
	add.f32 	%f283, %f279, %f280;
	add.f32 	%f284, %f281, %f282;
	add.f32 	%f285, %f283, %f284;
	add.f32 	%f404, %f285, %f269;
	sub.s32 	%r258, %r67, %r387;
	setp.lt.s32 	%p51, %r258, 4096;
	@%p51 bra 	$L__BB10_34;
	add.s32 	%r387, %r387, 4096;
	setp.le.s32 	%p52, %r387, %r14;
	@%p52 bra 	$L__BB10_24;
$L__BB10_26:
	setp.le.s32 	%p53, %r67, %r387;
	@%p53 bra 	$L__BB10_34;
	sub.s32 	%r18, %r67, %r387;
	setp.ge.s32 	%p54, %r13, %r18;
	@%p54 bra 	$L__BB10_34;
	not.b32 	%r259, %r13;
	add.s32 	%r260, %r67, %r259;
	sub.s32 	%r19, %r260, %r387;
	and.b32  	%r261, %r19, 768;
	setp.eq.s32 	%p55, %r261, 768;
	mov.u32 	%r391, %r13;
	@%p55 bra 	$L__BB10_31;
	add.s32 	%r389, %r13, %r387;
	shr.u32 	%r262, %r19, 8;
	add.s32 	%r263, %r262, 1;
	and.b32  	%r264, %r263, 3;
	neg.s32 	%r388, %r264;
	mov.u32 	%r391, %r13;
$L__BB10_30:
	.pragma "nounroll";
	mul.wide.u32 	%rd101, %r389, 4;
	add.s64 	%rd100, %rd16, %rd101;
	// begin inline asm
	ld.global.nc.u32 %r265, [%rd100];
	// end inline asm
	mov.b32 	%f287, %r265;
	add.f32 	%f404, %f404, %f287;
	add.s32 	%r391, %r391, 256;
	add.s32 	%r389, %r389, 256;
	add.s32 	%r388, %r388, 1;
	setp.ne.s32 	%p56, %r388, 0;
	@%p56 bra 	$L__BB10_30;
$L__BB10_31:
	setp.lt.u32 	%p57, %r19, 768;
	@%p57 bra 	$L__BB10_34;
	cvt.u64.u32 	%rd102, %r391;
	cvt.u64.u32 	%rd103, %r387;
	add.s64 	%rd104, %rd102, %rd103;
	shl.b64 	%rd105, %rd104, 2;
	add.s64 	%rd106, %rd105, %rd16;
	add.s64 	%rd122, %rd106, 2048;
	add.s32 	%r392, %r391, %r387;
$L__BB10_33:
	mul.wide.u32 	%rd111, %r392, 4;
	add.s64 	%rd107, %rd16, %rd111;
	// begin inline asm
	ld.global.nc.u32 %r266, [%rd107];
	// end inline asm
	mov.b32 	%f288, %r266;
	add.f32 	%f289, %f404, %f288;
	add.s64 	%rd108, %rd122, -1024;
	// begin inline asm
	ld.global.nc.u32 %r267, [%rd108];
	// end inline asm
	mov.b32 	%f290, %r267;
	add.f32 	%f291, %f289, %f290;
	// begin inline asm
	ld.global.nc.u32 %r268, [%rd122];
	// end inline asm
	mov.b32 	%f292, %r268;
	add.f32 	%f293, %f291, %f292;
	add.s64 	%rd110, %rd122, 1024;
	// begin inline asm
	ld.global.nc.u32 %r269, [%rd110];
	// end inline asm
	mov.b32 	%f294, %r269;
	add.f32 	%f404, %f293, %f294;
	add.s32 	%r391, %r391, 1024;
	add.s64 	%rd122, %rd122, 4096;
	add.s32 	%r392, %r392, 1024;
	setp.lt.s32 	%p58, %r391, %r18;
	@%p58 bra 	$L__BB10_33;
$L__BB10_34:
	// begin inline asm
	mov.u32 %r270, %laneid;
	// end inline asm
	mov.b32 	%r272, %f404;
	mov.b32 	%r273, 1;
	mov.b32 	%r294, 31;
	mov.b32 	%r295, -1;
	// begin inline asm
	shfl.sync.down.b32 %r271, %r272, %r273, %r294, %r295;
	// end inline asm
	setp.gt.s32 	%p59, %r270, 30;
	mov.b32 	%f295, %r271;
	add.f32 	%f296, %f404, %f295;
	selp.f32 	%f297, %f404, %f296, %p59;
	mov.b32 	%r277, %f297;
	mov.b32 	%r278, 2;
	// begin inline asm
	shfl.sync.down.b32 %r276, %r277, %r278, %r294, %r295;
	// end inline asm
	setp.gt.s32 	%p60, %r270, 29;
	mov.b32 	%f298, %r276;
	add.f32 	%f299, %f297, %f298;
	selp.f32 	%f300, %f297, %f299, %p60;
	mov.b32 	%r282, %f300;
	mov.b32 	%r283, 4;
	// begin inline asm
	shfl.sync.down.b32 %r281, %r282, %r283, %r294, %r295;
	// end inline asm
	setp.gt.s32 	%p61, %r270, 27;
	mov.b32 	%f301, %r281;
	add.f32 	%f302, %f300, %f301;
	selp.f32 	%f303, %f300, %f302, %p61;
	mov.b32 	%r287, %f303;
	mov.b32 	%r288, 8;
	// begin inline asm
	shfl.sync.down.b32 %r286, %r287, %r288, %r294, %r295;
	// end inline asm
	setp.gt.s32 	%p62, %r270, 23;
	mov.b32 	%f304, %r286;
	add.f32 	%f305, %f303, %f304;
	selp.f32 	%f306, %f303, %f305, %p62;
	mov.b32 	%r292, %f306;
	mov.b32 	%r293, 16;
	// begin inline asm
	shfl.sync.down.b32 %r291, %r292, %r293, %r294, %r295;
	// end inline asm
	setp.gt.s32 	%p63, %r270, 15;
	mov.b32 	%f307, %r291;
	add.f32 	%f26, %f306, %f307;
	selp.f32 	%f418, %f306, %f26, %p63;
	setp.ne.s32 	%p64, %r270, 0;
	@%p64 bra 	$L__BB10_36;
	shr.u32 	%r296, %r13, 3;
	and.b32  	%r297, %r296, 124;
	mov.u32 	%r298, _ZZN3cub18CUB_300001_SM_10006detail6reduce28DeviceReduceSingleTileKernelINS2_10policy_hubIfyN4cuda3std3__44plusIfEEE10Policy1000EPfSC_iS9_ffNS7_10__identityEEEvT0_T1_T2_T3_T4_T6_E12temp_storage;
	add.s32 	%r299, %r298, %r297;
	st.shared.f32 	[%r299+8], %f26;
$L__BB10_36:
	bar.sync 	0;
	setp.ne.s32 	%p65, %r13, 0;
	@%p65 bra 	$L__BB10_72;
	ld.shared.f32 	%f308, [_ZZN3cub18CUB_300001_SM_10006detail6reduce28DeviceReduceSingleTileKernelINS2_10policy_hubIfyN4cuda3std3__44plusIfEEE10Policy1000EPfSC_iS9_ffNS7_10__identityEEEvT0_T1_T2_T3_T4_T6_E12temp_storage+12];
	add.f32 	%f309, %f418, %f308;
	ld.shared.f32 	%f310, [_ZZN3cub18CUB_300001_SM_10006detail6reduce28DeviceReduceSingleTileKernelINS2_10policy_hubIfyN4cuda3std3__44plusIfEEE10Policy1000EPfSC_iS9_ffNS7_10__identityEEEvT0_T1_T2_T3_T4_T6_E12temp_storage+16];
	add.f32 	%f311, %f309, %f310;
	ld.shared.f32 	%f312, [_ZZN3cub18CUB_300001_SM_10006detail6reduce28DeviceReduceSingleTileKernelINS2_10policy_hubIfyN4cuda3std3__44plusIfEEE10Policy1000EPfSC_iS9_ffNS7_10__identityEEEvT0_T1_T2_T3_T4_T6_E12temp_storage+20];
	add.f32 	%f313, %f311, %f312;
	ld.shared.f32 	%f314, [_ZZN3cub18CUB_300001_SM_10006detail6reduce28DeviceReduceSingleTileKernelINS2_10policy_hubIfyN4cuda3std3__44plusIfEEE10Policy1000EPfSC_iS9_ffNS7_10__identityEEEvT0_T1_T2_T3_T4_T6_E12temp_storage+24];
	add.f32 	%f315, %f313, %f314;
	ld.shared.f32 	%f316, [_ZZN3cub18CUB_300001_SM_10006detail6reduce28DeviceReduceSingleTileKernelINS2_10policy_hubIfyN4cuda3std3__44plusIfEEE10Policy1000EPfSC_iS9_ffNS7_10__identityEEEvT0_T1_T2_T3_T4_T6_E12temp_storage+28];
	add.f32 	%f317, %f315, %f316;
	ld.shared.f32 	%f318, [_ZZN3cub18CUB_300001_SM_10006detail6reduce28DeviceReduceSingleTileKernelINS2_10policy_hubIfyN4cuda3std3__44plusIfEEE10Policy1000EPfSC_iS9_ffNS7_10__identityEEEvT0_T1_T2_T3_T4_T6_E12temp_storage+32];
	add.f32 	%f319, %f317, %f318;
	ld.shared.f32 	%f320, [_ZZN3cub18CUB_300001_SM_10006detail6reduce28DeviceReduceSingleTileKernelINS2_10policy_hubIfyN4cuda3std3__44plusIfEEE10Policy1000EPfSC_iS9_ffNS7_10__identityEEEvT0_T1_T2_T3_T4_T6_E12temp_storage+36];
	add.f32 	%f418, %f319, %f320;
	bra.uni 	$L__BB10_72;
$L__BB10_38:
	setp.gt.s32 	%p3, %r67, 4095;
	@%p3 bra 	$L__BB10_56;
	mov.u32 	%r34, %tid.x;
	setp.ge.s32 	%p20, %r34, %r67;
	mov.f32 	%f410, 0f00000000;
	mov.u32 	%r397, %r34;
	@%p20 bra 	$L__BB10_41;
	mul.wide.u32 	%rd66, %r34, 4;
	add.s64 	%rd65, %rd16, %rd66;
	// begin inline asm
	ld.global.nc.u32 %r144, [%rd65];
	// end inline asm
	mov.b32 	%f410, %r144;
	add.s32 	%r397, %r34, 256;
$L__BB10_41:
	setp.ge.s32 	%p21, %r397, %r67;
	@%p21 bra 	$L__BB10_47;
	not.b32 	%r145, %r397;
	add.s32 	%r37, %r67, %r145;
	and.b32  	%r146, %r37, 768;
	setp.eq.s32 	%p22, %r146, 768;
	@%p22 bra 	$L__BB10_45;
	mul.wide.u32 	%rd67, %r397, 4;
	add.s64 	%rd123, %rd16, %rd67;
	shr.u32 	%r147, %r37, 8;
	add.s32 	%r148, %r147, 1;
	and.b32  	%r149, %r148, 3;
	neg.s32 	%r395, %r149;
$L__BB10_44:
	.pragma "nounroll";
	// begin inline asm
	ld.global.nc.u32 %r150, [%rd123];
	// end inline asm
	mov.b32 	%f157, %r150;
	add.f32 	%f410, %f410, %f157;
	add.s32 	%r397, %r397, 256;
	add.s64 	%rd123, %rd123, 1024;
	add.s32 	%r395, %r395, 1;
	setp.ne.s32 	%p23, %r395, 0;
	@%p23 bra 	$L__BB10_44;
$L__BB10_45:
	setp.lt.u32 	%p24, %r37, 768;
	@%p24 bra 	$L__BB10_47;
$L__BB10_46:
	mul.wide.s32 	%rd73, %r397, 4;
	add.s64 	%rd69, %rd16, %rd73;
	// begin inline asm
	ld.global.nc.u32 %r151, [%rd69];
	// end inline asm
	mov.b32 	%f158, %r151;
	add.f32 	%f159, %f410, %f158;
	add.s64 	%rd70, %rd69, 1024;
	// begin inline asm
	ld.global.nc.u32 %r152, [%rd70];
	// end inline asm
	mov.b32 	%f160, %r152;
	add.f32 	%f161, %f159, %f160;
	add.s64 	%rd71, %rd69, 2048;
	// begin inline asm
	ld.global.nc.u32 %r153, [%rd71];
	// end inline asm
	mov.b32 	%f162, %r153;
	add.f32 	%f163, %f161, %f162;
	add.s64 	%rd72, %rd69, 3072;
	// begin inline asm
	ld.global.nc.u32 %r154, [%rd72];
	// end inline asm
	mov.b32 	%f164, %r154;
	add.f32 	%f410, %f163, %f164;
	add.s32 	%r397, %r397, 1024;
	setp.lt.s32 	%p25, %r397, %r67;
	@%p25 bra 	$L__BB10_46;
$L__BB10_47:
	setp.lt.s32 	%p26, %r67, 256;
	@%p26 bra 	$L__BB10_52;
	// begin inline asm
	mov.u32 %r193, %laneid;
	// end inline asm
	mov.b32 	%r195, %f410;
	mov.b32 	%r196, 1;
	mov.b32 	%r217, 31;
	mov.b32 	%r218, -1;
	// begin inline asm
	shfl.sync.down.b32 %r194, %r195, %r196, %r217, %r218;
	// end inline asm
	setp.gt.s32 	%p42, %r193, 30;
	mov.b32 	%f199, %r194;
	add.f32 	%f200, %f410, %f199;
	selp.f32 	%f201, %f410, %f200, %p42;
	mov.b32 	%r200, %f201;
	mov.b32 	%r201, 2;
	// begin inline asm
	shfl.sync.down.b32 %r199, %r200, %r201, %r217, %r218;
	// end inline asm
	setp.gt.s32 	%p43, %r193, 29;
	mov.b32 	%f202, %r199;
	add.f32 	%f203, %f201, %f202;
	selp.f32 	%f204, %f201, %f203, %p43;
	mov.b32 	%r205, %f204;
	mov.b32 	%r206, 4;
	// begin inline asm
	shfl.sync.down.b32 %r204, %r205, %r206, %r217, %r218;
	// end inline asm
	setp.gt.s32 	%p44, %r193, 27;
	mov.b32 	%f205, %r204;
	add.f32 	%f206, %f204, %f205;
	selp.f32 	%f207, %f204, %f206, %p44;
	mov.b32 	%r210, %f207;
	mov.b32 	%r211, 8;
	// begin inline asm
	shfl.sync.down.b32 %r209, %r210, %r211, %r217, %r218;
	// end inline asm
	setp.gt.s32 	%p45, %r193, 23;
	mov.b32 	%f208, %r209;
	add.f32 	%f209, %f207, %f208;
	selp.f32 	%f210, %f207, %f209, %p45;
	mov.b32 	%r215, %f210;
	mov.b32 	%r216, 16;
	// begin inline asm
	shfl.sync.down.b32 %r214, %r215, %r216, %r217, %r218;
	// end inline asm
	setp.gt.s32 	%p46, %r193, 15;
	mov.b32 	%f211, %r214;
	add.f32 	%f38, %f210, %f211;
	selp.f32 	%f418, %f210, %f38, %p46;
	setp.ne.s32 	%p47, %r193, 0;
	@%p47 bra 	$L__BB10_50;
	shr.u32 	%r219, %r34, 3;
	and.b32  	%r220, %r219, 124;
	mov.u32 	%r221, _ZZN3cub18CUB_300001_SM_10006detail6reduce28DeviceReduceSingleTileKernelINS2_10policy_hubIfyN4cuda3std3__44plusIfEEE10Policy1000EPfSC_iS9_ffNS7_10__identityEEEvT0_T1_T2_T3_T4_T6_E12temp_storage;
	add.s32 	%r222, %r221, %r220;
	st.shared.f32 	[%r222+8], %f38;
$L__BB10_50:
	bar.sync 	0;
	setp.ne.s32 	%p48, %r34, 0;
	@%p48 bra 	$L__BB10_72;
	ld.shared.f32 	%f212, [_ZZN3cub18CUB_300001_SM_10006detail6reduce28DeviceReduceSingleTileKernelINS2_10policy_hubIfyN4cuda3std3__44plusIfEEE10Policy1000EPfSC_iS9_ffNS7_10__identityEEEvT0_T1_T2_T3_T4_T6_E12temp_storage+12];
	add.f32 	%f213, %f418, %f212;
	ld.shared.f32 	%f214, [_ZZN3cub18CUB_300001_SM_10006detail6reduce28DeviceReduceSingleTileKernelINS2_10policy_hubIfyN4cuda3std3__44plusIfEEE10Policy1000EPfSC_iS9_ffNS7_10__identityEEEvT0_T1_T2_T3_T4_T6_E12temp_storage+16];
	add.f32 	%f215, %f213, %f214;
	ld.shared.f32 	%f216, [_ZZN3cub18CUB_300001_SM_10006detail6reduce28DeviceReduceSingleTileKernelINS2_10policy_hubIfyN4cuda3std3__44plusIfEEE10Policy1000EPfSC_iS9_ffNS7_10__identityEEEvT0_T1_T2_T3_T4_T6_E12temp_storage+20];
	add.f32 	%f217, %f215, %f216;
	ld.shared.f32 	%f218, [_ZZN3cub18CUB_300001_SM_10006detail6reduce28DeviceReduceSingleTileKernelINS2_10policy_hubIfyN4cuda3std3__44plusIfEEE10Policy1000EPfSC_iS9_ffNS7_10__identityEEEvT0_T1_T2_T3_T4_T6_E12temp_storage+24];
	add.f32 	%f219, %f217, %f218;
	ld.shared.f32 	%f220, [_ZZN3cub18CUB_300001_SM_10006detail6reduce28DeviceReduceSingleTileKernelINS2_10policy_hubIfyN4cuda3std3__44plusIfEEE10Policy1000EPfSC_iS9_ffNS7_10__identityEEEvT0_T1_T2_T3_T4_T6_E12temp_storage+28];
	add.f32 	%f221, %f219, %f220;
	ld.shared.f32 	%f222, [_ZZN3cub18CUB_300001_SM_10006detail6reduce28DeviceReduceSingleTileKernelINS2_10policy_hubIfyN4cuda3std3__44plusIfEEE10Policy1000EPfSC_iS9_ffNS7_10__identityEEEvT0_T1_T2_T3_T4_T6_E12temp_storage+32];
	add.f32 	%f223, %f221, %f222;
	ld.shared.f32 	%f224, [_ZZN3cub18CUB_300001_SM_10006detail6reduce28DeviceReduceSingleTileKernelINS2_10policy_hubIfyN4cuda3std3__44plusIfEEE10Policy1000EPfSC_iS9_ffNS7_10__identityEEEvT0_T1_T2_T3_T4_T6_E12temp_storage+36];
	add.f32 	%f418, %f223, %f224;
	bra.uni 	$L__BB10_72;
$L__BB10_52:
	// begin inline asm
	mov.u32 %r155, %laneid;
	// end inline asm
	and.b32  	%r181, %r34, 992;
	add.s32 	%r182, %r181, 32;
	setp.gt.s32 	%p27, %r182, %r67;
	not.b32 	%r183, %r181;
	add.s32 	%r184, %r67, %r183;
	selp.b32 	%r179, %r184, 31, %p27;
	mov.b32 	%r157, %f410;
	mov.b32 	%r158, 1;
	mov.b32 	%r180, -1;
	// begin inline asm
	shfl.sync.down.b32 %r156, %r157, %r158, %r179, %r180;
	// end inline asm
	setp.lt.s32 	%p28, %r155, %r179;
	mov.b32 	%f165, %r156;
	add.f32 	%f166, %f410, %f165;
	selp.f32 	%f167, %f166, %f410, %p28;
	mov.b32 	%r162, %f167;
	mov.b32 	%r163, 2;
	// begin inline asm
	shfl.sync.down.b32 %r161, %r162, %r163, %r179, %r180;
	// end inline asm
	add.s32 	%r185, %r155, 2;
	setp.gt.s32 	%p29, %r185, %r179;
	mov.b32 	%f168, %r161;
	add.f32 	%f169, %f167, %f168;
	selp.f32 	%f170, %f167, %f169, %p29;
	mov.b32 	%r167, %f170;
	mov.b32 	%r168, 4;
	// begin inline asm
	shfl.sync.down.b32 %r166, %r167, %r168, %r179, %r180;
	// end inline asm
	add.s32 	%r186, %r155, 4;
	setp.gt.s32 	%p30, %r186, %r179;
	mov.b32 	%f171, %r166;
	add.f32 	%f172, %f170, %f171;
	selp.f32 	%f173, %f170, %f172, %p30;
	mov.b32 	%r172, %f173;
	mov.b32 	%r173, 8;
	// begin inline asm
	shfl.sync.down.b32 %r171, %r172, %r173, %r179, %r180;
	// end inline asm
	add.s32 	%r187, %r155, 8;
	setp.gt.s32 	%p31, %r187, %r179;
	mov.b32 	%f174, %r171;
	add.f32 	%f175, %f173, %f174;
	selp.f32 	%f176, %f173, %f175, %p31;
	mov.b32 	%r177, %f176;
	mov.b32 	%r178, 16;
	// begin inline asm
	shfl.sync.down.b32 %r176, %r177, %r178, %r179, %r180;
	// end inline asm
	add.s32 	%r188, %r155, 16;
	setp.gt.s32 	%p32, %r188, %r179;
	mov.b32 	%f177, %r176;
	add.f32 	%f178, %f176, %f177;
	selp.f32 	%f418, %f176, %f178, %p32;
	setp.ne.s32 	%p33, %r155, 0;
	@%p33 bra 	$L__BB10_54;
	shr.u32 	%r189, %r34, 3;
	and.b32  	%r190, %r189, 124;
	mov.u32 	%r191, _ZZN3cub18CUB_300001_SM_10006detail6reduce28DeviceReduceSingleTileKernelINS2_10policy_hubIfyN4cuda3std3__44plusIfEEE10Policy1000EPfSC_iS9_ffNS7_10__identityEEEvT0_T1_T2_T3_T4_T6_E12temp_storage;
	add.s32 	%r192, %r191, %r190;
	st.shared.f32 	[%r192+8], %f418;
$L__BB10_54:
	bar.sync 	0;
	setp.ne.s32 	%p34, %r34, 0;
	@%p34 bra 	$L__BB10_72;
	setp.gt.s32 	%p35, %r67, 32;
	ld.shared.f32 	%f179, [_ZZN3cub18CUB_300001_SM_10006detail6reduce28DeviceReduceSingleTileKernelINS2_10policy_hubIfyN4cuda3std3__44plusIfEEE10Policy1000EPfSC_iS9_ffNS7_10__identityEEEvT0_T1_T2_T3_T4_T6_E12temp_storage+12];
	add.f32 	%f180, %f418, %f179;
	selp.f32 	%f181, %f180, %f418, %p35;
	setp.gt.s32 	%p36, %r67, 64;
	ld.shared.f32 	%f182, [_ZZN3cub18CUB_300001_SM_10006detail6reduce28DeviceReduceSingleTileKernelINS2_10policy_hubIfyN4cuda3std3__44plusIfEEE10Policy1000EPfSC_iS9_ffNS7_10__identityEEEvT0_T1_T2_T3_T4_T6_E12temp_storage+16];
	add.f32 	%f183, %f182, %f181;
	selp.f32 	%f184, %f183, %f181, %p36;
	setp.gt.s32 	%p37, %r67, 96;
	ld.shared.f32 	%f185, [_ZZN3cub18CUB_300001_SM_10006detail6reduce28DeviceReduceSingleTileKernelINS2_10policy_hubIfyN4cuda3std3__44plusIfEEE10Policy1000EPfSC_iS9_ffNS7_10__identityEEEvT0_T1_T2_T3_T4_T6_E12temp_storage+20];
	add.f32 	%f186, %f185, %f184;
	selp.f32 	%f187, %f186, %f184, %p37;
	setp.gt.s32 	%p38, %r67, 128;
	ld.shared.f32 	%f188, [_ZZN3cub18CUB_300001_SM_10006detail6reduce28DeviceReduceSingleTileKernelINS2_10policy_hubIfyN4cuda3std3__44plusIfEEE10Policy1000EPfSC_iS9_ffNS7_10__identityEEEvT0_T1_T2_T3_T4_T6_E12temp_storage+24];
	add.f32 	%f189, %f188, %f187;
	selp.f32 	%f190, %f189, %f187, %p38;
	setp.gt.s32 	%p39, %r67, 160;
	ld.shared.f32 	%f191, [_ZZN3cub18CUB_300001_SM_10006detail6reduce28DeviceReduceSingleTileKernelINS2_10policy_hubIfyN4cuda3std3__44plusIfEEE10Policy1000EPfSC_iS9_ffNS7_10__identityEEEvT0_T1_T2_T3_T4_T6_E12temp_storage+28];
	add.f32 	%f192, %f191, %f190;
	selp.f32 	%f193, %f192, %f190, %p39;
	setp.gt.s32 	%p40, %r67, 192;
	ld.shared.f32 	%f194, [_ZZN3cub18CUB_300001_SM_10006detail6reduce28DeviceReduceSingleTileKernelINS2_10policy_hubIfyN4cuda3std3__44plusIfEEE10Policy1000EPfSC_iS9_ffNS7_10__identityEEEvT0_T1_T2_T3_T4_T6_E12temp_storage+32];
	add.f32 	%f195, %f194, %f193;
	selp.f32 	%f196, %f195, %f193, %p40;
	setp.gt.s32 	%p41, %r67, 224;
	ld.shared.f32 	%f197, [_ZZN3cub18CUB_300001_SM_10006detail6reduce28DeviceReduceSingleTileKernelINS2_10policy_hubIfyN4cuda3std3__44plusIfEEE10Policy1000EPfSC_iS9_ffNS7_10__identityEEEvT0_T1_T2_T3_T4_T6_E12temp_storage+36];
	add.f32 	%f198, %f197, %f196;
	selp.f32 	%f418, %f198, %f196, %p41;
	bra.uni 	$L__BB10_72;
$L__BB10_56:
	mov.u32 	%r46, %tid.x;
	mul.wide.u32 	%rd35, %r46, 4;
	add.s64 	%rd19, %rd16, %rd35;
	// begin inline asm
	ld.global.nc.u32 %r68, [%rd19];
	// end inline asm
	mov.b32 	%f59, %r68;
	add.s64 	%rd20, %rd19, 1024;
	// begin inline asm
	ld.global.nc.u32 %r69, [%rd20];
	// end inline asm
	mov.b32 	%f60, %r69;
	add.s64 	%rd21, %rd19, 2048;
	// begin inline asm
	ld.global.nc.u32 %r70, [%rd21];
	// end inline asm
	mov.b32 	%f61, %r70;
	add.s64 	%rd22, %rd19, 3072;
	// begin inline asm
	ld.global.nc.u32 %r71, [%rd22];
	// end inline asm
	mov.b32 	%f62, %r71;
	add.s64 	%rd23, %rd19, 4096;
	// begin inline asm
	ld.global.nc.u32 %r72, [%rd23];
	// end inline asm
	mov.b32 	%f63, %r72;
	add.s64 	%rd24, %rd19, 5120;
	// begin inline asm
	ld.global.nc.u32 %r73, [%rd24];
	// end inline asm
	mov.b32 	%f64, %r73;
	add.s64 	%rd25, %rd19, 6144;
	// begin inline asm
	ld.global.nc.u32 %r74, [%rd25];
	// end inline asm
	mov.b32 	%f65, %r74;
	add.s64 	%rd26, %rd19, 7168;
	// begin inline asm
	ld.global.nc.u32 %r75, [%rd26];
	// end inline asm
	mov.b32 	%f66, %r75;
	add.s64 	%rd27, %rd19, 8192;
	// begin inline asm
	ld.global.nc.u32 %r76, [%rd27];
	// end inline asm
	mov.b32 	%f67, %r76;
	add.s64 	%rd28, %rd19, 9216;
	// begin inline asm
	ld.global.nc.u32 %r77, [%rd28];
	// end inline asm
	mov.b32 	%f68, %r77;
	add.s64 	%rd29, %rd19, 10240;
	// begin inline asm
	ld.global.nc.u32 %r78, [%rd29];
	// end inline asm
	mov.b32 	%f69, %r78;
	add.s64 	%rd30, %rd19, 11264;
	// begin inline asm
	ld.global.nc.u32 %r79, [%rd30];
	// end inline asm
	mov.b32 	%f70, %r79;
	add.s64 	%rd31, %rd19, 12288;
	// begin inline asm
	ld.global.nc.u32 %r80, [%rd31];
	// end inline asm
	mov.b32 	%f71, %r80;
	add.s64 	%rd32, %rd19, 13312;
	// begin inline asm
	ld.global.nc.u32 %r81, [%rd32];
	// end inline asm
	mov.b32 	%f72, %r81;
	add.s64 	%rd33, %rd19, 14336;
	// begin inline asm
	ld.global.nc.u32 %r82, [%rd33];
	// end inline asm
	mov.b32 	%f73, %r82;
	add.s64 	%rd34, %rd19, 15360;
	// begin inline asm
	ld.global.nc.u32 %r83, [%rd34];
	// end inline asm
	mov.b32 	%f74, %r83;
	add.f32 	%f75, %f59, %f60;
	add.f32 	%f76, %f61, %f62;
	add.f32 	%f77, %f63, %f64;
	add.f32 	%f78, %f65, %f66;
	add.f32 	%f79, %f67, %f68;
	add.f32 	%f80, %f69, %f70;
	add.f32 	%f81, %f71, %f72;
	add.f32 	%f82, %f73, %f74;
	add.f32 	%f83, %f75, %f76;
	add.f32 	%f84, %f77, %f78;
	add.f32 	%f85, %f79, %f80;
	add.f32 	%f86, %f81, %f82;
	add.f32 	%f87, %f83, %f84;
	add.f32 	%f88, %f85, %f86;
	add.f32 	%f417, %f87, %f88;
	setp.lt.u32 	%p4, %r67, 8192;
	mov.b32 	%r400, 4096;
	@%p4 bra 	$L__BB10_60;
	add.s32 	%r47, %r67, -4096;
	mov.b32 	%r400, 4096;
$L__BB10_58:
	mul.wide.s32 	%rd52, %r400, 4;
	add.s64 	%rd36, %rd19, %rd52;
	// begin inline asm
	ld.global.nc.u32 %r86, [%rd36];
	// end inline asm
	mov.b32 	%f89, %r86;
	add.s64 	%rd37, %rd36, 1024;
	// begin inline asm
	ld.global.nc.u32 %r87, [%rd37];
	// end inline asm
	mov.b32 	%f90, %r87;
	add.s64 	%rd38, %rd36, 2048;
	// begin inline asm
	ld.global.nc.u32 %r88, [%rd38];
	// end inline asm
	mov.b32 	%f91, %r88;
	add.s64 	%rd39, %rd36, 3072;
	// begin inline asm
	ld.global.nc.u32 %r89, [%rd39];
	// end inline asm
	mov.b32 	%f92, %r89;
	add.s64 	%rd40, %rd36, 4096;
	// begin inline asm
	ld.global.nc.u32 %r90, [%rd40];
	// end inline asm
	mov.b32 	%f93, %r90;
	add.s64 	%rd41, %rd36, 5120;
	// begin inline asm
	ld.global.nc.u32 %r91, [%rd41];
	// end inline asm
	mov.b32 	%f94, %r91;
	add.s64 	%rd42, %rd36, 6144;
	// begin inline asm
	ld.global.nc.u32 %r92, [%rd42];
	// end inline asm
	mov.b32 	%f95, %r92;
	add.s64 	%rd43, %rd36, 7168;
	// begin inline asm
	ld.global.nc.u32 %r93, [%rd43];
	// end inline asm
	mov.b32 	%f96, %r93;
	add.s64 	%rd44, %rd36, 8192;
	// begin inline asm
	ld.global.nc.u32 %r94, [%rd44];
	// end inline asm
	mov.b32 	%f97, %r94;
	add.s64 	%rd45, %rd36, 9216;
	// begin inline asm
	ld.global.nc.u32 %r95, [%rd45];
	// end inline asm
	mov.b32 	%f98, %r95;
	add.s64 	%rd46, %rd36, 10240;
	// begin inline asm
	ld.global.nc.u32 %r96, [%rd46];
	// end inline asm
	mov.b32 	%f99, %r96;
	add.s64 	%rd47, %rd36, 11264;
	// begin inline asm
	ld.global.nc.u32 %r97, [%rd47];
	// end inline asm
	mov.b32 	%f100, %r97;
	add.s64 	%rd48, %rd36, 12288;
	// begin inline asm
	ld.global.nc.u32 %r98, [%rd48];
	// end inline asm
	mov.b32 	%f101, %r98;
	add.s64 	%rd49, %rd36, 13312;
	// begin inline asm
	ld.global.nc.u32 %r99, [%rd49];
	// end inline asm
	mov.b32 	%f102, %r99;
	add.s64 	%rd50, %rd36, 14336;
	// begin inline asm
	ld.global.nc.u32 %r100, [%rd50];
	// end inline asm
	mov.b32 	%f103, %r100;
	add.s64 	%rd51, %rd36, 15360;
	// begin inline asm
	ld.global.nc.u32 %r101, [%rd51];
	// end inline asm
	mov.b32 	%f104, %r101;
	add.f32 	%f105, %f417, %f89;
	add.f32 	%f106, %f90, %f91;
	add.f32 	%f107, %f92, %f93;
	add.f32 	%f108, %f94, %f95;
	add.f32 	%f109, %f96, %f97;
	add.f32 	%f110, %f98, %f99;
	add.f32 	%f111, %f100, %f101;
	add.f32 	%f112, %f102, %f103;
	add.f32 	%f113, %f105, %f106;
	add.f32 	%f114, %f107, %f108;
	add.f32 	%f115, %f109, %f110;
	add.f32 	%f116, %f111, %f112;
	add.f32 	%f117, %f113, %f114;
	add.f32 	%f118, %f115, %f116;
	add.f32 	%f119, %f117, %f118;
	add.f32 	%f417, %f119, %f104;
	sub.s32 	%r102, %r67, %r400;
	setp.lt.s32 	%p5, %r102, 4096;
	@%p5 bra 	$L__BB10_68;
	add.s32 	%r400, %r400, 4096;
	setp.le.s32 	%p6, %r400, %r47;
	@%p6 bra 	$L__BB10_58;
$L__BB10_60:
	setp.le.s32 	%p7, %r67, %r400;
	@%p7 bra 	$L__BB10_68;
	sub.s32 	%r51, %r67, %r400;
	setp.ge.s32 	%p8, %r46, %r51;
	@%p8 bra 	$L__BB10_68;
	not.b32 	%r103, %r46;
	add.s32 	%r104, %r67, %r103;
	sub.s32 	%r52, %r104, %r400;
	and.b32  	%r105, %r52, 768;
	setp.eq.s32 	%p9, %r105, 768;
	mov.u32 	%r404, %r46;
	@%p9 bra 	$L__BB10_65;
	add.s32 	%r402, %r46, %r400;
	shr.u32 	%r106, %r52, 8;
	add.s32 	%r107, %r106, 1;
	and.b32  	%r108, %r107, 3;
	neg.s32 	%r401, %r108;
	mov.u32 	%r404, %r46;
$L__BB10_64:
	.pragma "nounroll";
	mul.wide.u32 	%rd54, %r402, 4;
	add.s64 	%rd53, %rd16, %rd54;
	// begin inline asm
	ld.global.nc.u32 %r109, [%rd53];
	// end inline asm
	mov.b32 	%f121, %r109;
	add.f32 	%f417, %f417, %f121;
	add.s32 	%r404, %r404, 256;
	add.s32 	%r402, %r402, 256;
	add.s32 	%r401, %r401, 1;
	setp.ne.s32 	%p10, %r401, 0;
	@%p10 bra 	$L__BB10_64;
$L__BB10_65:
	setp.lt.u32 	%p11, %r52, 768;
	@%p11 bra 	$L__BB10_68;
	cvt.u64.u32 	%rd55, %r404;
	cvt.u64.u32 	%rd56, %r400;
	add.s64 	%rd57, %rd55, %rd56;
	shl.b64 	%rd58, %rd57, 2;
	add.s64 	%rd59, %rd58, %rd16;
	add.s64 	%rd124, %rd59, 2048;
	add.s32 	%r405, %r404, %r400;
$L__BB10_67:
	mul.wide.u32 	%rd64, %r405, 4;
	add.s64 	%rd60, %rd16, %rd64;
	// begin inline asm
	ld.global.nc.u32 %r110, [%rd60];
	// end inline asm
	mov.b32 	%f122, %r110;
	add.f32 	%f123, %f417, %f122;
	add.s64 	%rd61, %rd124, -1024;
	// begin inline asm
	ld.global.nc.u32 %r111, [%rd61];
	// end inline asm
	mov.b32 	%f124, %r111;
	add.f32 	%f125, %f123, %f124;
	// begin inline asm
	ld.global.nc.u32 %r112, [%rd124];
	// end inline asm
	mov.b32 	%f126, %r112;
	add.f32 	%f127, %f125, %f126;
	add.s64 	%rd63, %rd124, 1024;
	// begin inline asm
	ld.global.nc.u32 %r113, [%rd63];
	// end inline asm
	mov.b32 	%f128, %r113;
	add.f32 	%f417, %f127, %f128;
	add.s32 	%r404, %r404, 1024;
	add.s64 	%rd124, %rd124, 4096;
	add.s32 	%r405, %r405, 1024;
	setp.lt.s32 	%p12, %r404, %r51;
	@%p12 bra 	$L__BB10_67;
$L__BB10_68:
	// begin inline asm
	mov.u32 %r114, %laneid;
	// end inline asm
	mov.b32 	%r116, %f417;
	mov.b32 	%r117, 1;
	mov.b32 	%r138, 31;
	mov.b32 	%r139, -1;
	// begin inline asm
	shfl.sync.down.b32 %r115, %r116, %r117, %r138, %r139;
	// end inline asm
	setp.gt.s32 	%p13, %r114, 30;
	mov.b32 	%f129, %r115;
	add.f32 	%f130, %f417, %f129;
	selp.f32 	%f131, %f417, %f130, %p13;
	mov.b32 	%r121, %f131;
	mov.b32 	%r122, 2;
	// begin inline asm
	shfl.sync.down.b32 %r120, %r121, %r122, %r138, %r139;
	// end inline asm
	setp.gt.s32 	%p14, %r114, 29;
	mov.b32 	%f132, %r120;
	add.f32 	%f133, %f131, %f132;
	selp.f32 	%f134, %f131, %f133, %p14;
	mov.b32 	%r126, %f134;
	mov.b32 	%r127, 4;
	// begin inline asm
	shfl.sync.down.b32 %r125, %r126, %r127, %r138, %r139;
	// end inline asm
	setp.gt.s32 	%p15, %r114, 27;
	mov.b32 	%f135, %r125;
	add.f32 	%f136, %f134, %f135;
	selp.f32 	%f137, %f134, %f136, %p15;
	mov.b32 	%r131, %f137;
	mov.b32 	%r132, 8;
	// begin inline asm
	shfl.sync.down.b32 %r130, %r131, %r132, %r138, %r139;
	// end inline asm
	setp.gt.s32 	%p16, %r114, 23;
	mov.b32 	%f138, %r130;
	add.f32 	%f139, %f137, %f138;
	selp.f32 	%f140, %f137, %f139, %p16;
	mov.b32 	%r136, %f140;
	mov.b32 	%r137, 16;
	// begin inline asm
	shfl.sync.down.b32 %r135, %r136, %r137, %r138, %r139;
	// end inline asm
	setp.gt.s32 	%p17, %r114, 15;
	mov.b32 	%f141, %r135;
	add.f32 	%f54, %f140, %f141;
	selp.f32 	%f418, %f140, %f54, %p17;
	setp.ne.s32 	%p18, %r114, 0;
	@%p18 bra 	$L__BB10_70;
	shr.u32 	%r140, %r46, 3;
	and.b32  	%r141, %r140, 124;
	mov.u32 	%r142, _ZZN3cub18CUB_300001_SM_10006detail6reduce28DeviceReduceSingleTileKernelINS2_10policy_hubIfyN4cuda3std3__44plusIfEEE10Policy1000EPfSC_iS9_ffNS7_10__identityEEEvT0_T1_T2_T3_T4_T6_E12temp_storage;
	add.s32 	%r143, %r142, %r141;
	st.shared.f32 	[%r143+8], %f54;
$L__BB10_70:
	bar.sync 	0;
	setp.ne.s32 	%p19, %r46, 0;
	@%p19 bra 	$L__BB10_72;
	ld.shared.f32 	%f142, [_ZZN3cub18CUB_300001_SM_10006detail6reduce28DeviceReduceSingleTileKernelINS2_10policy_hubIfyN4cuda3std3__44plusIfEEE10Policy1000EPfSC_iS9_ffNS7_10__identityEEEvT0_T1_T2_T3_T4_T6_E12temp_storage+12];
	add.f32 	%f143, %f418, %f142;
	ld.shared.f32 	%f144, [_ZZN3cub18CUB_300001_SM_10006detail6reduce28DeviceReduceSingleTileKernelINS2_10policy_hubIfyN4cuda3std3__44plusIfEEE10Policy1000EPfSC_iS9_ffNS7_10__identityEEEvT0_T1_T2_T3_T4_T6_E12temp_storage+16];
	add.f32 	%f145, %f143, %f144;
	ld.shared.f32 	%f146, [_ZZN3cub18CUB_300001_SM_10006detail6reduce28DeviceReduceSingleTileKernelINS2_10policy_hubIfyN4cuda3std3__44plusIfEEE10Policy1000EPfSC_iS9_ffNS7_10__identityEEEvT0_T1_T2_T3_T4_T6_E12temp_storage+20];
	add.f32 	%f147, %f145, %f146;
	ld.shared.f32 	%f148, [_ZZN3cub18CUB_300001_SM_10006detail6reduce28DeviceReduceSingleTileKernelINS2_10policy_hubIfyN4cuda3std3__44plusIfEEE10Policy1000EPfSC_iS9_ffNS7_10__identityEEEvT0_T1_T2_T3_T4_T6_E12temp_storage+24];
	add.f32 	%f149, %f147, %f148;
	ld.shared.f32 	%f150, [_ZZN3cub18CUB_300001_SM_10006detail6reduce28DeviceReduceSingleTileKernelINS2_10policy_hubIfyN4cuda3std3__44plusIfEEE10Policy1000EPfSC_iS9_ffNS7_10__identityEEEvT0_T1_T2_T3_T4_T6_E12temp_storage+28];
	add.f32 	%f151, %f149, %f150;
	ld.shared.f32 	%f152, [_ZZN3cub18CUB_300001_SM_10006detail6reduce28DeviceReduceSingleTileKernelINS2_10policy_hubIfyN4cuda3std3__44plusIfEEE10Policy1000EPfSC_iS9_ffNS7_10__identityEEEvT0_T1_T2_T3_T4_T6_E12temp_storage+32];
	add.f32 	%f153, %f151, %f152;
	ld.shared.f32 	%f154, [_ZZN3cub18CUB_300001_SM_10006detail6reduce28DeviceReduceSingleTileKernelINS2_10policy_hubIfyN4cuda3std3__44plusIfEEE10Policy1000EPfSC_iS9_ffNS7_10__identityEEEvT0_T1_T2_T3_T4_T6_E12temp_storage+36];
	add.f32 	%f418, %f153, %f154;
$L__BB10_72:
	mov.u32 	%r379, %tid.x;
	setp.ne.s32 	%p95, %r379, 0;
	@%p95 bra 	$L__BB10_74;
	add.f32 	%f391, %f58, %f418;
	st.global.f32 	[%rd1], %f391;
$L__BB10_74:
	ret;

}


// ===== COMPILED SASS (sm_100) =====

	.target	sm_100

	.elftype	@"ET_EXEC"


//--------------------- .note.nv.tkinfo           --------------------------
	.section	.note.nv.tkinfo,"",@"SHT_NOTE"
	.sectionflags	@"SHF_NOTE_NV_TKINFO"
	.tkinfo
        /*0018*/ 	.word	0x00000002
        /*0030*/ 	.string	""
        /*0030*/ 	.string	"ptxas"
        /*0030*/ 	.string	"Cuda compilation tools, release 13.0, V13.0.88"
        /*0030*/ 	.string	"Build cuda_13.0.r13.0/compiler.36424714_0"
        /*0030*/ 	.string	"-arch sm_100 -m 64 "



//--------------------- .note.nv.cuinfo           --------------------------
	.section	.note.nv.cuinfo,"",@"SHT_NOTE"
	.sectionflags	@"SHF_NOTE_NV_CUINFO"
        /*0018*/ 	.short	0x0002
        /*001a*/ 	.short	0x0064
        /*001c*/ 	.short	0x0082
	.zero		2


//--------------------- .nv.info                  --------------------------
	.section	.nv.info,"",@"SHT_CUDA_INFO"
	.align	4


	//----- nvinfo : EIATTR_REGCOUNT
	.align		4
        /*0000*/ 	.byte	0x04, 0x2f
        /*0002*/ 	.short	(.L_44 - .L_43)
	.align		4
.L_43:
        /*0004*/ 	.word	index@(_Z10move_nodesiPiS_S_S_S_S_Pff)
        /*0008*/ 	.word	0x00000020


	//----- nvinfo : EIATTR_FRAME_SIZE
	.align		4
.L_44:
        /*000c*/ 	.byte	0x04, 0x11
        /*000e*/ 	.short	(.L_46 - .L_45)
	.align		4
.L_45:
        /*0010*/ 	.word	index@(_Z10move_nodesiPiS_S_S_S_S_Pff)
        /*0014*/ 	.word	0x00000000


	//----- nvinfo : EIATTR_REGCOUNT
	.align		4
.L_46:
        /*0018*/ 	.byte	0x04, 0x2f
        /*001a*/ 	.short	(.L_48 - .L_47)
	.align		4
.L_47:
        /*001c*/ 	.word	index@(_Z34calculate_community_internal_edgesiPiS_S_S_)
        /*0020*/ 	.word	0x00000020


	//----- nvinfo : EIATTR_FRAME_SIZE
	.align		4
.L_48:
        /*0024*/ 	.byte	0x04, 0x11
        /*0026*/ 	.short	(.L_50 - .L_49)
	.align		4
.L_49:
        /*0028*/ 	.word	index@(_Z34calculate_community_internal_edgesiPiS_S_S_)
        /*002c*/ 	.word	0x00000000


	//----- nvinfo : EIATTR_REGCOUNT
	.align		4
.L_50:
        /*0030*/ 	.byte	0x04, 0x2f
        /*0032*/ 	.short	(.L_52 - .L_51)
	.align		4
.L_51:
        /*0034*/ 	.word	index@(_Z32calculate_community_internal_sumiPiS_S_)
        /*0038*/ 	.word	0x00000020


	//----- nvinfo : EIATTR_FRAME_SIZE
	.align		4
.L_52:
        /*003c*/ 	.byte	0x04, 0x11
        /*003e*/ 	.short	(.L_54 - .L_53)
	.align		4
.L_53:
        /*0040*/ 	.word	index@(_Z32calculate_community_internal_sumiPiS_S_)
        /*0044*/ 	.word	0x00000000


	//----- nvinfo : EIATTR_REGCOUNT
	.align		4
.L_54:
        /*0048*/ 	.byte	0x04, 0x2f
        /*004a*/ 	.short	(.L_56 - .L_55)
	.align		4
.L_55:
        /*004c*/ 	.word	index@(_Z25calculate_part_modularityiPiS_Pff)
        /*0050*/ 	.word	0x0000000e


	//----- nvinfo : EIATTR_FRAME_SIZE
	.align		4
.L_56:
        /*0054*/ 	.byte	0x04, 0x11
        /*0056*/ 	.short	(.L_58 - .L_57)
	.align		4
.L_57:
        /*0058*/ 	.word	index@(_Z25calculate_part_modularityiPiS_Pff)
        /*005c*/ 	.word	0x00000000


	//----- nvinfo : EIATTR_REGCOUNT
	.align		4
.L_58:
        /*0060*/ 	.byte	0x04, 0x2f
        /*0062*/ 	.short	(.L_60 - .L_59)
	.align		4
.L_59:
        /*0064*/ 	.word	index@(_ZN3cub18CUB_300001_SM_10006detail11EmptyKernelIvEEvv)
        /*0068*/ 	.word	0x00000004


	//----- nvinfo : EIATTR_FRAME_SIZE
	.align		4
.L_60:
        /*006c*/ 	.byte	0x04, 0x11
        /*006e*/ 	.short	(.L_62 - .L_61)
	.align		4
.L_61:
        /*0070*/ 	.word	index@(_ZN3cub18CUB_300001_SM_10006detail11EmptyKernelIvEEvv)
        /*0074*/ 	.word	0x00000000


	//----- nvinfo : EIATTR_REGCOUNT
	.align		4
.L_62:
        /*0078*/ 	.byte	0x04, 0x2f
        /*007a*/ 	.short	(.L_64 - .L_63)
	.align		4
.L_63:
        /*007c*/ 	.word	index@(_ZN3cub18CUB_300001_SM_10006detail6reduce28DeviceReduceSingleTileKernelINS2_10policy_hubIfjN4cuda3std3__44plusIfEEE10Policy1000EN6thrust24THRUST_300001_SM_1000_NS10device_ptrIfEEPfjS9_ffNS7_10__identityEEEvT0_T1_T2_T3_T4_T6_)
        /*0080*/ 	.word	0x00000020


	//----- nvinfo : EIATTR_FRAME_SIZE
	.align		4
.L_64:
        /*0084*/ 	.byte	0x04, 0x11
        /*0086*/ 	.short	(.L_66 - .L_65)
	.align		4
.L_65:
        /*0088*/ 	.word	index@(_ZN3cub18CUB_300001_SM_10006detail6reduce28DeviceReduceSingleTileKernelINS2_10policy_hubIfjN4cuda3std3__44plusIfEEE10Policy1000EN6thrust24THRUST_300001_SM_1000_NS10device_ptrIfEEPfjS9_ffNS7_10__identityEEEvT0_T1_T2_T3_T4_T6_)
        /*008c*/ 	.word	0x00000000


	//----- nvinfo : EIATTR_REGCOUNT
	.align		4
.L_66:
        /*0090*/ 	.byte	0x04, 0x2f
        /*0092*/ 	.short	(.L_68 - .L_67)
	.align		4
.L_67:
        /*0094*/ 	.word	index@(_ZN3cub18CUB_300001_SM_10006detail6reduce18DeviceReduceKernelINS2_10policy_hubIfjN4cuda3std3__44plusIfEEE10Policy1000EN6thrust24THRUST_300001_SM_1000_NS10device_ptrIfEEjS9_fNS7_10__identityEEEvT0_PT3_T1_NS0_13GridEvenShareISK_EET2_T4_)
        /*0098*/ 	.word	0x00000020


	//----- nvinfo : EIATTR_FRAME_SIZE
	.align		4
.L_68:
        /*009c*/ 	.byte	0x04, 0x11
        /*009e*/ 	.short	(.L_70 - .L_69)
	.align		4
.L_69:
        /*00a0*/ 	.word	index@(_ZN3cub18CUB_300001_SM_10006detail6reduce18DeviceReduceKernelINS2_10policy_hubIfjN4cuda3std3__44plusIfEEE10Policy1000EN6thrust24THRUST_300001_SM_1000_NS10device_ptrIfEEjS9_fNS7_10__identityEEEvT0_PT3_T1_NS0_13GridEvenShareISK_EET2_T4_)
        /*00a4*/ 	.word	0x00000000


	//----- nvinfo : EIATTR_REGCOUNT
	.align		4
.L_70:
        /*00a8*/ 	.byte	0x04, 0x2f
        /*00aa*/ 	.short	(.L_72 - .L_71)
	.align		4
.L_71:
        /*00ac*/ 	.word	index@(_ZN3cub18CUB_300001_SM_10006detail6reduce28DeviceReduceSingleTileKernelINS2_10policy_hubIfjN4cuda3std3__44plusIfEEE10Policy1000EPfSC_iS9_ffNS7_10__identityEEEvT0_T1_T2_T3_T4_T6_)
        /*00b0*/ 	.word	0x0000001e


	//----- nvinfo : EIATTR_FRAME_SIZE
	.align		4
.L_72:
        /*00b4*/ 	.byte	0x04, 0x11
        /*00b6*/ 	.short	(.L_74 - .L_73)
	.align		4
.L_73:
        /*00b8*/ 	.word	index@(_ZN3cub18CUB_300001_SM_10006detail6reduce28DeviceReduceSingleTileKernelINS2_10policy_hubIfjN4cuda3std3__44plusIfEEE10Policy1000EPfSC_iS9_ffNS7_10__identityEEEvT0_T1_T2_T3_T4_T6_)
        /*00bc*/ 	.word	0x00000000


	//----- nvinfo : EIATTR_REGCOUNT
	.align		4
.L_74:
        /*00c0*/ 	.byte	0x04, 0x2f
        /*00c2*/ 	.short	(.L_76 - .L_75)
	.align		4
.L_75:
        /*00c4*/ 	.word	index@(_ZN3cub18CUB_300001_SM_10006detail6reduce28DeviceReduceSingleTileKernelINS2_10policy_hubIfyN4cuda3std3__44plusIfEEE10Policy1000EN6thrust24THRUST_300001_SM_1000_NS10device_ptrIfEEPfyS9_ffNS7_10__identityEEEvT0_T1_T2_T3_T4_T6_)
        /*00c8*/ 	.word	0x00000020


	//----- nvinfo : EIATTR_FRAME_SIZE
	.align		4
.L_76:
        /*00cc*/ 	.byte	0x04, 0x11
        /*00ce*/ 	.short	(.L_78 - .L_77)
	.align		4
.L_77:
        /*00d0*/ 	.word	index@(_ZN3cub18CUB_300001_SM_10006detail6reduce28DeviceReduceSingleTileKernelINS2_10policy_hubIfyN4cuda3std3__44plusIfEEE10Policy1000EN6thrust24THRUST_300001_SM_1000_NS10device_ptrIfEEPfyS9_ffNS7_10__identityEEEvT0_T1_T2_T3_T4_T6_)
        /*00d4*/ 	.word	0x00000000


	//----- nvinfo : EIATTR_REGCOUNT
	.align		4
.L_78:
        /*00d8*/ 	.byte	0x04, 0x2f
        /*00da*/ 	.short	(.L_80 - .L_79)
	.align		4
.L_79:
        /*00dc*/ 	.word	index@(_ZN3cub18CUB_300001_SM_10006detail6reduce18DeviceReduceKernelINS2_10policy_hubIfyN4cuda3std3__44plusIfEEE10Policy1000EN6thrust24THRUST_300001_SM_1000_NS10device_ptrIfEEyS9_fNS7_10__identityEEEvT0_PT3_T1_NS0_13GridEvenShareISK_EET2_T4_)
        /*00e0*/ 	.word	0x0000001e


	//----- nvinfo : EIATTR_FRAME_SIZE
	.align		4
.L_80:
        /*00e4*/ 	.byte	0x04, 0x11
        /*00e6*/ 	.short	(.L_82 - .L_81)
	.align		4
.L_81:
        /*00e8*/ 	.word	index@(_ZN3cub18CUB_300001_SM_10006detail6reduce18DeviceReduceKernelINS2_10policy_hubIfyN4cuda3std3__44plusIfEEE10Policy1000EN6thrust24THRUST_300001_SM_1000_NS10device_ptrIfEEyS9_fNS7_10__identityEEEvT0_PT3_T1_NS0_13GridEvenShareISK_EET2_T4_)
        /*00ec*/ 	.word	0x00000000


	//----- nvinfo : EIATTR_REGCOUNT
	.align		4
.L_82:
        /*00f0*/ 	.byte	0x04, 0x2f
        /*00f2*/ 	.short	(.L_84 - .L_83)
	.align		4
.L_83:
        /*00f4*/ 	.word	index@(_ZN3cub18CUB_300001_SM_10006detail6reduce28DeviceReduceSingleTileKernelINS2_10policy_hubIfyN4cuda3std3__44plusIfEEE10Policy1000EPfSC_iS9_ffNS7_10__identityEEEvT0_T1_T2_T3_T4_T6_)
        /*00f8*/ 	.word	0x0000001e


	//----- nvinfo : EIATTR_FRAME_SIZE
	.align		4
.L_84:
        /*00fc*/ 	.byte	0x04, 0x11
        /*00fe*/ 	.short	(.L_86 - .L_85)
	.align		4
.L_85:
        /*0100*/ 	.word	index@(_ZN3cub18CUB_300001_SM_10006detail6reduce28DeviceReduceSingleTileKernelINS2_10policy_hubIfyN4cuda3std3__44plusIfEEE10Policy1000EPfSC_iS9_ffNS7_10__identityEEEvT0_T1_T2_T3_T4_T6_)
        /*0104*/ 	.word	0x00000000


	//----- nvinfo : EIATTR_MIN_STACK_SIZE
	.align		4
.L_86:
        /*0108*/ 	.byte	0x04, 0x12
        /*010a*/ 	.short	(.L_88 - .L_87)
	.align		4
.L_87:
        /*010c*/ 	.word	index@(_ZN3cub18CUB_300001_SM_10006detail6reduce28DeviceReduceSingleTileKernelINS2_10policy_hubIfyN4cuda3std3__44plusIfEEE10Policy1000EPfSC_iS9_ffNS7_10__identityEEEvT0_T1_T2_T3_T4_T6_)
        /*0110*/ 	.word	0x00000000


	//----- nvinfo : EIATTR_MIN_STACK_SIZE
	.align		4
.L_88:
        /*0114*/ 	.byte	0x04, 0x12
        /*0116*/ 	.short	(.L_90 - .L_89)
	.align		4
.L_89:
        /*0118*/ 	.word	index@(_ZN3cub18CUB_300001_SM_10006detail6reduce18DeviceReduceKernelINS2_10policy_hubIfyN4cuda3std3__44plusIfEEE10Policy1000EN6thrust24THRUST_300001_SM_1000_NS10device_ptrIfEEyS9_fNS7_10__identityEEEvT0_PT3_T1_NS0_13GridEvenShareISK_EET2_T4_)
        /*011c*/ 	.word	0x00000000


	//----- nvinfo : EIATTR_MIN_STACK_SIZE
	.align		4
.L_90:
        /*0120*/ 	.byte	0x04, 0x12
        /*0122*/ 	.short	(.L_92 - .L_91)
	.align		4
.L_91:
        /*0124*/ 	.word	index@(_ZN3cub18CUB_300001_SM_10006detail6reduce28DeviceReduceSingleTileKernelINS2_10policy_hubIfyN4cuda3std3__44plusIfEEE10Policy1000EN6thrust24THRUST_300001_SM_1000_NS10device_ptrIfEEPfyS9_ffNS7_10__identityEEEvT0_T1_T2_T3_T4_T6_)
        /*0128*/ 	.word	0x00000000


	//----- nvinfo : EIATTR_MIN_STACK_SIZE
	.align		4
.L_92:
        /*012c*/ 	.byte	0x04, 0x12
        /*012e*/ 	.short	(.L_94 - .L_93)
	.align		4
.L_93:
        /*0130*/ 	.word	index@(_ZN3cub18CUB_300001_SM_10006detail6reduce28DeviceReduceSingleTileKernelINS2_10policy_hubIfjN4cuda3std3__44plusIfEEE10Policy1000EPfSC_iS9_ffNS7_10__identityEEEvT0_T1_T2_T3_T4_T6_)
        /*0134*/ 	.word	0x00000000


	//----- nvinfo : EIATTR_MIN_STACK_SIZE
	.align		4
.L_94:
        /*0138*/ 	.byte	0x04, 0x12
        /*013a*/ 	.short	(.L_96 - .L_95)
	.align		4
.L_95:
        /*013c*/ 	.word	index@(_ZN3cub18CUB_300001_SM_10006detail6reduce18DeviceReduceKernelINS2_10policy_hubIfjN4cuda3std3__44plusIfEEE10Policy1000EN6thrust24THRUST_300001_SM_1000_NS10device_ptrIfEEjS9_fNS7_10__identityEEEvT0_PT3_T1_NS0_13GridEvenShareISK_EET2_T4_)
        /*0140*/ 	.word	0x00000000


	//----- nvinfo : EIATTR_MIN_STACK_SIZE
	.align		4
.L_96:
        /*0144*/ 	.byte	0x04, 0x12
        /*0146*/ 	.short	(.L_98 - .L_97)
	.align		4
.L_97:
        /*0148*/ 	.word	index@(_ZN3cub18CUB_300001_SM_10006detail6reduce28DeviceReduceSingleTileKernelINS2_10policy_hubIfjN4cuda3std3__44plusIfEEE10Policy1000EN6thrust24THRUST_300001_SM_1000_NS10device_ptrIfEEPfjS9_ffNS7_10__identityEEEvT0_T1_T2_T3_T4_T6_)
        /*014c*/ 	.word	0x00000000


	//----- nvinfo : EIATTR_MIN_STACK_SIZE
	.align		4
.L_98:
        /*0150*/ 	.byte	0x04, 0x12
        /*0152*/ 	.short	(.L_100 - .L_99)
	.align		4
.L_99:
        /*0154*/ 	.word	index@(_ZN3cub18CUB_300001_SM_10006detail11EmptyKernelIvEEvv)
        /*0158*/ 	.word	0x00000000


	//----- nvinfo : EIATTR_MIN_STACK_SIZE
	.align		4
.L_100:
        /*015c*/ 	.byte	0x04, 0x12
        /*015e*/ 	.short	(.L_102 - .L_101)
	.align		4
.L_101:
        /*0160*/ 	.word	index@(_Z25calculate_part_modularityiPiS_Pff)
        /*0164*/ 	.word	0x00000000


	//----- nvinfo : EIATTR_MIN_STACK_SIZE
	.align		4
.L_102:
        /*0168*/ 	.byte	0x04, 0x12
        /*016a*/ 	.short	(.L_104 - .L_103)
	.align		4
.L_103:
        /*016c*/ 	.word	index@(_Z32calculate_community_internal_sumiPiS_S_)
        /*0170*/ 	.word	0x00000000


	//----- nvinfo : EIATTR_MIN_STACK_SIZE
	.align		4
.L_104:
        /*0174*/ 	.byte	0x04, 0x12
        /*0176*/ 	.short	(.L_106 - .L_105)
	.align		4
.L_105:
        /*0178*/ 	.word	index@(_Z34calculate_community_internal_edgesiPiS_S_S_)
        /*017c*/ 	.word	0x00000000


	//----- nvinfo : EIATTR_MIN_STACK_SIZE
	.align		4
.L_106:
        /*0180*/ 	.byte	0x04, 0x12
        /*0182*/ 	.short	(.L_108 - .L_107)
	.align		4
.L_107:
        /*0184*/ 	.word	index@(_Z10move_nodesiPiS_S_S_S_S_Pff)
        /*0188*/ 	.word	0x00000000
.L_108:


//--------------------- .nv.compat                --------------------------
	.section	.nv.compat,"",@"SHT_CUDA_COMPAT_INFO"
	.align	4
        /*0000*/ 	.byte	0x02, 0x09, 0x00, 0x00, 0x02, 0x02, 0x01, 0x00, 0x02, 0x05, 0x05, 0x00, 0x03, 0x07, 0x01, 0x01
        /*0010*/ 	.byte	0x02, 0x03, 0x00, 0x00, 0x02, 0x06, 0x01, 0x00, 0x04, 0x0b, 0x08, 0x00, 0x09, 0x00, 0x00, 0x00
        /*0020*/ 	.byte	0x00, 0x00, 0x00, 0x00


//--------------------- .nv.info._ZN3cub18CUB_300001_SM_10006detail6reduce28DeviceReduceSingleTileKernelINS2_10policy_hubIfyN4cuda3std3__44plusIfEEE10Policy1000EPfSC_iS9_ffNS7_10__identityEEEvT0_T1_T2_T3_T4_T6_ --------------------------
	.section	.nv.info._ZN3cub18CUB_300001_SM_10006detail6reduce28DeviceReduceSingleTileKernelINS2_10policy_hubIfyN4cuda3std3__44plusIfEEE10Policy1000EPfSC_iS9_ffNS7_10__identityEEEvT0_T1_T2_T3_T4_T6_,"",@"SHT_CUDA_INFO"
	.sectionflags	@""
	.align	4


	//----- nvinfo : EIATTR_CUDA_API_VERSION
	.align		4
        /*0000*/ 	.byte	0x04, 0x37
        /*0002*/ 	.short	(.L_110 - .L_109)
.L_109:
        /*0004*/ 	.word	0x00000082


	//----- nvinfo : EIATTR_KPARAM_INFO
	.align		4
.L_110:
        /*0008*/ 	.byte	0x04, 0x17
        /*000a*/ 	.short	(.L_112 - .L_111)
.L_111:
        /*000c*/ 	.word	0x00000000
        /*0010*/ 	.short	0x0005
        /*0012*/ 	.short	0x001c
        /*0014*/ 	.byte	0x00, 0xf0, 0x05, 0x00


	//----- nvinfo : EIATTR_KPARAM_INFO
	.align		4
.L_112:
        /*0018*/ 	.byte	0x04, 0x17
        /*001a*/ 	.short	(.L_114 - .L_113)
.L_113:
        /*001c*/ 	.word	0x00000000
        /*0020*/ 	.short	0x0004
        /*0022*/ 	.short	0x0018
        /*0024*/ 	.byte	0x00, 0xf0, 0x11, 0x00


	//----- nvinfo : EIATTR_KPARAM_INFO
	.align		4
.L_114:
        /*0028*/ 	.byte	0x04, 0x17
        /*002a*/ 	.short	(.L_116 - .L_115)
.L_115:
        /*002c*/ 	.word	0x00000000
        /*0030*/ 	.short	0x0003
        /*0032*/ 	.short	0x0014
        /*0034*/ 	.byte	0x00, 0xf0, 0x05, 0x00


	//----- nvinfo : EIATTR_KPARAM_INFO
	.align		4
.L_116:
        /*0038*/ 	.byte	0x04, 0x17
        /*003a*/ 	.short	(.L_118 - .L_117)
.L_117:
        /*003c*/ 	.word	0x00000000
        /*0040*/ 	.short	0x0002
        /*0042*/ 	.short	0x0010
        /*0044*/ 	.byte	0x00, 0xf0, 0x11, 0x00


	//----- nvinfo : EIATTR_KPARAM_INFO
	.align		4
.L_118:
        /*0048*/ 	.byte	0x04, 0x17
        /*004a*/ 	.short	(.L_120 - .L_119)
.L_119:
        /*004c*/ 	.word	0x00000000
        /*0050*/ 	.short	0x0001
        /*0052*/ 	.short	0x0008
        /*0054*/ 	.byte	0x00, 0xf5, 0x21, 0x00


	//----- nvinfo : EIATTR_KPARAM_INFO
	.align		4
.L_120:
        /*0058*/ 	.byte	0x04, 0x17
        /*005a*/ 	.short	(.L_122 - .L_121)
.L_121:
        /*005c*/ 	.word	0x00000000
        /*0060*/ 	.short	0x0000
        /*0062*/ 	.short	0x0000
        /*0064*/ 	.byte	0x00, 0xf5, 0x21, 0x00


	//----- nvinfo : EIATTR_SPARSE_MMA_MASK
	.align		4
.L_122:
        /*0068*/ 	.byte	0x03, 0x50
        /*006a*/ 	.short	0x0000


	//----- nvinfo : EIATTR_MAXREG_COUNT
	.align		4
        /*006c*/ 	.byte	0x03, 0x1b
        /*006e*/ 	.short	0x00ff


	//----- nvinfo : EIATTR_NUM_BARRIERS
	.align		4
        /*0070*/ 	.byte	0x02, 0x4c
        /*0072*/ 	.byte	0x01
	.zero		1


	//----- nvinfo : EIATTR_MERCURY_ISA_VERSION
	.align		4
        /*0074*/ 	.byte	0x03, 0x5f
        /*0076*/ 	.short	0x0101


	//----- nvinfo : EIATTR_COOP_GROUP_MASK_REGIDS
	.align		4
        /*0078*/ 	.byte	0x04, 0x29
        /*007a*/ 	.short	(.L_124 - .L_123)


	//   ....[0]....
.L_123:
        /*007c*/ 	.word	0xffffffff


	//   ....[1]....
        /*0080*/ 	.word	0xffffffff


	//   ....[2]....
        /*0084*/ 	.word	0xffffffff


	//   ....[3]....
        /*0088*/ 	.word	0xffffffff


	//   ....[4]....
        /*008c*/ 	.word	0xffffffff


	//   ....[5]....
        /*0090*/ 	.word	0xffffffff


	//   ....[6]....
        /*0094*/ 	.word	0xffffffff


	//   ....[7]....
        /*0098*/ 	.word	0xffffffff


	//   ....[8]....
        /*009c*/ 	.word	0xffffffff


	//   ....[9]....
        /*00a0*/ 	.word	0xffffffff


	//   ....[10]....
        /*00a4*/ 	.word	0xffffffff


	//   ....[11]....
        /*00a8*/ 	.word	0xffffffff


	//   ....[12]....
        /*00ac*/ 	.word	0xffffffff


	//   ....[13]....
        /*00b0*/ 	.word	0xffffffff


	//   ....[14]....
        /*00b4*/ 	.word	0xffffffff


	//   ....[15]....
        /*00b8*/ 	.word	0xffffffff


	//   ....[16]....
        /*00bc*/ 	.word	0xffffffff


	//   ....[17]....
        /*00c0*/ 	.word	0xffffffff


	//   ....[18]....
        /*00c4*/ 	.word	0xffffffff


	//   ....[19]....
        /*00c8*/ 	.word	0xffffffff


	//   ....[20]....
        /*00cc*/ 	.word	0xffffffff


	//   ....[21]....
        /*00d0*/ 	.word	0xffffffff


	//   ....[22]....
        /*00d4*/ 	.word	0xffffffff


	//   ....[23]....
        /*00d8*/ 	.word	0xffffffff


	//   ....[24]....
        /*00dc*/ 	.word	0xffffffff


	//   ....[25]....
        /*00e0*/ 	.word	0xffffffff


	//   ....[26]....
        /*00e4*/ 	.word	0xffffffff


	//   ....[27]....
        /*00e8*/ 	.word	0xffffffff


	//   ....[28]....
        /*00ec*/ 	.word	0xffffffff


	//   ....[29]....
        /*00f0*/ 	.word	0xffffffff


	//----- nvinfo : EIATTR_COOP_GROUP_INSTR_OFFSETS
	.align		4
.L_124:
        /*00f4*/ 	.byte	0x04, 0x28
        /*00f6*/ 	.short	(.L_126 - .L_125)


	//   ....[0]....
.L_125:
        /*00f8*/ 	.word	0x00000980


	//   ....[1]....
        /*00fc*/ 	.word	0x000009e0


	//   ....[2]....
        /*0100*/ 	.word	0x00000a50


	//   ....[3]....
        /*0104*/ 	.word	0x00000aa0


	//   ....[4]....
        /*0108*/ 	.word	0x00000ad0


	//   ....[5]....
        /*010c*/ 	.word	0x00000c90


	//   ....[6]....
        /*0110*/ 	.word	0x00000d20


	//   ....[7]....
        /*0114*/ 	.word	0x00000d60


	//   ....[8]....
        /*0118*/ 	.word	0x00000db0


	//   ....[9]....
        /*011c*/ 	.word	0x00000df0


	//   ....[10]....
        /*0120*/ 	.word	0x00001c00


	//   ....[11]....
        /*0124*/ 	.word	0x00001c80


	//   ....[12]....
        /*0128*/ 	.word	0x00001cd0


	//   ....[13]....
        /*012c*/ 	.word	0x00001d10


	//   ....[14]....
        /*0130*/ 	.word	0x00001d40


	//   ....[15]....
        /*0134*/ 	.word	0x00002700


	//   ....[16]....
        /*0138*/ 	.word	0x00002760


	//   ....[17]....
        /*013c*/ 	.word	0x000027d0


	//   ....[18]....
        /*0140*/ 	.word	0x00002820


	//   ....[19]....
        /*0144*/ 	.word	0x00002850


	//   ....[20]....
        /*0148*/ 	.word	0x00002a10


	//   ....[21]....
        /*014c*/ 	.word	0x00002a90


	//   ....[22]....
        /*0150*/ 	.word	0x00002ad0


	//   ....[23]....
        /*0154*/ 	.word	0x00002b10


	//   ....[24]....
        /*0158*/ 	.word	0x00002b70


	//   ....[25]....
        /*015c*/ 	.word	0x00003b00


	//   ....[26]....
        /*0160*/ 	.word	0x00003b80


	//   ....[27]....
        /*0164*/ 	.word	0x00003bd0


	//   ....[28]....
        /*0168*/ 	.word	0x00003c10


	//   ....[29]....
        /*016c*/ 	.word	0x00003c40


	//----- nvinfo : EIATTR_VRC_CTA_INIT_COUNT
	.align		4
.L_126:
        /*0170*/ 	.byte	0x02, 0x4a
	.zero		1
	.zero		1


	//----- nvinfo : EIATTR_EXIT_INSTR_OFFSETS
	.align		4
        /*0174*/ 	.byte	0x04, 0x1c
        /*0176*/ 	.short	(.L_128 - .L_127)


	//   ....[0]....
.L_127:
        /*0178*/ 	.word	0x00000080


	//   ....[1]....
        /*017c*/ 	.word	0x000000c0


	//   ....[2]....
        /*0180*/ 	.word	0x00003d90


	//   ....[3]....
        /*0184*/ 	.word	0x00003de0


	//----- nvinfo : EIATTR_MAX_THREADS
	.align		4
.L_128:
        /*0188*/ 	.byte	0x04, 0x05
        /*018a*/ 	.short	(.L_130 - .L_129)
.L_129:
        /*018c*/ 	.word	0x00000100
        /*0190*/ 	.word	0x00000001
        /*0194*/ 	.word	0x00000001


	//----- nvinfo : EIATTR_CRS_STACK_SIZE
	.align		4
.L_130:
        /*0198*/ 	.byte	0x04, 0x1e
        /*019a*/ 	.short	(.L_132 - .L_131)
.L_131:
        /*019c*/ 	.word	0x00000000


	//----- nvinfo : EIATTR_CBANK_PARAM_SIZE
	.align		4
.L_132:
        /*01a0*/ 	.byte	0x03, 0x19
        /*01a2*/ 	.short	0x001d


	//----- nvinfo : EIATTR_PARAM_CBANK
	.align		4
        /*01a4*/ 	.byte	0x04, 0x0a
        /*01a6*/ 	.short	(.L_134 - .L_133)
	.align		4
.L_133:
        /*01a8*/ 	.word	index@(.nv.constant0._ZN3cub18CUB_300001_SM_10006detail6reduce28DeviceReduceSingleTileKernelINS2_10policy_hubIfyN4cuda3std3__44plusIfEEE10Policy1000EPfSC_iS9_ffNS7_10__identityEEEvT0_T1_T2_T3_T4_T6_)
        /*01ac*/ 	.short	0x0380
        /*01ae*/ 	.short	0x001d


	//----- nvinfo : EIATTR_SW_WAR
	.align		4
.L_134:
        /*01b0*/ 	.byte	0x04, 0x36
        /*01b2*/ 	.short	(.L_136 - .L_135)
.L_135:
        /*01b4*/ 	.word	0x00000008
.L_136:


//--------------------- .nv.info._ZN3cub18CUB_300001_SM_10006detail6reduce18DeviceReduceKernelINS2_10policy_hubIfyN4cuda3std3__44plusIfEEE10Policy1000EN6thrust24THRUST_300001_SM_1000_NS10device_ptrIfEEyS9_fNS7_10__identityEEEvT0_PT3_T1_NS0_13GridEvenShareISK_EET2_T4_ --------------------------
	.section	.nv.info._ZN3cub18CUB_300001_SM_10006detail6reduce18DeviceReduceKernelINS2_10policy_hubIfyN4cuda3std3__44plusIfEEE10Policy1000EN6thrust24THRUST_300001_SM_1000_NS10device_ptrIfEEyS9_fNS7_10__identityEEEvT0_PT3_T1_NS0_13GridEvenShareISK_EET2_T4_,"",@"SHT_CUDA_INFO"
	.sectionflags	@""
	.align	4


	//----- nvinfo : EIATTR_CUDA_API_VERSION
	.align		4
        /*0000*/ 	.byte	0x04, 0x37
        /*0002*/ 	.short	(.L_138 - .L_137)
.L_137:
        /*0004*/ 	.word	0x00000082


	//----- nvinfo : EIATTR_KPARAM_INFO
	.align		4
.L_138:
        /*0008*/ 	.byte	0x04, 0x17
        /*000a*/ 	.short	(.L_140 - .L_139)
.L_139:
        /*000c*/ 	.word	0x00000000
        /*0010*/ 	.short	0x0005
        /*0012*/ 	.short	0x0061
        /*0014*/ 	.byte	0x00, 0xf0, 0x05, 0x00


	//----- nvinfo : EIATTR_KPARAM_INFO
	.align		4
.L_140:
        /*0018*/ 	.byte	0x04, 0x17
        /*001a*/ 	.short	(.L_142 - .L_141)
.L_141:
        /*001c*/ 	.word	0x00000000
        /*0020*/ 	.short	0x0004
        /*0022*/ 	.short	0x0060
        /*0024*/ 	.byte	0x00, 0xf0, 0x05, 0x00


	//----- nvinfo : EIATTR_KPARAM_INFO
	.align		4
.L_142:
        /*0028*/ 	.byte	0x04, 0x17
        /*002a*/ 	.short	(.L_144 - .L_143)
.L_143:
        /*002c*/ 	.word	0x00000000
        /*0030*/ 	.short	0x0003
        /*0032*/ 	.short	0x0018
        /*0034*/ 	.byte	0x00, 0xf0, 0x21, 0x01


	//----- nvinfo : EIATTR_KPARAM_INFO
	.align		4
.L_144:
        /*0038*/ 	.byte	0x04, 0x17
        /*003a*/ 	.short	(.L_146 - .L_145)
.L_145:
        /*003c*/ 	.word	0x00000000
        /*0040*/ 	.short	0x0002
        /*0042*/ 	.short	0x0010
        /*0044*/ 	.byte	0x00, 0xf0, 0x21, 0x00


	//----- nvinfo : EIATTR_KPARAM_INFO
	.align		4
.L_146:
        /*0048*/ 	.byte	0x04, 0x17
        /*004a*/ 	.short	(.L_148 - .L_147)
.L_147:
        /*004c*/ 	.word	0x00000000
        /*0050*/ 	.short	0x0001
        /*0052*/ 	.short	0x0008
        /*0054*/ 	.byte	0x00, 0xf5, 0x21, 0x00


	//----- nvinfo : EIATTR_KPARAM_INFO
	.align		4
.L_148:
        /*0058*/ 	.byte	0x04, 0x17
        /*005a*/ 	.short	(.L_150 - .L_149)
.L_149:
        /*005c*/ 	.word	0x00000000
        /*0060*/ 	.short	0x0000
        /*0062*/ 	.short	0x0000
        /*0064*/ 	.byte	0x00, 0xf0, 0x21, 0x00


	//----- nvinfo : EIATTR_SPARSE_MMA_MASK
	.align		4
.L_150:
        /*0068*/ 	.byte	0x03, 0x50
        /*006a*/ 	.short	0x0000


	//----- nvinfo : EIATTR_MAXREG_COUNT
	.align		4
        /*006c*/ 	.byte	0x03, 0x1b
        /*006e*/ 	.short	0x00ff


	//----- nvinfo : EIATTR_NUM_BARRIERS
	.align		4
        /*0070*/ 	.byte	0x02, 0x4c
        /*0072*/ 	.byte	0x01
	.zero		1


	//----- nvinfo : EIATTR_MERCURY_ISA_VERSION
	.align		4
        /*0074*/ 	.byte	0x03, 0x5f
        /*0076*/ 	.short	0x0101


	//----- nvinfo : EIATTR_COOP_GROUP_MASK_REGIDS
	.align		4
        /*0078*/ 	.byte	0x04, 0x29
        /*007a*/ 	.short	(.L_152 - .L_151)


	//   ....[0]....
.L_151:
        /*007c*/ 	.word	0xffffffff


	//   ....[1]....
        /*0080*/ 	.word	0xffffffff


	//   ....[2]....
        /*0084*/ 	.word	0xffffffff


	//   ....[3]....
        /*0088*/ 	.word	0xffffffff


	//   ....[4]....
        /*008c*/ 	.word	0xffffffff


	//   ....[5]....
        /*0090*/ 	.word	0xffffffff


	//   ....[6]....
        /*0094*/ 	.word	0xffffffff


	//   ....[7]....
        /*0098*/ 	.word	0xffffffff


	//   ....[8]....
        /*009c*/ 	.word	0xffffffff


	//   ....[9]....
        /*00a0*/ 	.word	0xffffffff


	//   ....[10]....
        /*00a4*/ 	.word	0xffffffff


	//   ....[11]....
        /*00a8*/ 	.word	0xffffffff


	//   ....[12]....
        /*00ac*/ 	.word	0xffffffff


	//   ....[13]....
        /*00b0*/ 	.word	0xffffffff


	//   ....[14]....
        /*00b4*/ 	.word	0xffffffff


	//----- nvinfo : EIATTR_COOP_GROUP_INSTR_OFFSETS
	.align		4
.L_152:
        /*00b8*/ 	.byte	0x04, 0x28
        /*00ba*/ 	.short	(.L_154 - .L_153)


	//   ....[0]....
.L_153:
        /*00bc*/ 	.word	0x000009c0


	//   ....[1]....
        /*00c0*/ 	.word	0x00000a20


	//   ....[2]....
        /*00c4*/ 	.word	0x00000a90


	//   ....[3]....
        /*00c8*/ 	.word	0x00000ae0


	//   ....[4]....
        /*00cc*/ 	.word	0x00000b10


	//   ....[5]....
        /*00d0*/ 	.word	0x00000cd0


	//   ....[6]....
        /*00d4*/ 	.word	0x00000d60


	//   ....[7]....
        /*00d8*/ 	.word	0x00000dd0


	//   ....[8]....
        /*00dc*/ 	.word	0x00000e20


	//   ....[9]....
        /*00e0*/ 	.word	0x00000e50


	//   ....[10]....
        /*00e4*/ 	.word	0x00002030


	//   ....[11]....
        /*00e8*/ 	.word	0x000020c0


	//   ....[12]....
        /*00ec*/ 	.word	0x00002110


	//   ....[13]....
        /*00f0*/ 	.word	0x00002150


	//   ....[14]....
        /*00f4*/ 	.word	0x00002180


	//----- nvinfo : EIATTR_VRC_CTA_INIT_COUNT
	.align		4
.L_154:
        /*00f8*/ 	.byte	0x02, 0x4a
	.zero		1
	.zero		1


	//----- nvinfo : EIATTR_EXIT_INSTR_OFFSETS
	.align		4
        /*00fc*/ 	.byte	0x04, 0x1c
        /*00fe*/ 	.short	(.L_156 - .L_155)


	//   ....[0]....
.L_155:
        /*0100*/ 	.word	0x000022d0


	//   ....[1]....
        /*0104*/ 	.word	0x00002330


	//----- nvinfo : EIATTR_MAX_THREADS
	.align		4
.L_156:
        /*0108*/ 	.byte	0x04, 0x05
        /*010a*/ 	.short	(.L_158 - .L_157)
.L_157:
        /*010c*/ 	.word	0x00000100
        /*0110*/ 	.word	0x00000001
        /*0114*/ 	.word	0x00000001


	//----- nvinfo : EIATTR_CRS_STACK_SIZE
	.align		4
.L_158:
        /*0118*/ 	.byte	0x04, 0x1e
        /*011a*/ 	.short	(.L_160 - .L_159)
.L_159:
        /*011c*/ 	.word	0x00000000


	//----- nvinfo : EIATTR_CBANK_PARAM_SIZE
	.align		4
.L_160:
        /*0120*/ 	.byte	0x03, 0x19
        /*0122*/ 	.short	0x0062


	//----- nvinfo : EIATTR_PARAM_CBANK
	.align		4
        /*0124*/ 	.byte	0x04, 0x0a
        /*0126*/ 	.short	(.L_162 - .L_161)
	.align		4
.L_161:
        /*0128*/ 	.word	index@(.nv.constant0._ZN3cub18CUB_300001_SM_10006detail6reduce18DeviceReduceKernelINS2_10policy_hubIfyN4cuda3std3__44plusIfEEE10Policy1000EN6thrust24THRUST_300001_SM_1000_NS10device_ptrIfEEyS9_fNS7_10__identityEEEvT0_PT3_T1_NS0_13GridEvenShareISK_EET2_T4_)
        /*012c*/ 	.short	0x0380
        /*012e*/ 	.short	0x0062


	//----- nvinfo : EIATTR_SW_WAR
	.align		4
.L_162:
        /*0130*/ 	.byte	0x04, 0x36
        /*0132*/ 	.short	(.L_164 - .L_163)
.L_163:
        /*0134*/ 	.word	0x00000008
.L_164:


//--------------------- .nv.info._ZN3cub18CUB_300001_SM_10006detail6reduce28DeviceReduceSingleTileKernelINS2_10policy_hubIfyN4cuda3std3__44plusIfEEE10Policy1000EN6thrust24THRUST_300001_SM_1000_NS10device_ptrIfEEPfyS9_ffNS7_10__identityEEEvT0_T1_T2_T3_T4_T6_ --------------------------
	.section	.nv.info._ZN3cub18CUB_300001_SM_10006detail6reduce28DeviceReduceSingleTileKernelINS2_10policy_hubIfyN4cuda3std3__44plusIfEEE10Policy1000EN6thrust24THRUST_300001_SM_1000_NS10device_ptrIfEEPfyS9_ffNS7_10__identityEEEvT0_T1_T2_T3_T4_T6_,"",@"SHT_CUDA_INFO"
	.sectionflags	@""
	.align	4


	//----- nvinfo : EIATTR_CUDA_API_VERSION
	.align		4
        /*0000*/ 	.byte	0x04, 0x37
        /*0002*/ 	.short	(.L_166 - .L_165)
.L_165:
        /*0004*/ 	.word	0x00000082


	//----- nvinfo : EIATTR_KPARAM_INFO
	.align		4
.L_166:
        /*0008*/ 	.byte	0x04, 0x17
        /*000a*/ 	.short	(.L_168 - .L_167)
.L_167:
        /*000c*/ 	.word	0x00000000
        /*0010*/ 	.short	0x0005
        /*0012*/ 	.short	0x0020
        /*0014*/ 	.byte	0x00, 0xf0, 0x05, 0x00


	//----- nvinfo : EIATTR_KPARAM_INFO
	.align		4
.L_168:
        /*0018*/ 	.byte	0x04, 0x17
        /*001a*/ 	.short	(.L_170 - .L_169)
.L_169:
        /*001c*/ 	.word	0x00000000
        /*0020*/ 	.short	0x0004
        /*0022*/ 	.short	0x001c
        /*0024*/ 	.byte	0x00, 0xf0, 0x11, 0x00


	//----- nvinfo : EIATTR_KPARAM_INFO
	.align		4
.L_170:
        /*0028*/ 	.byte	0x04, 0x17
        /*002a*/ 	.short	(.L_172 - .L_171)
.L_171:
        /*002c*/ 	.word	0x00000000
        /*0030*/ 	.short	0x0003
        /*0032*/ 	.short	0x0018
        /*0034*/ 	.byte	0x00, 0xf0, 0x05, 0x00


	//----- nvinfo : EIATTR_KPARAM_INFO
	.align		4
.L_172:
        /*0038*/ 	.byte	0x04, 0x17
        /*003a*/ 	.short	(.L_174 - .L_173)
.L_173:
        /*003c*/ 	.word	0x00000000
        /*0040*/ 	.short	0x0002
        /*0042*/ 	.short	0x0010
        /*0044*/ 	.byte	0x00, 0xf0, 0x21, 0x00


	//----- nvinfo : EIATTR_KPARAM_INFO
	.align		4
.L_174:
        /*0048*/ 	.byte	0x04, 0x17
        /*004a*/ 	.short	(.L_176 - .L_175)
.L_175:
        /*004c*/ 	.word	0x00000000
        /*0050*/ 	.short	0x0001
        /*0052*/ 	.short	0x0008
        /*0054*/ 	.byte	0x00, 0xf5, 0x21, 0x00


	//----- nvinfo : EIATTR_KPARAM_INFO
	.align		4
.L_176:
        /*0058*/ 	.byte	0x04, 0x17
        /*005a*/ 	.short	(.L_178 - .L_177)
.L_177:
        /*005c*/ 	.word	0x00000000
        /*0060*/ 	.short	0x0000
        /*0062*/ 	.short	0x0000
        /*0064*/ 	.byte	0x00, 0xf0, 0x21, 0x00


	//----- nvinfo : EIATTR_SPARSE_MMA_MASK
	.align		4
.L_178:
        /*0068*/ 	.byte	0x03, 0x50
        /*006a*/ 	.short	0x0000


	//----- nvinfo : EIATTR_MAXREG_COUNT
	.align		4
        /*006c*/ 	.byte	0x03, 0x1b
        /*006e*/ 	.short	0x00ff


	//----- nvinfo : EIATTR_NUM_BARRIERS
	.align		4
        /*0070*/ 	.byte	0x02, 0x4c
        /*0072*/ 	.byte	0x01
	.zero		1


	//----- nvinfo : EIATTR_MERCURY_ISA_VERSION
	.align		4
        /*0074*/ 	.byte	0x03, 0x5f
        /*0076*/ 	.short	0x0101


	//----- nvinfo : EIATTR_COOP_GROUP_MASK_REGIDS
	.align		4
        /*0078*/ 	.byte	0x04, 0x29
        /*007a*/ 	.short	(.L_180 - .L_179)


	//   ....[0]....
.L_179:
        /*007c*/ 	.word	0xffffffff


	//   ....[1]....
        /*0080*/ 	.word	0xffffffff


	//   ....[2]....
        /*0084*/ 	.word	0xffffffff


	//   ....[3]....
        /*0088*/ 	.word	0xffffffff


	//   ....[4]....
        /*008c*/ 	.word	0xffffffff


	//   ....[5]....
        /*0090*/ 	.word	0xffffffff


	//   ....[6]....
        /*0094*/ 	.word	0xffffffff


	//   ....[7]....
        /*0098*/ 	.word	0xffffffff


	//   ....[8]....
        /*009c*/ 	.word	0xffffffff


	//   ....[9]....
        /*00a0*/ 	.word	0xffffffff


	//   ....[10]....
        /*00a4*/ 	.word	0xffffffff


	//   ....[11]....
        /*00a8*/ 	.word	0xffffffff


	//   ....[12]....
        /*00ac*/ 	.word	0xffffffff


	//   ....[13]....
        /*00b0*/ 	.word	0xffffffff


	//   ....[14]....
        /*00b4*/ 	.word	0xffffffff


	//----- nvinfo : EIATTR_COOP_GROUP_INSTR_OFFSETS
	.align		4
.L_180:
        /*00b8*/ 	.byte	0x04, 0x28
        /*00ba*/ 	.short	(.L_182 - .L_181)


	//   ....[0]....
.L_181:
        /*00bc*/ 	.word	0x00000930


	//   ....[1]....
        /*00c0*/ 	.word	0x00000990


	//   ....[2]....
        /*00c4*/ 	.word	0x00000a00


	//   ....[3]....
        /*00c8*/ 	.word	0x00000a50


	//   ....[4]....
        /*00cc*/ 	.word	0x00000a80


	//   ....[5]....
        /*00d0*/ 	.word	0x00000c40


	//   ....[6]....
        /*00d4*/ 	.word	0x00000cd0


	//   ....[7]....
        /*00d8*/ 	.word	0x00000d20


	//   ....[8]....
        /*00dc*/ 	.word	0x00000d60


	//   ....[9]....
        /*00e0*/ 	.word	0x00000da0


	//   ....[10]....
        /*00e4*/ 	.word	0x00001dc0


	//   ....[11]....
        /*00e8*/ 	.word	0x00001e40


	//   ....[12]....
        /*00ec*/ 	.word	0x00001e90


	//   ....[13]....
        /*00f0*/ 	.word	0x00001ed0


	//   ....[14]....
        /*00f4*/ 	.word	0x00001f00


	//----- nvinfo : EIATTR_VRC_CTA_INIT_COUNT
	.align		4
.L_182:
        /*00f8*/ 	.byte	0x02, 0x4a
	.zero		1
	.zero		1


	//----- nvinfo : EIATTR_EXIT_INSTR_OFFSETS
	.align		4
        /*00fc*/ 	.byte	0x04, 0x1c
        /*00fe*/ 	.short	(.L_184 - .L_183)


	//   ....[0]....
.L_183:
        /*0100*/ 	.word	0x000000a0


	//   ....[1]....
        /*0104*/ 	.word	0x000000e0


	//   ....[2]....
        /*0108*/ 	.word	0x00002040


	//   ....[3]....
        /*010c*/ 	.word	0x00002090


	//----- nvinfo : EIATTR_MAX_THREADS
	.align		4
.L_184:
        /*0110*/ 	.byte	0x04, 0x05
        /*0112*/ 	.short	(.L_186 - .L_185)
.L_185:
        /*0114*/ 	.word	0x00000100
        /*0118*/ 	.word	0x00000001
        /*011c*/ 	.word	0x00000001


	//----- nvinfo : EIATTR_CRS_STACK_SIZE
	.align		4
.L_186:
        /*0120*/ 	.byte	0x04, 0x1e
        /*0122*/ 	.short	(.L_188 - .L_187)
.L_187:
        /*0124*/ 	.word	0x00000000


	//----- nvinfo : EIATTR_CBANK_PARAM_SIZE
	.align		4
.L_188:
        /*0128*/ 	.byte	0x03, 0x19
        /*012a*/ 	.short	0x0021


	//----- nvinfo : EIATTR_PARAM_CBANK
	.align		4
        /*012c*/ 	.byte	0x04, 0x0a
        /*012e*/ 	.short	(.L_190 - .L_189)
	.align		4
.L_189:
        /*0130*/ 	.word	index@(.nv.constant0._ZN3cub18CUB_300001_SM_10006detail6reduce28DeviceReduceSingleTileKernelINS2_10policy_hubIfyN4cuda3std3__44plusIfEEE10Policy1000EN6thrust24THRUST_300001_SM_1000_NS10device_ptrIfEEPfyS9_ffNS7_10__identityEEEvT0_T1_T2_T3_T4_T6_)
        /*0134*/ 	.short	0x0380
        /*0136*/ 	.short	0x0021


	//----- nvinfo : EIATTR_SW_WAR
	.align		4
.L_190:
        /*0138*/ 	.byte	0x04, 0x36
        /*013a*/ 	.short	(.L_192 - .L_191)
.L_191:
        /*013c*/ 	.word	0x00000008
.L_192:


//--------------------- .nv.info._ZN3cub18CUB_300001_SM_10006detail6reduce28DeviceReduceSingleTileKernelINS2_10policy_hubIfjN4cuda3std3__44plusIfEEE10Policy1000EPfSC_iS9_ffNS7_10__identityEEEvT0_T1_T2_T3_T4_T6_ --------------------------
	.section	.nv.info._ZN3cub18CUB_300001_SM_10006detail6reduce28DeviceReduceSingleTileKernelINS2_10policy_hubIfjN4cuda3std3__44plusIfEEE10Policy1000EPfSC_iS9_ffNS7_10__identityEEEvT0_T1_T2_T3_T4_T6_,"",@"SHT_CUDA_INFO"
	.sectionflags	@""
	.align	4


	//----- nvinfo : EIATTR_CUDA_API_VERSION
	.align		4
        /*0000*/ 	.byte	0x04, 0x37
        /*0002*/ 	.short	(.L_194 - .L_193)
.L_193:
        /*0004*/ 	.word	0x00000082


	//----- nvinfo : EIATTR_KPARAM_INFO
	.align		4
.L_194:
        /*0008*/ 	.byte	0x04, 0x17
        /*000a*/ 	.short	(.L_196 - .L_195)
.L_195:
        /*000c*/ 	.word	0x00000000
        /*0010*/ 	.short	0x0005
        /*0012*/ 	.short	0x001c
        /*0014*/ 	.byte	0x00, 0xf0, 0x05, 0x00


	//----- nvinfo : EIATTR_KPARAM_INFO
	.align		4
.L_196:
        /*0018*/ 	.byte	0x04, 0x17
        /*001a*/ 	.short	(.L_198 - .L_197)
.L_197:
        /*001c*/ 	.word	0x00000000
        /*0020*/ 	.short	0x0004
        /*0022*/ 	.short	0x0018
        /*0024*/ 	.byte	0x00, 0xf0, 0x11, 0x00


	//----- nvinfo : EIATTR_KPARAM_INFO
	.align		4
.L_198:
        /*0028*/ 	.byte	0x04, 0x17
        /*002a*/ 	.short	(.L_200 - .L_199)
.L_199:
        /*002c*/ 	.word	0x00000000
        /*0030*/ 	.short	0x0003
        /*0032*/ 	.short	0x0014
        /*0034*/ 	.byte	0x00, 0xf0, 0x05, 0x00


	//----- nvinfo : EIATTR_KPARAM_INFO
	.align		4
.L_200:
        /*0038*/ 	.byte	0x04, 0x17
        /*003a*/ 	.short	(.L_202 - .L_201)
.L_201:
        /*003c*/ 	.word	0x00000000
        /*0040*/ 	.short	0x0002
        /*0042*/ 	.short	0x0010
        /*0044*/ 	.byte	0x00, 0xf0, 0x11, 0x00


	//----- nvinfo : EIATTR_KPARAM_INFO
	.align		4
.L_202:
        /*0048*/ 	.byte	0x04, 0x17
        /*004a*/ 	.short	(.L_204 - .L_203)
.L_203:
        /*004c*/ 	.word	0x00000000
        /*0050*/ 	.short	0x0001
        /*0052*/ 	.short	0x0008
        /*0054*/ 	.byte	0x00, 0xf5, 0x21, 0x00


	//----- nvinfo : EIATTR_KPARAM_INFO
	.align		4
.L_204:
        /*0058*/ 	.byte	0x04, 0x17
        /*005a*/ 	.short	(.L_206 - .L_205)
.L_205:
        /*005c*/ 	.word	0x00000000
        /*0060*/ 	.short	0x0000
        /*0062*/ 	.short	0x0000
        /*0064*/ 	.byte	0x00, 0xf5, 0x21, 0x00


	//----- nvinfo : EIATTR_SPARSE_MMA_MASK
	.align		4
.L_206:
        /*0068*/ 	.byte	0x03, 0x50
        /*006a*/ 	.short	0x0000


	//----- nvinfo : EIATTR_MAXREG_COUNT
	.align		4
        /*006c*/ 	.byte	0x03, 0x1b
        /*006e*/ 	.short	0x0080


	//----- nvinfo : EIATTR_NUM_BARRIERS
	.align		4
        /*0070*/ 	.byte	0x02, 0x4c
        /*0072*/ 	.byte	0x01
	.zero		1


	//----- nvinfo : EIATTR_MERCURY_ISA_VERSION
	.align		4
        /*0074*/ 	.byte	0x03, 0x5f
        /*0076*/ 	.short	0x0101


	//----- nvinfo : EIATTR_UNUSED_LOAD_BYTE_OFFSET
	.align		4
        /*0078*/ 	.byte	0x04, 0x44
        /*007a*/ 	.short	(.L_208 - .L_207)


	//   ....[0]....
.L_207:
        /*007c*/ 	.word	0x00000b70
        /*0080*/ 	.word	0x0000fff0


	//   ....[1]....
        /*0084*/ 	.word	0x00000f80
        /*0088*/ 	.word	0x0000fff0


	//   ....[2]....
        /*008c*/ 	.word	0x00002010
        /*0090*/ 	.word	0x0000fff0


	//   ....[3]....
        /*0094*/ 	.word	0x00002bb0
        /*0098*/ 	.word	0x0000fff0


	//   ....[4]....
        /*009c*/ 	.word	0x00002fc0
        /*00a0*/ 	.word	0x0000fff0


	//   ....[5]....
        /*00a4*/ 	.word	0x00004140
        /*00a8*/ 	.word	0x0000fff0


	//----- nvinfo : EIATTR_COOP_GROUP_MASK_REGIDS
	.align		4
.L_208:
        /*00ac*/ 	.byte	0x04, 0x29
        /*00ae*/ 	.short	(.L_210 - .L_209)


	//   ....[0]....
.L_209:
        /*00b0*/ 	.word	0xffffffff


	//   ....[1]....
        /*00b4*/ 	.word	0xffffffff


	//   ....[2]....
        /*00b8*/ 	.word	0xffffffff


	//   ....[3]....
        /*00bc*/ 	.word	0xffffffff


	//   ....[4]....
        /*00c0*/ 	.word	0xffffffff


	//   ....[5]....
        /*00c4*/ 	.word	0xffffffff


	//   ....[6]....
        /*00c8*/ 	.word	0xffffffff


	//   ....[7]....
        /*00cc*/ 	.word	0xffffffff


	//   ....[8]....
        /*00d0*/ 	.word	0xffffffff


	//   ....[9]....
        /*00d4*/ 	.word	0xffffffff


	//   ....[10]....
        /*00d8*/ 	.word	0xffffffff


	//   ....[11]....
        /*00dc*/ 	.word	0xffffffff


	//   ....[12]....
        /*00e0*/ 	.word	0xffffffff


	//   ....[13]....
        /*00e4*/ 	.word	0xffffffff


	//   ....[14]....
        /*00e8*/ 	.word	0xffffffff


	//   ....[15]....
        /*00ec*/ 	.word	0xffffffff


	//   ....[16]....
        /*00f0*/ 	.word	0xffffffff


	//   ....[17]....
        /*00f4*/ 	.word	0xffffffff


	//   ....[18]....
        /*00f8*/ 	.word	0xffffffff


	//   ....[19]....
        /*00fc*/ 	.word	0xffffffff


	//   ....[20]....
        /*0100*/ 	.word	0xffffffff


	//   ....[21]....
        /*0104*/ 	.word	0xffffffff


	//   ....[22]....
        /*0108*/ 	.word	0xffffffff


	//   ....[23]....
        /*010c*/ 	.word	0xffffffff


	//   ....[24]....
        /*0110*/ 	.word	0xffffffff


	//   ....[25]....
        /*0114*/ 	.word	0xffffffff


	//   ....[26]....
        /*0118*/ 	.word	0xffffffff


	//   ....[27]....
        /*011c*/ 	.word	0xffffffff


	//   ....[28]....
        /*0120*/ 	.word	0xffffffff


	//   ....[29]....
        /*0124*/ 	.word	0xffffffff


	//----- nvinfo : EIATTR_COOP_GROUP_INSTR_OFFSETS
	.align		4
.L_210:
        /*0128*/ 	.byte	0x04, 0x28
        /*012a*/ 	.short	(.L_212 - .L_211)


	//   ....[0]....
.L_211:
        /*012c*/ 	.word	0x00000980


	//   ....[1]....
        /*0130*/ 	.word	0x000009e0


	//   ....[2]....
        /*0134*/ 	.word	0x00000a50


	//   ....[3]....
        /*0138*/ 	.word	0x00000aa0


	//   ....[4]....
        /*013c*/ 	.word	0x00000ad0


	//   ....[5]....
        /*0140*/ 	.word	0x00000d20


	//   ....[6]....
        /*0144*/ 	.word	0x00000db0


	//   ....[7]....
        /*0148*/ 	.word	0x00000df0


	//   ....[8]....
        /*014c*/ 	.word	0x00000e40


	//   ....[9]....
        /*0150*/ 	.word	0x00000e80


	//   ....[10]....
        /*0154*/ 	.word	0x00001e30


	//   ....[11]....
        /*0158*/ 	.word	0x00001eb0


	//   ....[12]....
        /*015c*/ 	.word	0x00001f00


	//   ....[13]....
        /*0160*/ 	.word	0x00001f40


	//   ....[14]....
        /*0164*/ 	.word	0x00001f70


	//   ....[15]....
        /*0168*/ 	.word	0x000029c0


	//   ....[16]....
        /*016c*/ 	.word	0x00002a20


	//   ....[17]....
        /*0170*/ 	.word	0x00002a90


	//   ....[18]....
        /*0174*/ 	.word	0x00002ae0


	//   ....[19]....
        /*0178*/ 	.word	0x00002b10


	//   ....[20]....
        /*017c*/ 	.word	0x00002d60


	//   ....[21]....
        /*0180*/ 	.word	0x00002de0


	//   ....[22]....
        /*0184*/ 	.word	0x00002e20


	//   ....[23]....
        /*0188*/ 	.word	0x00002e60


	//   ....[24]....
        /*018c*/ 	.word	0x00002ec0


	//   ....[25]....
        /*0190*/ 	.word	0x00003f60


	//   ....[26]....
        /*0194*/ 	.word	0x00003fe0


	//   ....[27]....
        /*0198*/ 	.word	0x00004030


	//   ....[28]....
        /*019c*/ 	.word	0x00004070


	//   ....[29]....
        /*01a0*/ 	.word	0x000040a0


	//----- nvinfo : EIATTR_VRC_CTA_INIT_COUNT
	.align		4
.L_212:
        /*01a4*/ 	.byte	0x02, 0x4a
	.zero		1
	.zero		1


	//----- nvinfo : EIATTR_EXIT_INSTR_OFFSETS
	.align		4
        /*01a8*/ 	.byte	0x04, 0x1c
        /*01aa*/ 	.short	(.L_214 - .L_213)


	//   ....[0]....
.L_213:
        /*01ac*/ 	.word	0x00000080


	//   ....[1]....
        /*01b0*/ 	.word	0x000000c0


	//   ....[2]....
        /*01b4*/ 	.word	0x00004280


	//   ....[3]....
        /*01b8*/ 	.word	0x000042d0


	//----- nvinfo : EIATTR_MAX_THREADS
	.align		4
.L_214:
        /*01bc*/ 	.byte	0x04, 0x05
        /*01be*/ 	.short	(.L_216 - .L_215)
.L_215:
        /*01c0*/ 	.word	0x00000200
        /*01c4*/ 	.word	0x00000001
        /*01c8*/ 	.word	0x00000001


	//----- nvinfo : EIATTR_CRS_STACK_SIZE
	.align		4
.L_216:
        /*01cc*/ 	.byte	0x04, 0x1e
        /*01ce*/ 	.short	(.L_218 - .L_217)
.L_217:
        /*01d0*/ 	.word	0x00000000


	//----- nvinfo : EIATTR_CBANK_PARAM_SIZE
	.align		4
.L_218:
        /*01d4*/ 	.byte	0x03, 0x19
        /*01d6*/ 	.short	0x001d


	//----- nvinfo : EIATTR_PARAM_CBANK
	.align		4
        /*01d8*/ 	.byte	0x04, 0x0a
        /*01da*/ 	.short	(.L_220 - .L_219)
	.align		4
.L_219:
        /*01dc*/ 	.word	index@(.nv.constant0._ZN3cub18CUB_300001_SM_10006detail6reduce28DeviceReduceSingleTileKernelINS2_10policy_hubIfjN4cuda3std3__44plusIfEEE10Policy1000EPfSC_iS9_ffNS7_10__identityEEEvT0_T1_T2_T3_T4_T6_)
        /*01e0*/ 	.short	0x0380
        /*01e2*/ 	.short	0x001d


	//----- nvinfo : EIATTR_SW_WAR
	.align		4
.L_220:
        /*01e4*/ 	.byte	0x04, 0x36
        /*01e6*/ 	.short	(.L_222 - .L_221)
.L_221:
        /*01e8*/ 	.word	0x00000008
.L_222:


//--------------------- .nv.info._ZN3cub18CUB_300001_SM_10006detail6reduce18DeviceReduceKernelINS2_10policy_hubIfjN4cuda3std3__44plusIfEEE10Policy1000EN6thrust24THRUST_300001_SM_1000_NS10device_ptrIfEEjS9_fNS7_10__identityEEEvT0_PT3_T1_NS0_13GridEvenShareISK_EET2_T4_ --------------------------
	.section	.nv.info._ZN3cub18CUB_300001_SM_10006detail6reduce18DeviceReduceKernelINS2_10policy_hubIfjN4cuda3std3__44plusIfEEE10Policy1000EN6thrust24THRUST_300001_SM_1000_NS10device_ptrIfEEjS9_fNS7_10__identityEEEvT0_PT3_T1_NS0_13GridEvenShareISK_EET2_T4_,"",@"SHT_CUDA_INFO"
	.sectionflags	@""
	.align	4


	//----- nvinfo : EIATTR_CUDA_API_VERSION
	.align		4
        /*0000*/ 	.byte	0x04, 0x37
        /*0002*/ 	.short	(.L_224 - .L_223)
.L_223:
        /*0004*/ 	.word	0x00000082


	//----- nvinfo : EIATTR_KPARAM_INFO
	.align		4
.L_224:
        /*0008*/ 	.byte	0x04, 0x17
        /*000a*/ 	.short	(.L_226 - .L_225)
.L_225:
        /*000c*/ 	.word	0x00000000
        /*0010*/ 	.short	0x0005
        /*0012*/ 	.short	0x003d
        /*0014*/ 	.byte	0x00, 0xf0, 0x05, 0x00


	//----- nvinfo : EIATTR_KPARAM_INFO
	.align		4
.L_226:
        /*0018*/ 	.byte	0x04, 0x17
        /*001a*/ 	.short	(.L_228 - .L_227)
.L_227:
        /*001c*/ 	.word	0x00000000
        /*0020*/ 	.short	0x0004
        /*0022*/ 	.short	0x003c
        /*0024*/ 	.byte	0x00, 0xf0, 0x05, 0x00


	//----- nvinfo : EIATTR_KPARAM_INFO
	.align		4
.L_228:
        /*0028*/ 	.byte	0x04, 0x17
        /*002a*/ 	.short	(.L_230 - .L_229)
.L_229:
        /*002c*/ 	.word	0x00000000
        /*0030*/ 	.short	0x0003
        /*0032*/ 	.short	0x0014
        /*0034*/ 	.byte	0x00, 0xf0, 0xa1, 0x00


	//----- nvinfo : EIATTR_KPARAM_INFO
	.align		4
.L_230:
        /*0038*/ 	.byte	0x04, 0x17
        /*003a*/ 	.short	(.L_232 - .L_231)
.L_231:
        /*003c*/ 	.word	0x00000000
        /*0040*/ 	.short	0x0002
        /*0042*/ 	.short	0x0010
        /*0044*/ 	.byte	0x00, 0xf0, 0x11, 0x00


	//----- nvinfo : EIATTR_KPARAM_INFO
	.align		4
.L_232:
        /*0048*/ 	.byte	0x04, 0x17
        /*004a*/ 	.short	(.L_234 - .L_233)
.L_233:
        /*004c*/ 	.word	0x00000000
        /*0050*/ 	.short	0x0001
        /*0052*/ 	.short	0x0008
        /*0054*/ 	.byte	0x00, 0xf5, 0x21, 0x00


	//----- nvinfo : EIATTR_KPARAM_INFO
	.align		4
.L_234:
        /*0058*/ 	.byte	0x04, 0x17
        /*005a*/ 	.short	(.L_236 - .L_235)
.L_235:
        /*005c*/ 	.word	0x00000000
        /*0060*/ 	.short	0x0000
        /*0062*/ 	.short	0x0000
        /*0064*/ 	.byte	0x00, 0xf0, 0x21, 0x00


	//----- nvinfo : EIATTR_SPARSE_MMA_MASK
	.align		4
.L_236:
        /*0068*/ 	.byte	0x03, 0x50
        /*006a*/ 	.short	0x0000


	//----- nvinfo : EIATTR_MAXREG_COUNT
	.align		4
        /*006c*/ 	.byte	0x03, 0x1b
        /*006e*/ 	.short	0x0080


	//----- nvinfo : EIATTR_NUM_BARRIERS
	.align		4
        /*0070*/ 	.byte	0x02, 0x4c
        /*0072*/ 	.byte	0x01
	.zero		1


	//----- nvinfo : EIATTR_MERCURY_ISA_VERSION
	.align		4
        /*0074*/ 	.byte	0x03, 0x5f
        /*0076*/ 	.short	0x0101


	//----- nvinfo : EIATTR_UNUSED_LOAD_BYTE_OFFSET
	.align		4
        /*0078*/ 	.byte	0x04, 0x44
        /*007a*/ 	.short	(.L_238 - .L_237)


	//   ....[0]....
.L_237:
        /*007c*/ 	.word	0x00000de0
        /*0080*/ 	.word	0x0000fff0


	//   ....[1]....
        /*0084*/ 	.word	0x000011f0
        /*0088*/ 	.word	0x0000fff0


	//   ....[2]....
        /*008c*/ 	.word	0x000026b0
        /*0090*/ 	.word	0x0000fff0


	//----- nvinfo : EIATTR_COOP_GROUP_MASK_REGIDS
	.align		4
.L_238:
        /*0094*/ 	.byte	0x04, 0x29
        /*0096*/ 	.short	(.L_240 - .L_239)


	//   ....[0]....
.L_239:
        /*0098*/ 	.word	0xffffffff


	//   ....[1]....
        /*009c*/ 	.word	0xffffffff


	//   ....[2]....
        /*00a0*/ 	.word	0xffffffff


	//   ....[3]....
        /*00a4*/ 	.word	0xffffffff


	//   ....[4]....
        /*00a8*/ 	.word	0xffffffff


	//   ....[5]....
        /*00ac*/ 	.word	0xffffffff


	//   ....[6]....
        /*00b0*/ 	.word	0xffffffff


	//   ....[7]....
        /*00b4*/ 	.word	0xffffffff


	//   ....[8]....
        /*00b8*/ 	.word	0xffffffff


	//   ....[9]....
        /*00bc*/ 	.word	0xffffffff


	//   ....[10]....
        /*00c0*/ 	.word	0xffffffff


	//   ....[11]....
        /*00c4*/ 	.word	0xffffffff


	//   ....[12]....
        /*00c8*/ 	.word	0xffffffff


	//   ....[13]....
        /*00cc*/ 	.word	0xffffffff


	//   ....[14]....
        /*00d0*/ 	.word	0xffffffff


	//----- nvinfo : EIATTR_COOP_GROUP_INSTR_OFFSETS
	.align		4
.L_240:
        /*00d4*/ 	.byte	0x04, 0x28
        /*00d6*/ 	.short	(.L_242 - .L_241)


	//   ....[0]....
.L_241:
        /*00d8*/ 	.word	0x00000bf0


	//   ....[1]....
        /*00dc*/ 	.word	0x00000c50


	//   ....[2]....
        /*00e0*/ 	.word	0x00000cc0


	//   ....[3]....
        /*00e4*/ 	.word	0x00000d10


	//   ....[4]....
        /*00e8*/ 	.word	0x00000d40


	//   ....[5]....
        /*00ec*/ 	.word	0x00000f90


	//   ....[6]....
        /*00f0*/ 	.word	0x00001020


	//   ....[7]....
        /*00f4*/ 	.word	0x00001070


	//   ....[8]....
        /*00f8*/ 	.word	0x000010b0


	//   ....[9]....
        /*00fc*/ 	.word	0x000010f0


	//   ....[10]....
        /*0100*/ 	.word	0x000024c0


	//   ....[11]....
        /*0104*/ 	.word	0x00002550


	//   ....[12]....
        /*0108*/ 	.word	0x000025a0


	//   ....[13]....
        /*010c*/ 	.word	0x000025e0


	//   ....[14]....
        /*0110*/ 	.word	0x00002610


	//----- nvinfo : EIATTR_VRC_CTA_INIT_COUNT
	.align		4
.L_242:
        /*0114*/ 	.byte	0x02, 0x4a
	.zero		1
	.zero		1


	//----- nvinfo : EIATTR_EXIT_INSTR_OFFSETS
	.align		4
        /*0118*/ 	.byte	0x04, 0x1c
        /*011a*/ 	.short	(.L_244 - .L_243)


	//   ....[0]....
.L_243:
        /*011c*/ 	.word	0x000027f0


	//   ....[1]....
        /*0120*/ 	.word	0x00002830


	//----- nvinfo : EIATTR_MAX_THREADS
	.align		4
.L_244:
        /*0124*/ 	.byte	0x04, 0x05
        /*0126*/ 	.short	(.L_246 - .L_245)
.L_245:
        /*0128*/ 	.word	0x00000200
        /*012c*/ 	.word	0x00000001
        /*0130*/ 	.word	0x00000001


	//----- nvinfo : EIATTR_CRS_STACK_SIZE
	.align		4
.L_246:
        /*0134*/ 	.byte	0x04, 0x1e
        /*0136*/ 	.short	(.L_248 - .L_247)
.L_247:
        /*0138*/ 	.word	0x00000000


	//----- nvinfo : EIATTR_CBANK_PARAM_SIZE
	.align		4
.L_248:
        /*013c*/ 	.byte	0x03, 0x19
        /*013e*/ 	.short	0x003e


	//----- nvinfo : EIATTR_PARAM_CBANK
	.align		4
        /*0140*/ 	.byte	0x04, 0x0a
        /*0142*/ 	.short	(.L_250 - .L_249)
	.align		4
.L_249:
        /*0144*/ 	.word	index@(.nv.constant0._ZN3cub18CUB_300001_SM_10006detail6reduce18DeviceReduceKernelINS2_10policy_hubIfjN4cuda3std3__44plusIfEEE10Policy1000EN6thrust24THRUST_300001_SM_1000_NS10device_ptrIfEEjS9_fNS7_10__identityEEEvT0_PT3_T1_NS0_13GridEvenShareISK_EET2_T4_)
        /*0148*/ 	.short	0x0380
        /*014a*/ 	.short	0x003e


	//----- nvinfo : EIATTR_SW_WAR
	.align		4
.L_250:
        /*014c*/ 	.byte	0x04, 0x36
        /*014e*/ 	.short	(.L_252 - .L_251)
.L_251:
        /*0150*/ 	.word	0x00000008
.L_252:


//--------------------- .nv.info._ZN3cub18CUB_300001_SM_10006detail6reduce28DeviceReduceSingleTileKernelINS2_10policy_hubIfjN4cuda3std3__44plusIfEEE10Policy1000EN6thrust24THRUST_300001_SM_1000_NS10device_ptrIfEEPfjS9_ffNS7_10__identityEEEvT0_T1_T2_T3_T4_T6_ --------------------------
	.section	.nv.info._ZN3cub18CUB_300001_SM_10006detail6reduce28DeviceReduceSingleTileKernelINS2_10policy_hubIfjN4cuda3std3__44plusIfEEE10Policy1000EN6thrust24THRUST_300001_SM_1000_NS10device_ptrIfEEPfjS9_ffNS7_10__identityEEEvT0_T1_T2_T3_T4_T6_,"",@"SHT_CUDA_INFO"
	.sectionflags	@""
	.align	4


	//----- nvinfo : EIATTR_CUDA_API_VERSION
	.align		4
        /*0000*/ 	.byte	0x04, 0x37
        /*0002*/ 	.short	(.L_254 - .L_253)
.L_253:
        /*0004*/ 	.word	0x00000082


	//----- nvinfo : EIATTR_KPARAM_INFO
	.align		4
.L_254:
        /*0008*/ 	.byte	0x04, 0x17
        /*000a*/ 	.short	(.L_256 - .L_255)
.L_255:
        /*000c*/ 	.word	0x00000000
        /*0010*/ 	.short	0x0005
        /*0012*/ 	.short	0x001c
        /*0014*/ 	.byte	0x00, 0xf0, 0x05, 0x00


	//----- nvinfo : EIATTR_KPARAM_INFO
	.align		4
.L_256:
        /*0018*/ 	.byte	0x04, 0x17
        /*001a*/ 	.short	(.L_258 - .L_257)
.L_257:
        /*001c*/ 	.word	0x00000000
        /*0020*/ 	.short	0x0004
        /*0022*/ 	.short	0x0018
        /*0024*/ 	.byte	0x00, 0xf0, 0x11, 0x00


	//----- nvinfo : EIATTR_KPARAM_INFO
	.align		4
.L_258:
        /*0028*/ 	.byte	0x04, 0x17
        /*002a*/ 	.short	(.L_260 - .L_259)
.L_259:
        /*002c*/ 	.word	0x00000000
        /*0030*/ 	.short	0x0003
        /*0032*/ 	.short	0x0014
        /*0034*/ 	.byte	0x00, 0xf0, 0x05, 0x00


	//----- nvinfo : EIATTR_KPARAM_INFO
	.align		4
.L_260:
        /*0038*/ 	.byte	0x04, 0x17
        /*003a*/ 	.short	(.L_262 - .L_261)
.L_261:
        /*003c*/ 	.word	0x00000000
        /*0040*/ 	.short	0x0002
        /*0042*/ 	.short	0x0010
        /*0044*/ 	.byte	0x00, 0xf0, 0x11, 0x00


	//----- nvinfo : EIATTR_KPARAM_INFO
	.align		4
.L_262:
        /*0048*/ 	.byte	0x04, 0x17
        /*004a*/ 	.short	(.L_264 - .L_263)
.L_263:
        /*004c*/ 	.word	0x00000000
        /*0050*/ 	.short	0x0001
        /*0052*/ 	.short	0x0008
        /*0054*/ 	.byte	0x00, 0xf5, 0x21, 0x00


	//----- nvinfo : EIATTR_KPARAM_INFO
	.align		4
.L_264:
        /*0058*/ 	.byte	0x04, 0x17
        /*005a*/ 	.short	(.L_266 - .L_265)
.L_265:
        /*005c*/ 	.word	0x00000000
        /*0060*/ 	.short	0x0000
        /*0062*/ 	.short	0x0000
        /*0064*/ 	.byte	0x00, 0xf0, 0x21, 0x00


	//----- nvinfo : EIATTR_SPARSE_MMA_MASK
	.align		4
.L_266:
        /*0068*/ 	.byte	0x03, 0x50
        /*006a*/ 	.short	0x0000


	//----- nvinfo : EIATTR_MAXREG_COUNT
	.align		4
        /*006c*/ 	.byte	0x03, 0x1b
        /*006e*/ 	.short	0x0080


	//----- nvinfo : EIATTR_NUM_BARRIERS
	.align		4
        /*0070*/ 	.byte	0x02, 0x4c
        /*0072*/ 	.byte	0x01
	.zero		1


	//----- nvinfo : EIATTR_MERCURY_ISA_VERSION
	.align		4
        /*0074*/ 	.byte	0x03, 0x5f
        /*0076*/ 	.short	0x0101


	//----- nvinfo : EIATTR_UNUSED_LOAD_BYTE_OFFSET
	.align		4
        /*0078*/ 	.byte	0x04, 0x44
        /*007a*/ 	.short	(.L_268 - .L_267)


	//   ....[0]....
.L_267:
        /*007c*/ 	.word	0x00000b00
        /*0080*/ 	.word	0x0000fff0


	//   ....[1]....
        /*0084*/ 	.word	0x00000f10
        /*0088*/ 	.word	0x0000fff0


	//   ....[2]....
        /*008c*/ 	.word	0x00002270
        /*0090*/ 	.word	0x0000fff0


	//----- nvinfo : EIATTR_COOP_GROUP_MASK_REGIDS
	.align		4
.L_268:
        /*0094*/ 	.byte	0x04, 0x29
        /*0096*/ 	.short	(.L_270 - .L_269)


	//   ....[0]....
.L_269:
        /*0098*/ 	.word	0xffffffff


	//   ....[1]....
        /*009c*/ 	.word	0xffffffff


	//   ....[2]....
        /*00a0*/ 	.word	0xffffffff


	//   ....[3]....
        /*00a4*/ 	.word	0xffffffff


	//   ....[4]....
        /*00a8*/ 	.word	0xffffffff


	//   ....[5]....
        /*00ac*/ 	.word	0xffffffff


	//   ....[6]....
        /*00b0*/ 	.word	0xffffffff


	//   ....[7]....
        /*00b4*/ 	.word	0xffffffff


	//   ....[8]....
        /*00b8*/ 	.word	0xffffffff


	//   ....[9]....
        /*00bc*/ 	.word	0xffffffff


	//   ....[10]....
        /*00c0*/ 	.word	0xffffffff


	//   ....[11]....
        /*00c4*/ 	.word	0xffffffff


	//   ....[12]....
        /*00c8*/ 	.word	0xffffffff


	//   ....[13]....
        /*00cc*/ 	.word	0xffffffff


	//   ....[14]....
        /*00d0*/ 	.word	0xffffffff


	//----- nvinfo : EIATTR_COOP_GROUP_INSTR_OFFSETS
	.align		4
.L_270:
        /*00d4*/ 	.byte	0x04, 0x28
        /*00d6*/ 	.short	(.L_272 - .L_271)


	//   ....[0]....
.L_271:
        /*00d8*/ 	.word	0x00000910


	//   ....[1]....
        /*00dc*/ 	.word	0x00000970


	//   ....[2]....
        /*00e0*/ 	.word	0x000009e0


	//   ....[3]....
        /*00e4*/ 	.word	0x00000a30


	//   ....[4]....
        /*00e8*/ 	.word	0x00000a60


	//   ....[5]....
        /*00ec*/ 	.word	0x00000cb0


	//   ....[6]....
        /*00f0*/ 	.word	0x00000d40


	//   ....[7]....
        /*00f4*/ 	.word	0x00000d80


	//   ....[8]....
        /*00f8*/ 	.word	0x00000dd0


	//   ....[9]....
        /*00fc*/ 	.word	0x00000e10


	//   ....[10]....
        /*0100*/ 	.word	0x00002090


	//   ....[11]....
        /*0104*/ 	.word	0x00002110


	//   ....[12]....
        /*0108*/ 	.word	0x00002160


	//   ....[13]....
        /*010c*/ 	.word	0x000021a0


	//   ....[14]....
        /*0110*/ 	.word	0x000021d0


	//----- nvinfo : EIATTR_VRC_CTA_INIT_COUNT
	.align		4
.L_272:
        /*0114*/ 	.byte	0x02, 0x4a
	.zero		1
	.zero		1


	//----- nvinfo : EIATTR_EXIT_INSTR_OFFSETS
	.align		4
        /*0118*/ 	.byte	0x04, 0x1c
        /*011a*/ 	.short	(.L_274 - .L_273)


	//   ....[0]....
.L_273:
        /*011c*/ 	.word	0x00000080


	//   ....[1]....
        /*0120*/ 	.word	0x000000c0


	//   ....[2]....
        /*0124*/ 	.word	0x000023b0


	//   ....[3]....
        /*0128*/ 	.word	0x00002400


	//----- nvinfo : EIATTR_MAX_THREADS
	.align		4
.L_274:
        /*012c*/ 	.byte	0x04, 0x05
        /*012e*/ 	.short	(.L_276 - .L_275)
.L_275:
        /*0130*/ 	.word	0x00000200
        /*0134*/ 	.word	0x00000001
        /*0138*/ 	.word	0x00000001


	//----- nvinfo : EIATTR_CRS_STACK_SIZE
	.align		4
.L_276:
        /*013c*/ 	.byte	0x04, 0x1e
        /*013e*/ 	.short	(.L_278 - .L_277)
.L_277:
        /*0140*/ 	.word	0x00000000


	//----- nvinfo : EIATTR_CBANK_PARAM_SIZE
	.align		4
.L_278:
        /*0144*/ 	.byte	0x03, 0x19
        /*0146*/ 	.short	0x001d


	//----- nvinfo : EIATTR_PARAM_CBANK
	.align		4
        /*0148*/ 	.byte	0x04, 0x0a
        /*014a*/ 	.short	(.L_280 - .L_279)
	.align		4
.L_279:
        /*014c*/ 	.word	index@(.nv.constant0._ZN3cub18CUB_300001_SM_10006detail6reduce28DeviceReduceSingleTileKernelINS2_10policy_hubIfjN4cuda3std3__44plusIfEEE10Policy1000EN6thrust24THRUST_300001_SM_1000_NS10device_ptrIfEEPfjS9_ffNS7_10__identityEEEvT0_T1_T2_T3_T4_T6_)
        /*0150*/ 	.short	0x0380
        /*0152*/ 	.short	0x001d


	//----- nvinfo : EIATTR_SW_WAR
	.align		4
.L_280:
        /*0154*/ 	.byte	0x04, 0x36
        /*0156*/ 	.short	(.L_282 - .L_281)
.L_281:
        /*0158*/ 	.word	0x00000008
.L_282:


//--------------------- .nv.info._ZN3cub18CUB_300001_SM_10006detail11EmptyKernelIvEEvv --------------------------
	.section	.nv.info._ZN3cub18CUB_300001_SM_10006detail11EmptyKernelIvEEvv,"",@"SHT_CUDA_INFO"
	.sectionflags	@""
	.align	4


	//----- nvinfo : EIATTR_CUDA_API_VERSION
	.align		4
        /*0000*/ 	.byte	0x04, 0x37
        /*0002*/ 	.short	(.L_284 - .L_283)
.L_283:
        /*0004*/ 	.word	0x00000082


	//----- nvinfo : EIATTR_SPARSE_MMA_MASK
	.align		4
.L_284:
        /*0008*/ 	.byte	0x03, 0x50
        /*000a*/ 	.short	0x0000


	//----- nvinfo : EIATTR_MAXREG_COUNT
	.align		4
        /*000c*/ 	.byte	0x03, 0x1b
        /*000e*/ 	.short	0x00ff


	//----- nvinfo : EIATTR_MERCURY_ISA_VERSION
	.align		4
        /*0010*/ 	.byte	0x03, 0x5f
        /*0012*/ 	.short	0x0101


	//----- nvinfo : EIATTR_VRC_CTA_INIT_COUNT
	.align		4
        /*0014*/ 	.byte	0x02, 0x4a
	.zero		1
	.zero		1


	//----- nvinfo : EIATTR_EXIT_INSTR_OFFSETS
	.align		4
        /*0018*/ 	.byte	0x04, 0x1c
        /*001a*/ 	.short	(.L_286 - .L_285)


	//   ....[0]....
.L_285:
        /*001c*/ 	.word	0x00000010


	//----- nvinfo : EIATTR_SW_WAR
	.align		4
.L_286:
        /*0020*/ 	.byte	0x04, 0x36
        /*0022*/ 	.short	(.L_288 - .L_287)
.L_287:
        /*0024*/ 	.word	0x00000008
.L_288:


//--------------------- .nv.info._Z25calculate_part_modularityiPiS_Pff --------------------------
	.section	.nv.info._Z25calculate_part_modularityiPiS_Pff,"",@"SHT_CUDA_INFO"
	.sectionflags	@""
	.align	4


	//----- nvinfo : EIATTR_CUDA_API_VERSION
	.align		4
        /*0000*/ 	.byte	0x04, 0x37
        /*0002*/ 	.short	(.L_290 - .L_289)
.L_289:
        /*0004*/ 	.word	0x00000082


	//----- nvinfo : EIATTR_KPARAM_INFO
	.align		4
.L_290:
        /*0008*/ 	.byte	0x04, 0x17
        /*000a*/ 	.short	(.L_292 - .L_291)
.L_291:
        /*000c*/ 	.word	0x00000000
        /*0010*/ 	.short	0x0004
        /*0012*/ 	.short	0x0020
        /*0014*/ 	.byte	0x00, 0xf0, 0x11, 0x00


	//----- nvinfo : EIATTR_KPARAM_INFO
	.align		4
.L_292:
        /*0018*/ 	.byte	0x04, 0x17
        /*001a*/ 	.short	(.L_294 - .L_293)
.L_293:
        /*001c*/ 	.word	0x00000000
        /*0020*/ 	.short	0x0003
        /*0022*/ 	.short	0x0018
        /*0024*/ 	.byte	0x00, 0xf5, 0x21, 0x00


	//----- nvinfo : EIATTR_KPARAM_INFO
	.align		4
.L_294:
        /*0028*/ 	.byte	0x04, 0x17
        /*002a*/ 	.short	(.L_296 - .L_295)
.L_295:
        /*002c*/ 	.word	0x00000000
        /*0030*/ 	.short	0x0002
        /*0032*/ 	.short	0x0010
        /*0034*/ 	.byte	0x00, 0xf5, 0x21, 0x00


	//----- nvinfo : EIATTR_KPARAM_INFO
	.align		4
.L_296:
        /*0038*/ 	.byte	0x04, 0x17
        /*003a*/ 	.short	(.L_298 - .L_297)
.L_297:
        /*003c*/ 	.word	0x00000000
        /*0040*/ 	.short	0x0001
        /*0042*/ 	.short	0x0008
        /*0044*/ 	.byte	0x00, 0xf5, 0x21, 0x00


	//----- nvinfo : EIATTR_KPARAM_INFO
	.align		4
.L_298:
        /*0048*/ 	.byte	0x04, 0x17
        /*004a*/ 	.short	(.L_300 - .L_299)
.L_299:
        /*004c*/ 	.word	0x00000000
        /*0050*/ 	.short	0x0000
        /*0052*/ 	.short	0x0000
        /*0054*/ 	.byte	0x00, 0xf0, 0x11, 0x00


	//----- nvinfo : EIATTR_SPARSE_MMA_MASK
	.align		4
.L_300:
        /*0058*/ 	.byte	0x03, 0x50
        /*005a*/ 	.short	0x0000


	//----- nvinfo : EIATTR_MAXREG_COUNT
	.align		4
        /*005c*/ 	.byte	0x03, 0x1b
        /*005e*/ 	.short	0x00ff


	//----- nvinfo : EIATTR_MERCURY_ISA_VERSION
	.align		4
        /*0060*/ 	.byte	0x03, 0x5f
        /*0062*/ 	.short	0x0101


	//----- nvinfo : EIATTR_VRC_CTA_INIT_COUNT
	.align		4
        /*0064*/ 	.byte	0x02, 0x4a
	.zero		1
	.zero		1


	//----- nvinfo : EIATTR_EXIT_INSTR_OFFSETS
	.align		4
        /*0068*/ 	.byte	0x04, 0x1c
        /*006a*/ 	.short	(.L_302 - .L_301)


	//   ....[0]....
.L_301:
        /*006c*/ 	.word	0x00000070


	//   ....[1]....
        /*0070*/ 	.word	0x00000180


	//----- nvinfo : EIATTR_CBANK_PARAM_SIZE
	.align		4
.L_302:
        /*0074*/ 	.byte	0x03, 0x19
        /*0076*/ 	.short	0x0024


	//----- nvinfo : EIATTR_PARAM_CBANK
	.align		4
        /*0078*/ 	.byte	0x04, 0x0a
        /*007a*/ 	.short	(.L_304 - .L_303)
	.align		4
.L_303:
        /*007c*/ 	.word	index@(.nv.constant0._Z25calculate_part_modularityiPiS_Pff)
        /*0080*/ 	.short	0x0380
        /*0082*/ 	.short	0x0024


	//----- nvinfo : EIATTR_SW_WAR
	.align		4
.L_304:
        /*0084*/ 	.byte	0x04, 0x36
        /*0086*/ 	.short	(.L_306 - .L_305)
.L_305:
        /*0088*/ 	.word	0x00000008
.L_306:


//--------------------- .nv.info._Z32calculate_community_internal_sumiPiS_S_ --------------------------
	.section	.nv.info._Z32calculate_community_internal_sumiPiS_S_,"",@"SHT_CUDA_INFO"
	.sectionflags	@""
	.align	4


	//----- nvinfo : EIATTR_CUDA_API_VERSION
	.align		4
        /*0000*/ 	.byte	0x04, 0x37
        /*0002*/ 	.short	(.L_308 - .L_307)
.L_307:
        /*0004*/ 	.word	0x00000082


	//----- nvinfo : EIATTR_KPARAM_INFO
	.align		4
.L_308:
        /*0008*/ 	.byte	0x04, 0x17
        /*000a*/ 	.short	(.L_310 - .L_309)
.L_309:
        /*000c*/ 	.word	0x00000000
        /*0010*/ 	.short	0x0003
        /*0012*/ 	.short	0x0018
        /*0014*/ 	.byte	0x00, 0xf5, 0x21, 0x00


	//----- nvinfo : EIATTR_KPARAM_INFO
	.align		4
.L_310:
        /*0018*/ 	.byte	0x04, 0x17
        /*001a*/ 	.short	(.L_312 - .L_311)
.L_311:
        /*001c*/ 	.word	0x00000000
        /*0020*/ 	.short	0x0002
        /*0022*/ 	.short	0x0010
        /*0024*/ 	.byte	0x00, 0xf5, 0x21, 0x00


	//----- nvinfo : EIATTR_KPARAM_INFO
	.align		4
.L_312:
        /*0028*/ 	.byte	0x04, 0x17
        /*002a*/ 	.short	(.L_314 - .L_313)
.L_313:
        /*002c*/ 	.word	0x00000000
        /*0030*/ 	.short	0x0001
        /*0032*/ 	.short	0x0008
        /*0034*/ 	.byte	0x00, 0xf5, 0x21, 0x00


	//----- nvinfo : EIATTR_KPARAM_INFO
	.align		4
.L_314:
        /*0038*/ 	.byte	0x04, 0x17
        /*003a*/ 	.short	(.L_316 - .L_315)
.L_315:
        /*003c*/ 	.word	0x00000000
        /*0040*/ 	.short	0x0000
        /*0042*/ 	.short	0x0000
        /*0044*/ 	.byte	0x00, 0xf0, 0x11, 0x00


	//----- nvinfo : EIATTR_SPARSE_MMA_MASK
	.align		4
.L_316:
        /*0048*/ 	.byte	0x03, 0x50
        /*004a*/ 	.short	0x0000


	//----- nvinfo : EIATTR_MAXREG_COUNT
	.align		4
        /*004c*/ 	.byte	0x03, 0x1b
        /*004e*/ 	.short	0x00ff


	//----- nvinfo : EIATTR_MERCURY_ISA_VERSION
	.align		4
        /*0050*/ 	.byte	0x03, 0x5f
        /*0052*/ 	.short	0x0101


	//----- nvinfo : EIATTR_VRC_CTA_INIT_COUNT
	.align		4
        /*0054*/ 	.byte	0x02, 0x4a
	.zero		1
	.zero		1


	//----- nvinfo : EIATTR_EXIT_INSTR_OFFSETS
	.align		4
        /*0058*/ 	.byte	0x04, 0x1c
        /*005a*/ 	.short	(.L_318 - .L_317)


	//   ....[0]....
.L_317:
        /*005c*/ 	.word	0x00000070


	//   ....[1]....
        /*0060*/ 	.word	0x00000c90


	//----- nvinfo : EIATTR_CBANK_PARAM_SIZE
	.align		4
.L_318:
        /*0064*/ 	.byte	0x03, 0x19
        /*0066*/ 	.short	0x0020


	//----- nvinfo : EIATTR_PARAM_CBANK
	.align		4
        /*0068*/ 	.byte	0x04, 0x0a
        /*006a*/ 	.short	(.L_320 - .L_319)
	.align		4
.L_319:
        /*006c*/ 	.word	index@(.nv.constant0._Z32calculate_community_internal_sumiPiS_S_)
        /*0070*/ 	.short	0x0380
        /*0072*/ 	.short	0x0020


	//----- nvinfo : EIATTR_SW_WAR
	.align		4
.L_320:
        /*0074*/ 	.byte	0x04, 0x36
        /*0076*/ 	.short	(.L_322 - .L_321)
.L_321:
        /*0078*/ 	.word	0x00000008
.L_322:


//--------------------- .nv.info._Z34calculate_community_internal_edgesiPiS_S_S_ --------------------------
	.section	.nv.info._Z34calculate_community_internal_edgesiPiS_S_S_,"",@"SHT_CUDA_INFO"
	.sectionflags	@""
	.align	4


	//----- nvinfo : EIATTR_CUDA_API_VERSION
	.align		4
        /*0000*/ 	.byte	0x04, 0x37
        /*0002*/ 	.short	(.L_324 - .L_323)
.L_323:
        /*0004*/ 	.word	0x00000082


	//----- nvinfo : EIATTR_KPARAM_INFO
	.align		4
.L_324:
        /*0008*/ 	.byte	0x04, 0x17
        /*000a*/ 	.short	(.L_326 - .L_325)
.L_325:
        /*000c*/ 	.word	0x00000000
        /*0010*/ 	.short	0x0004
        /*0012*/ 	.short	0x0020
        /*0014*/ 	.byte	0x00, 0xf5, 0x21, 0x00


	//----- nvinfo : EIATTR_KPARAM_INFO
	.align		4
.L_326:
        /*0018*/ 	.byte	0x04, 0x17
        /*001a*/ 	.short	(.L_328 - .L_327)
.L_327:
        /*001c*/ 	.word	0x00000000
        /*0020*/ 	.short	0x0003
        /*0022*/ 	.short	0x0018
        /*0024*/ 	.byte	0x00, 0xf5, 0x21, 0x00


	//----- nvinfo : EIATTR_KPARAM_INFO
	.align		4
.L_328:
        /*0028*/ 	.byte	0x04, 0x17
        /*002a*/ 	.short	(.L_330 - .L_329)
.L_329:
        /*002c*/ 	.word	0x00000000
        /*0030*/ 	.short	0x0002
        /*0032*/ 	.short	0x0010
        /*0034*/ 	.byte	0x00, 0xf5, 0x21, 0x00


	//----- nvinfo : EIATTR_KPARAM_INFO
	.align		4
.L_330:
        /*0038*/ 	.byte	0x04, 0x17
        /*003a*/ 	.short	(.L_332 - .L_331)
.L_331:
        /*003c*/ 	.word	0x00000000
        /*0040*/ 	.short	0x0001
        /*0042*/ 	.short	0x0008
        /*0044*/ 	.byte	0x00, 0xf5, 0x21, 0x00


	//----- nvinfo : EIATTR_KPARAM_INFO
	.align		4
.L_332:
        /*0048*/ 	.byte	0x04, 0x17
        /*004a*/ 	.short	(.L_334 - .L_333)
.L_333:
        /*004c*/ 	.word	0x00000000
        /*0050*/ 	.short	0x0000
        /*0052*/ 	.short	0x0000
        /*0054*/ 	.byte	0x00, 0xf0, 0x11, 0x00


	//----- nvinfo : EIATTR_SPARSE_MMA_MASK
	.align		4
.L_334:
        /*0058*/ 	.byte	0x03, 0x50
        /*005a*/ 	.short	0x0000


	//----- nvinfo : EIATTR_MAXREG_COUNT
	.align		4
        /*005c*/ 	.byte	0x03, 0x1b
        /*005e*/ 	.short	0x00ff


	//----- nvinfo : EIATTR_MERCURY_ISA_VERSION
	.align		4
        /*0060*/ 	.byte	0x03, 0x5f
        /*0062*/ 	.short	0x0101


	//----- nvinfo : EIATTR_VRC_CTA_INIT_COUNT
	.align		4
        /*0064*/ 	.byte	0x02, 0x4a
	.zero		1
	.zero		1


	//----- nvinfo : EIATTR_EXIT_INSTR_OFFSETS
	.align		4
        /*0068*/ 	.byte	0x04, 0x1c
        /*006a*/ 	.short	(.L_336 - .L_335)


	//   ....[0]....
.L_335:
        /*006c*/ 	.word	0x00000070


	//   ....[1]....
        /*0070*/ 	.word	0x00000fc0


	//----- nvinfo : EIATTR_CRS_STACK_SIZE
	.align		4
.L_336:
        /*0074*/ 	.byte	0x04, 0x1e
        /*0076*/ 	.short	(.L_338 - .L_337)
.L_337:
        /*0078*/ 	.word	0x00000000


	//----- nvinfo : EIATTR_CBANK_PARAM_SIZE
	.align		4
.L_338:
        /*007c*/ 	.byte	0x03, 0x19
        /*007e*/ 	.short	0x0028


	//----- nvinfo : EIATTR_PARAM_CBANK
	.align		4
        /*0080*/ 	.byte	0x04, 0x0a
        /*0082*/ 	.short	(.L_340 - .L_339)
	.align		4
.L_339:
        /*0084*/ 	.word	index@(.nv.constant0._Z34calculate_community_internal_edgesiPiS_S_S_)
        /*0088*/ 	.short	0x0380
        /*008a*/ 	.short	0x0028


	//----- nvinfo : EIATTR_SW_WAR
	.align		4
.L_340:
        /*008c*/ 	.byte	0x04, 0x36
        /*008e*/ 	.short	(.L_342 - .L_341)
.L_341:
        /*0090*/ 	.word	0x00000008
.L_342:


//--------------------- .nv.info._Z10move_nodesiPiS_S_S_S_S_Pff --------------------------
	.section	.nv.info._Z10move_nodesiPiS_S_S_S_S_Pff,"",@"SHT_CUDA_INFO"
	.sectionflags	@""
	.align	4


	//----- nvinfo : EIATTR_CUDA_API_VERSION
	.align		4
        /*0000*/ 	.byte	0x04, 0x37
        /*0002*/ 	.short	(.L_344 - .L_343)
.L_343:
        /*0004*/ 	.word	0x00000082


	//----- nvinfo : EIATTR_KPARAM_INFO
	.align		4
.L_344:
        /*0008*/ 	.byte	0x04, 0x17
        /*000a*/ 	.short	(.L_346 - .L_345)
.L_345:
        /*000c*/ 	.word	0x00000000
        /*0010*/ 	.short	0x0008
        /*0012*/ 	.short	0x0040
        /*0014*/ 	.byte	0x00, 0xf0, 0x11, 0x00


	//----- nvinfo : EIATTR_KPARAM_INFO
	.align		4
.L_346:
        /*0018*/ 	.byte	0x04, 0x17
        /*001a*/ 	.short	(.L_348 - .L_347)
.L_347:
        /*001c*/ 	.word	0x00000000
        /*0020*/ 	.short	0x0007
        /*0022*/ 	.short	0x0038
        /*0024*/ 	.byte	0x00, 0xf5, 0x21, 0x00


	//----- nvinfo : EIATTR_KPARAM_INFO
	.align		4
.L_348:
        /*0028*/ 	.byte	0x04, 0x17
        /*002a*/ 	.short	(.L_350 - .L_349)
.L_349:
        /*002c*/ 	.word	0x00000000
        /*0030*/ 	.short	0x0006
        /*0032*/ 	.short	0x0030
        /*0034*/ 	.byte	0x00, 0xf5, 0x21, 0x00


	//----- nvinfo : EIATTR_KPARAM_INFO
	.align		4
.L_350:
        /*0038*/ 	.byte	0x04, 0x17
        /*003a*/ 	.short	(.L_352 - .L_351)
.L_351:
        /*003c*/ 	.word	0x00000000
        /*0040*/ 	.short	0x0005
        /*0042*/ 	.short	0x0028
        /*0044*/ 	.byte	0x00, 0xf5, 0x21, 0x00


	//----- nvinfo : EIATTR_KPARAM_INFO
	.align		4
.L_352:
        /*0048*/ 	.byte	0x04, 0x17
        /*004a*/ 	.short	(.L_354 - .L_353)
.L_353:
        /*004c*/ 	.word	0x00000000
        /*0050*/ 	.short	0x0004
        /*0052*/ 	.short	0x0020
        /*0054*/ 	.byte	0x00, 0xf5, 0x21, 0x00


	//----- nvinfo : EIATTR_KPARAM_INFO
	.align		4
.L_354:
        /*0058*/ 	.byte	0x04, 0x17
        /*005a*/ 	.short	(.L_356 - .L_355)
.L_355:
        /*005c*/ 	.word	0x00000000
        /*0060*/ 	.short	0x0003
        /*0062*/ 	.short	0x0018
        /*0064*/ 	.byte	0x00, 0xf5, 0x21, 0x00


	//----- nvinfo : EIATTR_KPARAM_INFO
	.align		4
.L_356:
        /*0068*/ 	.byte	0x04, 0x17
        /*006a*/ 	.short	(.L_358 - .L_357)
.L_357:
        /*006c*/ 	.word	0x00000000
        /*0070*/ 	.short	0x0002
        /*0072*/ 	.short	0x0010
        /*0074*/ 	.byte	0x00, 0xf5, 0x21, 0x00


	//----- nvinfo : EIATTR_KPARAM_INFO
	.align		4
.L_358:
        /*0078*/ 	.byte	0x04, 0x17
        /*007a*/ 	.short	(.L_360 - .L_359)
.L_359:
        /*007c*/ 	.word	0x00000000
        /*0080*/ 	.short	0x0001
        /*0082*/ 	.short	0x0008
        /*0084*/ 	.byte	0x00, 0xf5, 0x21, 0x00


	//----- nvinfo : EIATTR_KPARAM_INFO
	.align		4
.L_360:
        /*0088*/ 	.byte	0x04, 0x17
        /*008a*/ 	.short	(.L_362 - .L_361)
.L_361:
        /*008c*/ 	.word	0x00000000
        /*0090*/ 	.short	0x0000
        /*0092*/ 	.short	0x0000
        /*0094*/ 	.byte	0x00, 0xf0, 0x11, 0x00


	//----- nvinfo : EIATTR_SPARSE_MMA_MASK
	.align		4
.L_362:
        /*0098*/ 	.byte	0x03, 0x50
        /*009a*/ 	.short	0x0000


	//----- nvinfo : EIATTR_MAXREG_COUNT
	.align		4
        /*009c*/ 	.byte	0x03, 0x1b
        /*009e*/ 	.short	0x00ff


	//----- nvinfo : EIATTR_MERCURY_ISA_VERSION
	.align		4
        /*00a0*/ 	.byte	0x03, 0x5f
        /*00a2*/ 	.short	0x0101


	//----- nvinfo : EIATTR_VRC_CTA_INIT_COUNT
	.align		4
        /*00a4*/ 	.byte	0x02, 0x4a
	.zero		1
	.zero		1


	//----- nvinfo : EIATTR_EXIT_INSTR_OFFSETS
	.align		4
        /*00a8*/ 	.byte	0x04, 0x1c
        /*00aa*/ 	.short	(.L_364 - .L_363)


	//   ....[0]....
.L_363:
        /*00ac*/ 	.word	0x00000070


	//   ....[1]....
        /*00b0*/ 	.word	0x000012f0


	//----- nvinfo : EIATTR_CRS_STACK_SIZE
	.align		4
.L_364:
        /*00b4*/ 	.byte	0x04, 0x1e
        /*00b6*/ 	.short	(.L_366 - .L_365)
.L_365:
        /*00b8*/ 	.word	0x00000000


	//----- nvinfo : EIATTR_CBANK_PARAM_SIZE
	.align		4
.L_366:
        /*00bc*/ 	.byte	0x03, 0x19
        /*00be*/ 	.short	0x0044


	//----- nvinfo : EIATTR_PARAM_CBANK
	.align		4
        /*00c0*/ 	.byte	0x04, 0x0a
        /*00c2*/ 	.short	(.L_368 - .L_367)
	.align		4
.L_367:
        /*00c4*/ 	.word	index@(.nv.constant0._Z10move_nodesiPiS_S_S_S_S_Pff)
        /*00c8*/ 	.short	0x0380
        /*00ca*/ 	.short	0x0044


	//----- nvinfo : EIATTR_SW_WAR
	.align		4
.L_368:
        /*00cc*/ 	.byte	0x04, 0x36
        /*00ce*/ 	.short	(.L_370 - .L_369)
.L_369:
        /*00d0*/ 	.word	0x00000008
.L_370:


//--------------------- .nv.callgraph             --------------------------
	.section	.nv.callgraph,"",@"SHT_CUDA_CALLGRAPH"
	.align	4
	.sectionentsize	8
	.align		4
        /*0000*/ 	.word	0x00000000
	.align		4
        /*0004*/ 	.word	0xffffffff
	.align		4
        /*0008*/ 	.word	0x00000000
	.align		4
        /*000c*/ 	.word	0xfffffffe
	.align		4
        /*0010*/ 	.word	0x00000000
	.align		4
        /*0014*/ 	.word	0xfffffffd
	.align		4
        /*0018*/ 	.word	0x00000000
	.align		4
        /*001c*/ 	.word	0xfffffffc


//--------------------- .nv.constant4             --------------------------
	.section	.nv.constant4,"a",@progbits
	.align	8
	.align		8
.nv.constant4:
        /*0000*/ 	.dword	_ZN34_INTERNAL_765e9f63_4_k_cu_ccfe7a624cuda3std3__45__cpo5beginE
	.align		8
        /*0008*/ 	.dword	_ZN34_INTERNAL_765e9f63_4_k_cu_ccfe7a624cuda3std3__45__cpo3endE
	.align		8
        /*0010*/ 	.dword	_ZN34_INTERNAL_765e9f63_4_k_cu_ccfe7a624cuda3std3__45__cpo6cbeginE
	.align		8
        /*0018*/ 	.dword	_ZN34_INTERNAL_765e9f63_4_k_cu_ccfe7a624cuda3std3__45__cpo4cendE
	.align		8
        /*0020*/ 	.dword	_ZN34_INTERNAL_765e9f63_4_k_cu_ccfe7a624cuda3std3__45__cpo6rbeginE
	.align		8
        /*0028*/ 	.dword	_ZN34_INTERNAL_765e9f63_4_k_cu_ccfe7a624cuda3std3__45__cpo4rendE
	.align		8
        /*0030*/ 	.dword	_ZN34_INTERNAL_765e9f63_4_k_cu_ccfe7a624cuda3std3__45__cpo7crbeginE
	.align		8
        /*0038*/ 	.dword	_ZN34_INTERNAL_765e9f63_4_k_cu_ccfe7a624cuda3std3__45__cpo5crendE
	.align		8
        /*0040*/ 	.dword	_ZN34_INTERNAL_765e9f63_4_k_cu_ccfe7a624cuda3std3__436_GLOBAL__N__765e9f63_4_k_cu_ccfe7a626ignoreE
	.align		8
        /*0048*/ 	.dword	_ZN34_INTERNAL_765e9f63_4_k_cu_ccfe7a624cuda3std3__419piecewise_constructE
	.align		8
        /*0050*/ 	.dword	_ZN34_INTERNAL_765e9f63_4_k_cu_ccfe7a624cuda3std3__48in_placeE
	.align		8
        /*0058*/ 	.dword	_ZN34_INTERNAL_765e9f63_4_k_cu_ccfe7a624cuda3std3__420unreachable_sentinelE
	.align		8
        /*0060*/ 	.dword	_ZN34_INTERNAL_765e9f63_4_k_cu_ccfe7a624cuda3std3__47nulloptE
	.align		8
        /*0068*/ 	.dword	_ZN34_INTERNAL_765e9f63_4_k_cu_ccfe7a624cuda3std3__48unexpectE
	.align		8
        /*0070*/ 	.dword	_ZN34_INTERNAL_765e9f63_4_k_cu_ccfe7a624cuda3std6ranges3__45__cpo4swapE
	.align		8
        /*0078*/ 	.dword	_ZN34_INTERNAL_765e9f63_4_k_cu_ccfe7a624cuda3std6ranges3__45__cpo9iter_moveE
	.align		8
        /*0080*/ 	.dword	_ZN34_INTERNAL_765e9f63_4_k_cu_ccfe7a624cuda3std6ranges3__45__cpo5beginE
	.align		8
        /*0088*/ 	.dword	_ZN34_INTERNAL_765e9f63_4_k_cu_ccfe7a624cuda3std6ranges3__45__cpo3endE
	.align		8
        /*0090*/ 	.dword	_ZN34_INTERNAL_765e9f63_4_k_cu_ccfe7a624cuda3std6ranges3__45__cpo6cbeginE
	.align		8
        /*0098*/ 	.dword	_ZN34_INTERNAL_765e9f63_4_k_cu_ccfe7a624cuda3std6ranges3__45__cpo4cendE
	.align		8
        /*00a0*/ 	.dword	_ZN34_INTERNAL_765e9f63_4_k_cu_ccfe7a624cuda3std6ranges3__45__cpo7advanceE
	.align		8
        /*00a8*/ 	.dword	_ZN34_INTERNAL_765e9f63_4_k_cu_ccfe7a624cuda3std6ranges3__45__cpo9iter_swapE
	.align		8
        /*00b0*/ 	.dword	_ZN34_INTERNAL_765e9f63_4_k_cu_ccfe7a624cuda3std6ranges3__45__cpo4nextE
	.align		8
        /*00b8*/ 	.dword	_ZN34_INTERNAL_765e9f63_4_k_cu_ccfe7a624cuda3std6ranges3__45__cpo4prevE
	.align		8
        /*00c0*/ 	.dword	_ZN34_INTERNAL_765e9f63_4_k_cu_ccfe7a624cuda3std6ranges3__45__cpo4dataE
	.align		8
        /*00c8*/ 	.dword	_ZN34_INTERNAL_765e9f63_4_k_cu_ccfe7a624cuda3std6ranges3__45__cpo5cdataE
	.align		8
        /*00d0*/ 	.dword	_ZN34_INTERNAL_765e9f63_4_k_cu_ccfe7a624cuda3std6ranges3__45__cpo4sizeE
	.align		8
        /*00d8*/ 	.dword	_ZN34_INTERNAL_765e9f63_4_k_cu_ccfe7a624cuda3std6ranges3__45__cpo5ssizeE
	.align		8
        /*00e0*/ 	.dword	_ZN34_INTERNAL_765e9f63_4_k_cu_ccfe7a624cuda3std6ranges3__45__cpo8distanceE
	.align		8
        /*00e8*/ 	.dword	_ZN34_INTERNAL_765e9f63_4_k_cu_ccfe7a626thrust24THRUST_300001_SM_1000_NS8cuda_cub3parE
	.align		8
        /*00f0*/ 	.dword	_ZN34_INTERNAL_765e9f63_4_k_cu_ccfe7a626thrust24THRUST_300001_SM_1000_NS8cuda_cub10par_nosyncE
	.align		8
        /*00f8*/ 	.dword	_ZN34_INTERNAL_765e9f63_4_k_cu_ccfe7a626thrust24THRUST_300001_SM_1000_NS6system6detail10sequential3seqE
	.align		8
        /*0100*/ 	.dword	_ZN34_INTERNAL_765e9f63_4_k_cu_ccfe7a626thrust24THRUST_300001_SM_1000_NS12placeholders2_1E
	.align		8
        /*0108*/ 	.dword	_ZN34_INTERNAL_765e9f63_4_k_cu_ccfe7a626thrust24THRUST_300001_SM_1000_NS12placeholders2_2E
	.align		8
        /*0110*/ 	.dword	_ZN34_INTERNAL_765e9f63_4_k_cu_ccfe7a626thrust24THRUST_300001_SM_1000_NS12placeholders2_3E
	.align		8
        /*0118*/ 	.dword	_ZN34_INTERNAL_765e9f63_4_k_cu_ccfe7a626thrust24THRUST_300001_SM_1000_NS12placeholders2_4E
	.align		8
        /*0120*/ 	.dword	_ZN34_INTERNAL_765e9f63_4_k_cu_ccfe7a626thrust24THRUST_300001_SM_1000_NS12placeholders2_5E
	.align		8
        /*0128*/ 	.dword	_ZN34_INTERNAL_765e9f63_4_k_cu_ccfe7a626thrust24THRUST_300001_SM_1000_NS12placeholders2_6E
	.align		8
        /*0130*/ 	.dword	_ZN34_INTERNAL_765e9f63_4_k_cu_ccfe7a626thrust24THRUST_300001_SM_1000_NS12placeholders2_7E
	.align		8
        /*0138*/ 	.dword	_ZN34_INTERNAL_765e9f63_4_k_cu_ccfe7a626thrust24THRUST_300001_SM_1000_NS12placeholders2_8E
	.align		8
        /*0140*/ 	.dword	_ZN34_INTERNAL_765e9f63_4_k_cu_ccfe7a626thrust24THRUST_300001_SM_1000_NS12placeholders2_9E
	.align		8
        /*0148*/ 	.dword	_ZN34_INTERNAL_765e9f63_4_k_cu_ccfe7a626thrust24THRUST_300001_SM_1000_NS12placeholders3_10E
	.align		8
        /*0150*/ 	.dword	_ZN34_INTERNAL_765e9f63_4_k_cu_ccfe7a626thrust24THRUST_300001_SM_1000_NS3seqE


//--------------------- .text._ZN3cub18CUB_300001_SM_10006detail6reduce28DeviceReduceSingleTileKernelINS2_10policy_hubIfyN4cuda3std3__44plusIfEEE10Policy1000EPfSC_iS9_ffNS7_10__identityEEEvT0_T1_T2_T3_T4_T6_ --------------------------
	.section	.text._ZN3cub18CUB_300001_SM_10006detail6reduce28DeviceReduceSingleTileKernelINS2_10policy_hubIfyN4cuda3std3__44plusIfEEE10Policy1000EPfSC_iS9_ffNS7_10__identityEEEvT0_T1_T2_T3_T4_T6_,"ax",@progbits
	.align	128
        .global         _ZN3cub18CUB_300001_SM_10006detail6reduce28DeviceReduceSingleTileKernelINS2_10policy_hubIfyN4cuda3std3__44plusIfEEE10Policy1000EPfSC_iS9_ffNS7_10__identityEEEvT0_T1_T2_T3_T4_T6_
        .type           _ZN3cub18CUB_300001_SM_10006detail6reduce28DeviceReduceSingleTileKernelINS2_10policy_hubIfyN4cuda3std3__44plusIfEEE10Policy1000EPfSC_iS9_ffNS7_10__identityEEEvT0_T1_T2_T3_T4_T6_,@function
        .size           _ZN3cub18CUB_300001_SM_10006detail6reduce28DeviceReduceSingleTileKernelINS2_10policy_hubIfyN4cuda3std3__44plusIfEEE10Policy1000EPfSC_iS9_ffNS7_10__identityEEEvT0_T1_T2_T3_T4_T6_,(.L_x_269 - _ZN3cub18CUB_300001_SM_10006detail6reduce28DeviceReduceSingleTileKernelINS2_10policy_hubIfyN4cuda3std3__44plusIfEEE10Policy1000EPfSC_iS9_ffNS7_10__identityEEEvT0_T1_T2_T3_T4_T6_)
        .other          _ZN3cub18CUB_300001_SM_10006detail6reduce28DeviceReduceSingleTileKernelINS2_10policy_hubIfyN4cuda3std3__44plusIfEEE10Policy1000EPfSC_iS9_ffNS7_10__identityEEEvT0_T1_T2_T3_T4_T6_,@"STO_CUDA_ENTRY STV_DEFAULT"
_ZN3cub18CUB_300001_SM_10006detail6reduce28DeviceReduceSingleTileKernelINS2_10policy_hubIfyN4cuda3std3__44plusIfEEE10Policy1000EPfSC_iS9_ffNS7_10__identityEEEvT0_T1_T2_T3_T4_T6_:
.text._ZN3cub18CUB_300001_SM_10006detail6reduce28DeviceReduceSingleTileKernelINS2_10policy_hubIfyN4cuda3std3__44plusIfEEE10Policy1000EPfSC_iS9_ffNS7_10__identityEEEvT0_T1_T2_T3_T4_T6_:
[----:B------:R-:W-:Y:S01]  /*0000*/  LDC R1, c[0x0][0x37c] ;  /* 0x0000df00ff017b82 */ /* 0x000fe20000000800 */
[----:B------:R-:W0:Y:S01]  /*0010*/  LDCU UR4, c[0x0][0x390] ;  /* 0x00007200ff0477ac */ /* 0x000e220008000800 */
[----:B------:R-:W1:Y:S01]  /*0020*/  LDCU.64 UR6, c[0x0][0x358] ;  /* 0x00006b00ff0677ac */ /* 0x000e620008000a00 */
[----:B0-----:R-:W-:-:S04]  /*0030*/  MOV R20, UR4 ;  /* 0x0000000400147c02 */ /* 0x001fc80008000f00 */
[----:B------:R-:W-:-:S13]  /*0040*/  ISETP.NE.AND P0, PT, R20, RZ, PT ;  /* 0x000000ff1400720c */ /* 0x000fda0003f05270 */
[----:B-1----:R-:W-:Y:S05]  /*0050*/  @P0 BRA `(.L_x_0) ;  /* 0x00000000001c0947 */ /* 0x002fea0003800000 */
[----:B------:R-:W0:Y:S02]  /*0060*/  S2R R0, SR_TID.X ;  /* 0x0000000000007919 */ /* 0x000e240000002100 */
[----:B0-----:R-:W-:-:S13]  /*0070*/  ISETP.NE.AND P0, PT, R0, RZ, PT ;  /* 0x000000ff0000720c */ /* 0x001fda0003f05270 */
[----:B------:R-:W-:Y:S05]  /*0080*/  @P0 EXIT ;  /* 0x000000000000094d */ /* 0x000fea0003800000 */
[----:B------:R-:W0:Y:S08]  /*0090*/  LDC R5, c[0x0][0x398] ;  /* 0x0000e600ff057b82 */ /* 0x000e300000000800 */
[----:B------:R-:W0:Y:S02]  /*00a0*/  LDC.64 R2, c[0x0][0x388] ;  /* 0x0000e200ff027b82 */ /* 0x000e240000000a00 */
[----:B0-----:R-:W-:Y:S01]  /*00b0*/  STG.E desc[UR6][R2.64], R5 ;  /* 0x0000000502007986 */ /* 0x001fe2000c101906 */
[----:B------:R-:W-:Y:S05]  /*00c0*/  EXIT ;  /* 0x000000000000794d */ /* 0x000fea0003800000 */
.L_x_0:
[----:B------:R-:W0:Y:S01]  /*00d0*/  LDCU UR4, c[0x0][0x380] ;  /* 0x00007000ff0477ac */ /* 0x000e220008000800 */
[----:B------:R-:W-:Y:S01]  /*00e0*/  BSSY.RECONVERGENT B0, `(.L_x_1) ;  /* 0x00003ca000007945 */ /* 0x000fe20003800200 */
[----:B0-----:R-:W-:-:S09]  /*00f0*/  ULOP3.LUT UP0, URZ, UR4, 0xf, URZ, 0xc0, !UPT ;  /* 0x0000000f04ff7892 */ /* 0x001fd2000f80c0ff */
[----:B------:R-:W-:Y:S05]  /*0100*/  BRA.U UP0, `(.L_x_2) ;  /* 0x0000001d00607547 */ /* 0x000fea000b800000 */
[----:B------:R-:W-:-:S13]  /*0110*/  ISETP.GT.AND P0, PT, R20, 0xfff, PT ;  /* 0x00000fff1400780c */ /* 0x000fda0003f04270 */
[----:B------:R-:W-:Y:S05]  /*0120*/  @P0 BRA `(.L_x_3) ;  /* 0x0000000c00a80947 */ /* 0x000fea0003800000 */
[----:B------:R-:W0:Y:S01]  /*0130*/  S2R R9, SR_TID.X ;  /* 0x0000000000097919 */ /* 0x000e220000002100 */
[----:B------:R-:W-:Y:S01]  /*0140*/  BSSY.RECONVERGENT B1, `(.L_x_4) ;  /* 0x0000009000017945 */ /* 0x000fe20003800200 */
[----:B------:R-:W-:Y:S01]  /*0150*/  HFMA2 R0, -RZ, RZ, 0, 0 ;  /* 0x00000000ff007431 */ /* 0x000fe200000001ff */
[----:B0-----:R-:W-:Y:S02]  /*0160*/  ISETP.GE.AND P0, PT, R9, R20, PT ;  /* 0x000000140900720c */ /* 0x001fe40003f06270 */
[----:B------:R-:W-:-:S11]  /*0170*/  MOV R11, R9 ;  /* 0x00000009000b7202 */ /* 0x000fd60000000f00 */
[----:B------:R-:W-:Y:S05]  /*0180*/  @P0 BRA `(.L_x_5) ;  /* 0x0000000000100947 */ /* 0x000fea0003800000 */
[----:B------:R-:W0:Y:S02]  /*0190*/  LDC.64 R2, c[0x0][0x380] ;  /* 0x0000e000ff027b82 */ /* 0x000e240000000a00 */
[----:B0-----:R-:W-:-:S05]  /*01a0*/  IMAD.WIDE.U32 R2, R9, 0x4, R2 ;  /* 0x0000000409027825 */ /* 0x001fca00078e0002 */
[----:B------:R0:W5:Y:S01]  /*01b0*/  LDG.E.CONSTANT R0, desc[UR6][R2.64] ;  /* 0x0000000602007981 */ /* 0x000162000c1e9900 */
[----:B------:R-:W-:-:S07]  /*01c0*/  IADD3 R11, PT, PT, R9, 0x100, RZ ;  /* 0x00000100090b7810 */ /* 0x000fce0007ffe0ff */
.L_x_5:
[----:B------:R-:W-:Y:S05]  /*01d0*/  BSYNC.RECONVERGENT B1 ;  /* 0x0000000000017941 */ /* 0x000fea0003800200 */
.L_x_4:
[----:B------:R-:W-:Y:S01]  /*01e0*/  ISETP.GE.AND P0, PT, R11, R20, PT ;  /* 0x000000140b00720c */ /* 0x000fe20003f06270 */
[----:B------:R-:W-:-:S12]  /*01f0*/  BSSY.RECONVERGENT B1, `(.L_x_6) ;  /* 0x0000074000017945 */ /* 0x000fd80003800200 */
[----:B------:R-:W-:Y:S05]  /*0200*/  @P0 BRA `(.L_x_7) ;  /* 0x0000000400c80947 */ /* 0x000fea0003800000 */
[----:B0-----:R-:W-:Y:S01]  /*0210*/  LOP3.LUT R3, RZ, R11, RZ, 0x33, !PT ;  /* 0x0000000bff037212 */ /* 0x001fe200078e33ff */
[----:B------:R-:W-:Y:S03]  /*0220*/  BSSY.RECONVERGENT B2, `(.L_x_8) ;  /* 0x0000015000027945 */ /* 0x000fe60003800200 */
[----:B------:R-:W-:-:S04]  /*0230*/  IADD3 R4, PT, PT, R3, R20, RZ ;  /* 0x0000001403047210 */ /* 0x000fc80007ffe0ff */
[C---:B------:R-:W-:Y:S02]  /*0240*/  LOP3.LUT R2, R4.reuse, 0x300, RZ, 0xc0, !PT ;  /* 0x0000030004027812 */ /* 0x040fe400078ec0ff */
[----:B------:R-:W-:Y:S02]  /*0250*/  ISETP.GE.U32.AND P1, PT, R4, 0x300, PT ;  /* 0x000003000400780c */ /* 0x000fe40003f26070 */
[----:B------:R-:W-:-:S13]  /*0260*/  ISETP.NE.AND P0, PT, R2, 0x300, PT ;  /* 0x000003000200780c */ /* 0x000fda0003f05270 */
[----:B------:R-:W-:Y:S05]  /*0270*/  @!P0 BRA `(.L_x_9) ;  /* 0x00000000003c8947 */ /* 0x000fea0003800000 */
[----:B------:R-:W0:Y:S01]  /*0280*/  LDC.64 R2, c[0x0][0x380] ;  /* 0x0000e000ff027b82 */ /* 0x000e220000000a00 */
[----:B------:R-:W-:-:S04]  /*0290*/  LEA.HI R4, R4, 0x1, RZ, 0x18 ;  /* 0x0000000104047811 */ /* 0x000fc800078fc0ff */
[----:B------:R-:W-:-:S04]  /*02a0*/  LOP3.LUT R4, R4, 0x3, RZ, 0xc0, !PT ;  /* 0x0000000304047812 */ /* 0x000fc800078ec0ff */
[----:B------:R-:W-:Y:S01]  /*02b0*/  IADD3 R4, PT, PT, -R4, RZ, RZ ;  /* 0x000000ff04047210 */ /* 0x000fe20007ffe1ff */
[----:B0-----:R-:W-:-:S05]  /*02c0*/  IMAD.WIDE.U32 R2, R11, 0x4, R2 ;  /* 0x000000040b027825 */ /* 0x001fca00078e0002 */
[----:B------:R-:W-:-:S07]  /*02d0*/  MOV R5, R3 ;  /* 0x0000000300057202 */ /* 0x000fce0000000f00 */
.L_x_10:
[----:B------:R-:W-:-:S06]  /*02e0*/  MOV R3, R5 ;  /* 0x0000000500037202 */ /* 0x000fcc0000000f00 */
[----:B------:R0:W2:Y:S01]  /*02f0*/  LDG.E.CONSTANT R3, desc[UR6][R2.64] ;  /* 0x0000000602037981 */ /* 0x0000a2000c1e9900 */
[----:B------:R-:W-:Y:S01]  /*0300*/  IADD3 R4, PT, PT, R4, 0x1, RZ ;  /* 0x0000000104047810 */ /* 0x000fe20007ffe0ff */
[----:B------:R-:W-:-:S03]  /*0310*/  VIADD R11, R11, 0x100 ;  /* 0x000001000b0b7836 */ /* 0x000fc60000000000 */
[----:B------:R-:W-:Y:S02]  /*0320*/  ISETP.NE.AND P0, PT, R4, RZ, PT ;  /* 0x000000ff0400720c */ /* 0x000fe40003f05270 */
[----:B0-----:R-:W-:-:S04]  /*0330*/  IADD3 R2, P2, PT, R2, 0x400, RZ ;  /* 0x0000040002027810 */ /* 0x001fc80007f5e0ff */
[----:B------:R-:W-:Y:S01]  /*0340*/  IADD3.X R5, PT, PT, RZ, R5, RZ, P2, !PT ;  /* 0x00000005ff057210 */ /* 0x000fe200017fe4ff */
[----:B--2--5:R-:W-:-:S06]  /*0350*/  FADD R0, R3, R0 ;  /* 0x0000000003007221 */ /* 0x024fcc0000000000 */
[----:B------:R-:W-:Y:S05]  /*0360*/  @P0 BRA `(.L_x_10) ;  /* 0xfffffffc00dc0947 */ /* 0x000fea000383ffff */
.L_x_9:
[----:B------:R-:W-:Y:S05]  /*0370*/  BSYNC.RECONVERGENT B2 ;  /* 0x0000000000027941 */ /* 0x000fea0003800200 */
.L_x_8:
[----:B------:R-:W-:Y:S05]  /*0380*/  @!P1 BRA `(.L_x_7) ;  /* 0x0000000400689947 */ /* 0x000fea0003800000 */
[----:B------:R-:W-:Y:S01]  /*0390*/  IADD3 R2, PT, PT, -R11, R20, RZ ;  /* 0x000000140b027210 */ /* 0x000fe20007ffe1ff */
[----:B------:R-:W-:Y:S01]  /*03a0*/  BSSY.RECONVERGENT B2, `(.L_x_11) ;  /* 0x0000031000027945 */ /* 0x000fe20003800200 */
[----:B------:R-:W-:Y:S02]  /*03b0*/  PLOP3.LUT P0, PT, PT, PT, PT, 0x80, 0x8 ;  /* 0x000000000008781c */ /* 0x000fe40003f0f070 */
[----:B------:R-:W-:-:S13]  /*03c0*/  ISETP.GT.AND P1, PT, R2, 0xc00, PT ;  /* 0x00000c000200780c */ /* 0x000fda0003f24270 */
[----:B------:R-:W-:Y:S05]  /*03d0*/  @!P1 BRA `(.L_x_12) ;  /* 0x0000000000b49947 */ /* 0x000fea0003800000 */
[----:B------:R-:W-:Y:S02]  /*03e0*/  PLOP3.LUT P0, PT, PT, PT, PT, 0x8, 0x80 ;  /* 0x000000000080781c */ /* 0x000fe40003f0e170 */
[----:B------:R-:W-:-:S11]  /*03f0*/  IADD3 R8, PT, PT, R20, -0xc00, RZ ;  /* 0xfffff40014087810 */ /* 0x000fd60007ffe0ff */
.L_x_13:
[----:B------:R-:W0:Y:S01]  /*0400*/  LDC.64 R6, c[0x0][0x380] ;  /* 0x0000e000ff067b82 */ /* 0x000e220000000a00 */
[C---:B------:R-:W-:Y:S01]  /*0410*/  IADD3 R5, PT, PT, R11.reuse, 0x400, RZ ;  /* 0x000004000b057810 */ /* 0x040fe20007ffe0ff */
[----:B0-----:R-:W-:-:S05]  /*0420*/  IMAD.WIDE R24, R11, 0x4, R6 ;  /* 0x000000040b187825 */ /* 0x001fca00078e0206 */
[----:B------:R-:W2:Y:S04]  /*0430*/  LDG.E.CONSTANT R13, desc[UR6][R24.64] ;  /* 0x00000006180d7981 */ /* 0x000ea8000c1e9900 */
[----:B------:R-:W3:Y:S01]  /*0440*/  LDG.E.CONSTANT R10, desc[UR6][R24.64+0x400] ;  /* 0x00040006180a7981 */ /* 0x000ee2000c1e9900 */
[----:B------:R-:W-:-:S03]  /*0450*/  IMAD.WIDE R4, R5, 0x4, R6 ;  /* 0x0000000405047825 */ /* 0x000fc600078e0206 */
[----:B------:R-:W4:Y:S04]  /*0460*/  LDG.E.CONSTANT R12, desc[UR6][R24.64+0x800] ;  /* 0x00080006180c7981 */ /* 0x000f28000c1e9900 */
[----:B------:R-:W4:Y:S04]  /*0470*/  LDG.E.CONSTANT R17, desc[UR6][R24.64+0xc00] ;  /* 0x000c000618117981 */ /* 0x000f28000c1e9900 */
[----:B------:R-:W4:Y:S01]  /*0480*/  LDG.E.CONSTANT R16, desc[UR6][R4.64] ;  /* 0x0000000604107981 */ /* 0x000f22000c1e9900 */
[----:B------:R-:W-:-:S03]  /*0490*/  IADD3 R3, PT, PT, R11, 0x800, RZ ;  /* 0x000008000b037810 */ /* 0x000fc60007ffe0ff */
[----:B------:R-:W4:Y:S04]  /*04a0*/  LDG.E.CONSTANT R15, desc[UR6][R4.64+0x400] ;  /* 0x00040006040f7981 */ /* 0x000f28000c1e9900 */
[----:B------:R-:W4:Y:S01]  /*04b0*/  LDG.E.CONSTANT R14, desc[UR6][R4.64+0x800] ;  /* 0x00080006040e7981 */ /* 0x000f22000c1e9900 */
[----:B------:R-:W-:-:S03]  /*04c0*/  IMAD.WIDE R2, R3, 0x4, R6 ;  /* 0x0000000403027825 */ /* 0x000fc600078e0206 */
[----:B------:R-:W4:Y:S04]  /*04d0*/  LDG.E.CONSTANT R22, desc[UR6][R4.64+0xc00] ;  /* 0x000c000604167981 */ /* 0x000f28000c1e9900 */
[----:B------:R-:W4:Y:S01]  /*04e0*/  LDG.E.CONSTANT R21, desc[UR6][R2.64] ;  /* 0x0000000602157981 */ /* 0x000f22000c1e9900 */
[----:B------:R-:W-:-:S03]  /*04f0*/  IADD3 R23, PT, PT, R11, 0xc00, RZ ;  /* 0x00000c000b177810 */ /* 0x000fc60007ffe0ff */
[----:B------:R-:W4:Y:S04]  /*0500*/  LDG.E.CONSTANT R19, desc[UR6][R2.64+0x400] ;  /* 0x0004000602137981 */ /* 0x000f28000c1e9900 */
[----:B------:R-:W4:Y:S01]  /*0510*/  LDG.E.CONSTANT R18, desc[UR6][R2.64+0x800] ;  /* 0x0008000602127981 */ /* 0x000f22000c1e9900 */
[----:B------:R-:W-:-:S03]  /*0520*/  IMAD.WIDE R6, R23, 0x4, R6 ;  /* 0x0000000417067825 */ /* 0x000fc600078e0206 */
[----:B------:R-:W4:Y:S04]  /*0530*/  LDG.E.CONSTANT R26, desc[UR6][R2.64+0xc00] ;  /* 0x000c0006021a7981 */ /* 0x000f28000c1e9900 */
[----:B------:R-:W4:Y:S04]  /*0540*/  LDG.E.CONSTANT R25, desc[UR6][R6.64] ;  /* 0x0000000606197981 */ /* 0x000f28000c1e9900 */
[----:B------:R-:W4:Y:S04]  /*0550*/  LDG.E.CONSTANT R23, desc[UR6][R6.64+0x400] ;  /* 0x0004000606177981 */ /* 0x000f28000c1e9900 */
[----:B------:R-:W4:Y:S04]  /*0560*/  LDG.E.CONSTANT R24, desc[UR6][R6.64+0x800] ;  /* 0x0008000606187981 */ /* 0x000f28000c1e9900 */
[----:B------:R-:W4:Y:S01]  /*0570*/  LDG.E.CONSTANT R27, desc[UR6][R6.64+0xc00] ;  /* 0x000c0006061b7981 */ /* 0x000f22000c1e9900 */
[----:B------:R-:W-:-:S04]  /*0580*/  IADD3 R11, PT, PT, R11, 0x1000, RZ ;  /* 0x000010000b0b7810 */ /* 0x000fc80007ffe0ff */
[----:B------:R-:W-:Y:S01]  /*0590*/  ISETP.GE.AND P1, PT, R11, R8, PT ;  /* 0x000000080b00720c */ /* 0x000fe20003f26270 */
[----:B--2--5:R-:W-:-:S04]  /*05a0*/  FADD R13, R13, R0 ;  /* 0x000000000d0d7221 */ /* 0x024fc80000000000 */
[----:B---3--:R-:W-:-:S04]  /*05b0*/  FADD R13, R13, R10 ;  /* 0x0000000a0d0d7221 */ /* 0x008fc80000000000 */
[----:B----4-:R-:W-:-:S04]  /*05c0*/  FADD R12, R13, R12 ;  /* 0x0000000c0d0c7221 */ /* 0x010fc80000000000 */
[----:B------:R-:W-:-:S04]  /*05d0*/  FADD R17, R12, R17 ;  /* 0x000000110c117221 */ /* 0x000fc80000000000 */
        /* <DEDUP_REMOVED lines=11> */
[----:B------:R-:W-:Y:S01]  /*0690*/  FADD R0, R24, R27 ;  /* 0x0000001b18007221 */ /* 0x000fe20000000000 */
[----:B------:R-:W-:Y:S06]  /*06a0*/  @!P1 BRA `(.L_x_13) ;  /* 0xfffffffc00549947 */ /* 0x000fec000383ffff */
.L_x_12:
[----:B------:R-:W-:Y:S05]  /*06b0*/  BSYNC.RECONVERGENT B2 ;  /* 0x0000000000027941 */ /* 0x000fea0003800200 */
.L_x_11:
[----:B------:R-:W-:Y:S01]  /*06c0*/  IADD3 R2, PT, PT, -R11, R20, RZ ;  /* 0x000000140b027210 */ /* 0x000fe20007ffe1ff */
[----:B------:R-:W-:Y:S03]  /*06d0*/  BSSY.RECONVERGENT B2, `(.L_x_14) ;  /* 0x0000019000027945 */ /* 0x000fe60003800200 */
[----:B------:R-:W-:-:S13]  /*06e0*/  ISETP.GT.AND P1, PT, R2, 0x400, PT ;  /* 0x000004000200780c */ /* 0x000fda0003f24270 */
[----:B------:R-:W-:Y:S05]  /*06f0*/  @!P1 BRA `(.L_x_15) ;  /* 0x0000000000589947 */ /* 0x000fea0003800000 */
[----:B------:R-:W0:Y:S01]  /*0700*/  LDC.64 R4, c[0x0][0x380] ;  /* 0x0000e000ff047b82 */ /* 0x000e220000000a00 */
[C---:B------:R-:W-:Y:S02]  /*0710*/  VIADD R15, R11.reuse, 0x400 ;  /* 0x000004000b0f7836 */ /* 0x040fe40000000000 */
[----:B0-----:R-:W-:-:S05]  /*0720*/  IMAD.WIDE R2, R11, 0x4, R4 ;  /* 0x000000040b027825 */ /* 0x001fca00078e0204 */
[----:B------:R-:W2:Y:S04]  /*0730*/  LDG.E.CONSTANT R7, desc[UR6][R2.64] ;  /* 0x0000000602077981 */ /* 0x000ea8000c1e9900 */
[----:B------:R-:W3:Y:S01]  /*0740*/  LDG.E.CONSTANT R6, desc[UR6][R2.64+0x400] ;  /* 0x0004000602067981 */ /* 0x000ee2000c1e9900 */
[----:B------:R-:W-:-:S03]  /*0750*/  IMAD.WIDE R4, R15, 0x4, R4 ;  /* 0x000000040f047825 */ /* 0x000fc600078e0204 */
[----:B------:R-:W4:Y:S04]  /*0760*/  LDG.E.CONSTANT R13, desc[UR6][R2.64+0x800] ;  /* 0x00080006020d7981 */ /* 0x000f28000c1e9900 */
[----:B------:R-:W4:Y:S04]  /*0770*/  LDG.E.CONSTANT R15, desc[UR6][R2.64+0xc00] ;  /* 0x000c0006020f7981 */ /* 0x000f28000c1e9900 */
[----:B------:R-:W4:Y:S04]  /*0780*/  LDG.E.CONSTANT R17, desc[UR6][R4.64] ;  /* 0x0000000604117981 */ /* 0x000f28000c1e9900 */
[----:B------:R-:W4:Y:S04]  /*0790*/  LDG.E.CONSTANT R19, desc[UR6][R4.64+0x400] ;  /* 0x0004000604137981 */ /* 0x000f28000c1e9900 */
[----:B------:R-:W4:Y:S04]  /*07a0*/  LDG.E.CONSTANT R21, desc[UR6][R4.64+0x800] ;  /* 0x0008000604157981 */ /* 0x000f28000c1e9900 */
[----:B------:R-:W4:Y:S01]  /*07b0*/  LDG.E.CONSTANT R23, desc[UR6][R4.64+0xc00] ;  /* 0x000c000604177981 */ /* 0x000f22000c1e9900 */
[----:B------:R-:W-:-:S02]  /*07c0*/  PLOP3.LUT P0, PT, PT, PT, PT, 0x8, 0x80 ;  /* 0x000000000080781c */ /* 0x000fc40003f0e170 */
[----:B------:R-:W-:Y:S01]  /*07d0*/  IADD3 R11, PT, PT, R11, 0x800, RZ ;  /* 0x000008000b0b7810 */ /* 0x000fe20007ffe0ff */
[----:B--2--5:R-:W-:-:S04]  /*07e0*/  FADD R7, R0, R7 ;  /* 0x0000000700077221 */ /* 0x024fc80000000000 */
[----:B---3--:R-:W-:-:S04]  /*07f0*/  FADD R6, R7, R6 ;  /* 0x0000000607067221 */ /* 0x008fc80000000000 */
[----:B----4-:R-:W-:-:S04]  /*0800*/  FADD R6, R6, R13 ;  /* 0x0000000d06067221 */ /* 0x010fc80000000000 */
[----:B------:R-:W-:-:S04]  /*0810*/  FADD R6, R6, R15 ;  /* 0x0000000f06067221 */ /* 0x000fc80000000000 */
[----:B------:R-:W-:-:S04]  /*0820*/  FADD R6, R6, R17 ;  /* 0x0000001106067221 */ /* 0x000fc80000000000 */
[----:B------:R-:W-:-:S04]  /*0830*/  FADD R6, R6, R19 ;  /* 0x0000001306067221 */ /* 0x000fc80000000000 */
[----:B------:R-:W-:-:S04]  /*0840*/  FADD R6, R6, R21 ;  /* 0x0000001506067221 */ /* 0x000fc80000000000 */
[----:B------:R-:W-:-:S07]  /*0850*/  FADD R0, R6, R23 ;  /* 0x0000001706007221 */ /* 0x000fce0000000000 */
.L_x_15:
[----:B------:R-:W-:Y:S05]  /*0860*/  BSYNC.RECONVERGENT B2 ;  /* 0x0000000000027941 */ /* 0x000fea0003800200 */
.L_x_14:
[----:B------:R-:W-:-:S13]  /*0870*/  ISETP.LT.OR P0, PT, R11, R20, P0 ;  /* 0x000000140b00720c */ /* 0x000fda0000701670 */
[----:B------:R-:W-:Y:S05]  /*0880*/  @!P0 BRA `(.L_x_7) ;  /* 0x0000000000288947 */ /* 0x000fea0003800000 */
[----:B------:R-:W0:Y:S02]  /*0890*/  LDC.64 R2, c[0x0][0x380] ;  /* 0x0000e000ff027b82 */ /* 0x000e240000000a00 */
[----:B0-----:R-:W-:-:S05]  /*08a0*/  IMAD.WIDE R2, R11, 0x4, R2 ;  /* 0x000000040b027825 */ /* 0x001fca00078e0202 */
[----:B------:R-:W2:Y:S04]  /*08b0*/  LDG.E.CONSTANT R5, desc[UR6][R2.64] ;  /* 0x0000000602057981 */ /* 0x000ea8000c1e9900 */
[----:B------:R-:W3:Y:S04]  /*08c0*/  LDG.E.CONSTANT R4, desc[UR6][R2.64+0x400] ;  /* 0x0004000602047981 */ /* 0x000ee8000c1e9900 */
[----:B------:R-:W4:Y:S04]  /*08d0*/  LDG.E.CONSTANT R7, desc[UR6][R2.64+0x800] ;  /* 0x0008000602077981 */ /* 0x000f28000c1e9900 */
[----:B------:R-:W4:Y:S01]  /*08e0*/  LDG.E.CONSTANT R11, desc[UR6][R2.64+0xc00] ;  /* 0x000c0006020b7981 */ /* 0x000f22000c1e9900 */
[----:B--2--5:R-:W-:-:S04]  /*08f0*/  FADD R5, R0, R5 ;  /* 0x0000000500057221 */ /* 0x024fc80000000000 */
[----:B---3--:R-:W-:-:S04]  /*0900*/  FADD R4, R5, R4 ;  /* 0x0000000405047221 */ /* 0x008fc80000000000 */
[----:B----4-:R-:W-:-:S04]  /*0910*/  FADD R4, R4, R7 ;  /* 0x0000000704047221 */ /* 0x010fc80000000000 */
[----:B------:R-:W-:-:S07]  /*0920*/  FADD R0, R4, R11 ;  /* 0x0000000b04007221 */ /* 0x000fce0000000000 */
.L_x_7:
[----:B------:R-:W-:Y:S05]  /*0930*/  BSYNC.RECONVERGENT B1 ;  /* 0x0000000000017941 */ /* 0x000fea0003800200 */
.L_x_6:
[----:B------:R-:W-:Y:S02]  /*0940*/  ISETP.GE.AND P0, PT, R20, 0x100, PT ;  /* 0x000001001400780c */ /* 0x000fe40003f06270 */
[----:B-----5:R-:W-:-:S11]  /*0950*/  MOV R7, R0 ;  /* 0x0000000000077202 */ /* 0x020fd60000000f00 */
[----:B------:R-:W-:Y:S05]  /*0960*/  @!P0 BRA `(.L_x_16) ;  /* 0x0000000000ac8947 */ /* 0x000fea0003800000 */
[----:B------:R-:W1:Y:S01]  /*0970*/  S2R R6, SR_LANEID ;  /* 0x0000000000067919 */ /* 0x000e620000000000 */
[----:B------:R-:W2:Y:S02]  /*0980*/  SHFL.DOWN PT, R0, R7, 0x1, 0x1f ;  /* 0x08201f0007007f89 */ /* 0x000ea400000e0000 */
[----:B--2---:R-:W-:Y:S01]  /*0990*/  FADD R0, R0, R7 ;  /* 0x0000000700007221 */ /* 0x004fe20000000000 */
[C---:B-1----:R-:W-:Y:S02]  /*09a0*/  ISETP.GT.AND P0, PT, R6.reuse, 0x1e, PT ;  /* 0x0000001e0600780c */ /* 0x042fe40003f04270 */
[C---:B------:R-:W-:Y:S02]  /*09b0*/  ISETP.NE.AND P1, PT, R6.reuse, RZ, PT ;  /* 0x000000ff0600720c */ /* 0x040fe40003f25270 */
[----:B------:R-:W-:Y:S02]  /*09c0*/  FSEL R0, R7, R0, P0 ;  /* 0x0000000007007208 */ /* 0x000fe40000000000 */
[----:B------:R-:W-:-:S03]  /*09d0*/  ISETP.GT.AND P0, PT, R6, 0x1d, PT ;  /* 0x0000001d0600780c */ /* 0x000fc60003f04270 */
[----:B0-----:R-:W0:Y:S06]  /*09e0*/  SHFL.DOWN PT, R3, R0, 0x2, 0x1f ;  /* 0x08401f0000037f89 */ /* 0x001e2c00000e0000 */
[----:B------:R-:W1:Y:S01]  /*09f0*/  @!P1 S2R R5, SR_CgaCtaId ;  /* 0x0000000000059919 */ /* 0x000e620000008800 */
[----:B------:R-:W-:Y:S02]  /*0a00*/  @!P1 MOV R4, 0x400 ;  /* 0x0000040000049802 */ /* 0x000fe40000000f00 */
[----:B------:R-:W-:-:S04]  /*0a10*/  @!P1 SHF.R.U32.HI R2, RZ, 0x3, R9 ;  /* 0x00000003ff029819 */ /* 0x000fc80000011609 */
[----:B------:R-:W-:Y:S01]  /*0a20*/  @!P1 LOP3.LUT R2, R2, 0x7c, RZ, 0xc0, !PT ;  /* 0x0000007c02029812 */ /* 0x000fe200078ec0ff */
[----:B0-----:R-:W-:Y:S01]  /*0a30*/  @!P0 FADD R0, R0, R3 ;  /* 0x0000000300008221 */ /* 0x001fe20000000000 */
[----:B------:R-:W-:-:S04]  /*0a40*/  ISETP.GT.AND P0, PT, R6, 0x1b, PT ;  /* 0x0000001b0600780c */ /* 0x000fc80003f04270 */
[----:B------:R-:W0:Y:S01]  /*0a50*/  SHFL.DOWN PT, R3, R0, 0x4, 0x1f ;  /* 0x08801f0000037f89 */ /* 0x000e2200000e0000 */
[----:B-1----:R-:W-:-:S04]  /*0a60*/  @!P1 LEA R5, R5, R4, 0x18 ;  /* 0x0000000405059211 */ /* 0x002fc800078ec0ff */
[----:B------:R-:W-:-:S04]  /*0a70*/  @!P1 IADD3 R2, PT, PT, R2, R5, RZ ;  /* 0x0000000502029210 */ /* 0x000fc80007ffe0ff */
[----:B0-----:R-:W-:Y:S01]  /*0a80*/  @!P0 FADD R0, R0, R3 ;  /* 0x0000000300008221 */ /* 0x001fe20000000000 */
[----:B------:R-:W-:-:S04]  /*0a90*/  ISETP.GT.AND P0, PT, R6, 0x17, PT ;  /* 0x000000170600780c */ /* 0x000fc80003f04270 */
[----:B------:R-:W0:Y:S09]  /*0aa0*/  SHFL.DOWN PT, R3, R0, 0x8, 0x1f ;  /* 0x09001f0000037f89 */ /* 0x000e3200000e0000 */
[----:B0-----:R-:W-:Y:S01]  /*0ab0*/  @!P0 FADD R0, R0, R3 ;  /* 0x0000000300008221 */ /* 0x001fe20000000000 */
[----:B------:R-:W-:-:S04]  /*0ac0*/  ISETP.NE.AND P0, PT, R9, RZ, PT ;  /* 0x000000ff0900720c */ /* 0x000fc80003f05270 */
[----:B------:R-:W0:Y:S02]  /*0ad0*/  SHFL.DOWN PT, R3, R0, 0x10, 0x1f ;  /* 0x0a001f0000037f89 */ /* 0x000e2400000e0000 */
[----:B0-----:R-:W-:-:S05]  /*0ae0*/  FADD R3, R0, R3 ;  /* 0x0000000300037221 */ /* 0x001fca0000000000 */
[----:B------:R0:W-:Y:S01]  /*0af0*/  @!P1 STS [R2+0x8], R3 ;  /* 0x0000080302009388 */ /* 0x0001e20000000800 */
[----:B------:R-:W-:Y:S01]  /*0b00*/  BAR.SYNC.DEFER_BLOCKING 0x0 ;  /* 0x0000000000007b1d */ /* 0x000fe20000010000 */
[----:B------:R-:W-:-:S04]  /*0b10*/  ISETP.GT.AND P1, PT, R6, 0xf, PT ;  /* 0x0000000f0600780c */ /* 0x000fc80003f24270 */
[----:B------:R-:W-:Y:S01]  /*0b20*/  FSEL R0, R0, R3, P1 ;  /* 0x0000000300007208 */ /* 0x000fe20000800000 */
[----:B------:R-:W-:Y:S08]  /*0b30*/  @P0 BRA `(.L_x_17) ;  /* 0x0000003000900947 */ /* 0x000ff00003800000 */
[----:B------:R-:W1:Y:S01]  /*0b40*/  S2UR UR5, SR_CgaCtaId ;  /* 0x00000000000579c3 */ /* 0x000e620000008800 */
[----:B------:R-:W-:Y:S02]  /*0b50*/  UMOV UR4, 0x400 ;  /* 0x0000040000047882 */ /* 0x000fe40000000000 */
[----:B-1----:R-:W-:-:S09]  /*0b60*/  ULEA UR4, UR5, UR4, 0x18 ;  /* 0x0000000405047291 */ /* 0x002fd2000f8ec0ff */
[----:B0-----:R-:W0:Y:S04]  /*0b70*/  LDS R3, [UR4+0xc] ;  /* 0x00000c04ff037984 */ /* 0x001e280008000800 */
[----:B------:R-:W1:Y:S04]  /*0b80*/  LDS.128 R4, [UR4+0x10] ;  /* 0x00001004ff047984 */ /* 0x000e680008000c00 */
[----:B------:R-:W2:Y:S01]  /*0b90*/  LDS.64 R8, [UR4+0x20] ;  /* 0x00002004ff087984 */ /* 0x000ea20008000a00 */
[----:B0-----:R-:W-:-:S04]  /*0ba0*/  FADD R3, R0, R3 ;  /* 0x0000000300037221 */ /* 0x001fc80000000000 */
[----:B-1----:R-:W-:-:S04]  /*0bb0*/  FADD R4, R3, R4 ;  /* 0x0000000403047221 */ /* 0x002fc80000000000 */
[----:B------:R-:W-:-:S04]  /*0bc0*/  FADD R5, R4, R5 ;  /* 0x0000000504057221 */ /* 0x000fc80000000000 */
[----:B------:R-:W-:-:S04]  /*0bd0*/  FADD R6, R5, R6 ;  /* 0x0000000605067221 */ /* 0x000fc80000000000 */
[----:B------:R-:W-:-:S04]  /*0be0*/  FADD R7, R6, R7 ;  /* 0x0000000706077221 */ /* 0x000fc80000000000 */
[----:B--2---:R-:W-:-:S04]  /*0bf0*/  FADD R8, R7, R8 ;  /* 0x0000000807087221 */ /* 0x004fc80000000000 */
[----:B------:R-:W-:Y:S01]  /*0c00*/  FADD R0, R8, R9 ;  /* 0x0000000908007221 */ /* 0x000fe20000000000 */
[----:B------:R-:W-:Y:S06]  /*0c10*/  BRA `(.L_x_17) ;  /* 0x0000003000587947 */ /* 0x000fec0003800000 */
.L_x_16:
[----:B------:R-:W1:Y:S01]  /*0c20*/  S2R R4, SR_LANEID ;  /* 0x0000000000047919 */ /* 0x000e620000000000 */
[----:B------:R-:W-:-:S04]  /*0c30*/  LOP3.LUT R0, R9, 0x3e0, RZ, 0xc0, !PT ;  /* 0x000003e009007812 */ /* 0x000fc800078ec0ff */
[----:B0-----:R-:W-:Y:S02]  /*0c40*/  IADD3 R3, PT, PT, R0, 0x20, RZ ;  /* 0x0000002000037810 */ /* 0x001fe40007ffe0ff */
[----:B------:R-:W-:Y:S02]  /*0c50*/  LOP3.LUT R5, RZ, R0, RZ, 0x33, !PT ;  /* 0x00000000ff057212 */ /* 0x000fe400078e33ff */
[-C--:B------:R-:W-:Y:S02]  /*0c60*/  ISETP.GT.AND P0, PT, R3, R20.reuse, PT ;  /* 0x000000140300720c */ /* 0x080fe40003f04270 */
[----:B------:R-:W-:-:S04]  /*0c70*/  IADD3 R5, PT, PT, R5, R20, RZ ;  /* 0x0000001405057210 */ /* 0x000fc80007ffe0ff */
[----:B------:R-:W-:-:S05]  /*0c80*/  SEL R5, R5, 0x1f, P0 ;  /* 0x0000001f05057807 */ /* 0x000fca0000000000 */
[----:B------:R-:W0:Y:S01]  /*0c90*/  SHFL.DOWN PT, R0, R7, 0x1, R5 ;  /* 0x0820000007007989 */ /* 0x000e2200000e0005 */
[C---:B-1----:R-:W-:Y:S02]  /*0ca0*/  ISETP.GE.AND P0, PT, R4.reuse, R5, PT ;  /* 0x000000050400720c */ /* 0x042fe40003f06270 */
[C---:B------:R-:W-:Y:S02]  /*0cb0*/  IADD3 R2, PT, PT, R4.reuse, 0x2, RZ ;  /* 0x0000000204027810 */ /* 0x040fe40007ffe0ff */
[----:B------:R-:W-:-:S09]  /*0cc0*/  ISETP.NE.AND P1, PT, R4, RZ, PT ;  /* 0x000000ff0400720c */ /* 0x000fd20003f25270 */
[----:B0-----:R-:W-:Y:S01]  /*0cd0*/  @!P0 FADD R7, R0, R7 ;  /* 0x0000000700078221 */ /* 0x001fe20000000000 */
[-C--:B------:R-:W-:Y:S02]  /*0ce0*/  ISETP.GT.AND P0, PT, R2, R5.reuse, PT ;  /* 0x000000050200720c */ /* 0x080fe40003f04270 */
[----:B------:R-:W-:Y:S01]  /*0cf0*/  IADD3 R2, PT, PT, R4, 0x4, RZ ;  /* 0x0000000404027810 */ /* 0x000fe20007ffe0ff */
[----:B------:R-:W0:Y:S01]  /*0d00*/  @!P1 S2R R6, SR_CgaCtaId ;  /* 0x0000000000069919 */ /* 0x000e220000008800 */
[----:B------:R-:W-:Y:S01]  /*0d10*/  @!P1 MOV R3, 0x400 ;  /* 0x0000040000039802 */ /* 0x000fe20000000f00 */
[----:B------:R-:W1:Y:S08]  /*0d20*/  SHFL.DOWN PT, R0, R7, 0x2, R5 ;  /* 0x0840000007007989 */ /* 0x000e7000000e0005 */
[----:B-1----:R-:W-:Y:S01]  /*0d30*/  @!P0 FADD R7, R7, R0 ;  /* 0x0000000007078221 */ /* 0x002fe20000000000 */
[----:B------:R-:W-:-:S02]  /*0d40*/  ISETP.GT.AND P0, PT, R2, R5, PT ;  /* 0x000000050200720c */ /* 0x000fc40003f04270 */
[----:B------:R-:W-:Y:S02]  /*0d50*/  IADD3 R2, PT, PT, R4, 0x8, RZ ;  /* 0x0000000804027810 */ /* 0x000fe40007ffe0ff */
[----:B------:R-:W1:Y:S01]  /*0d60*/  SHFL.DOWN PT, R0, R7, 0x4, R5 ;  /* 0x0880000007007989 */ /* 0x000e6200000e0005 */
[----:B0-----:R-:W-:-:S08]  /*0d70*/  @!P1 LEA R3, R6, R3, 0x18 ;  /* 0x0000000306039211 */ /* 0x001fd000078ec0ff */
[----:B-1----:R-:W-:Y:S01]  /*0d80*/  @!P0 FADD R7, R7, R0 ;  /* 0x0000000007078221 */ /* 0x002fe20000000000 */
[----:B------:R-:W-:Y:S01]  /*0d90*/  ISETP.GT.AND P0, PT, R2, R5, PT ;  /* 0x000000050200720c */ /* 0x000fe20003f04270 */
[----:B------:R-:W-:-:S03]  /*0da0*/  VIADD R2, R4, 0x10 ;  /* 0x0000001004027836 */ /* 0x000fc60000000000 */
[----:B------:R-:W0:Y:S09]  /*0db0*/  SHFL.DOWN PT, R0, R7, 0x8, R5 ;  /* 0x0900000007007989 */ /* 0x000e3200000e0005 */
[----:B0-----:R-:W-:Y:S01]  /*0dc0*/  @!P0 FADD R7, R7, R0 ;  /* 0x0000000007078221 */ /* 0x001fe20000000000 */
[----:B------:R-:W-:-:S02]  /*0dd0*/  ISETP.GT.AND P0, PT, R2, R5, PT ;  /* 0x000000050200720c */ /* 0x000fc40003f04270 */
[----:B------:R-:W-:Y:S02]  /*0de0*/  @!P1 SHF.R.U32.HI R2, RZ, 0x3, R9 ;  /* 0x00000003ff029819 */ /* 0x000fe40000011609 */
[----:B------:R-:W0:Y:S02]  /*0df0*/  SHFL.DOWN PT, R0, R7, 0x10, R5 ;  /* 0x0a00000007007989 */ /* 0x000e2400000e0005 */
[----:B------:R-:W-:-:S04]  /*0e00*/  @!P1 LOP3.LUT R2, R2, 0x7c, RZ, 0xc0, !PT ;  /* 0x0000007c02029812 */ /* 0x000fc800078ec0ff */
[----:B------:R-:W-:-:S03]  /*0e10*/  @!P1 IADD3 R3, PT, PT, R2, R3, RZ ;  /* 0x0000000302039210 */ /* 0x000fc60007ffe0ff */
[----:B0-----:R-:W-:Y:S01]  /*0e20*/  @!P0 FADD R7, R7, R0 ;  /* 0x0000000007078221 */ /* 0x001fe20000000000 */
[----:B------:R-:W-:-:S04]  /*0e30*/  ISETP.NE.AND P0, PT, R9, RZ, PT ;  /* 0x000000ff0900720c */ /* 0x000fc80003f05270 */
[----:B------:R-:W-:-:S05]  /*0e40*/  MOV R0, R7 ;  /* 0x0000000700007202 */ /* 0x000fca0000000f00 */
[----:B------:R4:W-:Y:S01]  /*0e50*/  @!P1 STS [R3+0x8], R0 ;  /* 0x0000080003009388 */ /* 0x0009e20000000800 */
[----:B------:R-:W-:Y:S06]  /*0e60*/  BAR.SYNC.DEFER_BLOCKING 0x0 ;  /* 0x0000000000007b1d */ /* 0x000fec0000010000 */
[----:B------:R-:W-:Y:S05]  /*0e70*/  @P0 BRA `(.L_x_17) ;  /* 0x0000002c00c00947 */ /* 0x000fea0003800000 */
[----:B------:R-:W0:Y:S01]  /*0e80*/  S2UR UR5, SR_CgaCtaId ;  /* 0x00000000000579c3 */ /* 0x000e220000008800 */
[----:B------:R-:W-:Y:S01]  /*0e90*/  UMOV UR4, 0x400 ;  /* 0x0000040000047882 */ /* 0x000fe20000000000 */
[C---:B------:R-:W-:Y:S02]  /*0ea0*/  ISETP.GT.AND P2, PT, R20.reuse, 0x20, PT ;  /* 0x000000201400780c */ /* 0x040fe40003f44270 */
[C---:B------:R-:W-:Y:S02]  /*0eb0*/  ISETP.GT.AND P4, PT, R20.reuse, 0x40, PT ;  /* 0x000000401400780c */ /* 0x040fe40003f84270 */
[C---:B------:R-:W-:Y:S02]  /*0ec0*/  ISETP.GT.AND P3, PT, R20.reuse, 0x60, PT ;  /* 0x000000601400780c */ /* 0x040fe40003f64270 */
[----:B------:R-:W-:Y:S01]  /*0ed0*/  ISETP.GT.AND P1, PT, R20, 0x80, PT ;  /* 0x000000801400780c */ /* 0x000fe20003f24270 */
[----:B0-----:R-:W-:-:S09]  /*0ee0*/  ULEA UR4, UR5, UR4, 0x18 ;  /* 0x0000000405047291 */ /* 0x001fd2000f8ec0ff */
[----:B----4-:R-:W0:Y:S04]  /*0ef0*/  LDS R3, [UR4+0xc] ;  /* 0x00000c04ff037984 */ /* 0x010e280008000800 */
[----:B------:R-:W1:Y:S04]  /*0f00*/  LDS.128 R4, [UR4+0x10] ;  /* 0x00001004ff047984 */ /* 0x000e680008000c00 */
[----:B------:R-:W2:Y:S01]  /*0f10*/  LDS.64 R8, [UR4+0x20] ;  /* 0x00002004ff087984 */ /* 0x000ea20008000a00 */
[----:B0-----:R-:W-:Y:S01]  /*0f20*/  @P2 FADD R0, R0, R3 ;  /* 0x0000000300002221 */ /* 0x001fe20000000000 */
[----:B------:R-:W-:-:S03]  /*0f30*/  ISETP.GT.AND P2, PT, R20, 0xa0, PT ;  /* 0x000000a01400780c */ /* 0x000fc60003f44270 */
[----:B-1----:R-:W-:Y:S01]  /*0f40*/  @P4 FADD R0, R0, R4 ;  /* 0x0000000400004221 */ /* 0x002fe20000000000 */
[----:B------:R-:W-:-:S03]  /*0f50*/  ISETP.GT.AND P4, PT, R20, 0xc0, PT ;  /* 0x000000c01400780c */ /* 0x000fc60003f84270 */
[----:B------:R-:W-:Y:S01]  /*0f60*/  @P3 FADD R0, R0, R5 ;  /* 0x0000000500003221 */ /* 0x000fe20000000000 */
[----:B------:R-:W-:-:S03]  /*0f70*/  ISETP.GT.AND P3, PT, R20, 0xe0, PT ;  /* 0x000000e01400780c */ /* 0x000fc60003f64270 */
[----:B------:R-:W-:-:S04]  /*0f80*/  @P1 FADD R0, R0, R6 ;  /* 0x0000000600001221 */ /* 0x000fc80000000000 */
[----:B------:R-:W-:-:S04]  /*0f90*/  @P2 FADD R0, R0, R7 ;  /* 0x0000000700002221 */ /* 0x000fc80000000000 */
[----:B--2---:R-:W-:-:S04]  /*0fa0*/  @P4 FADD R0, R0, R8 ;  /* 0x0000000800004221 */ /* 0x004fc80000000000 */
[----:B------:R-:W-:Y:S01]  /*0fb0*/  @P3 FADD R0, R0, R9 ;  /* 0x0000000900003221 */ /* 0x000fe20000000000 */
[----:B------:R-:W-:Y:S06]  /*0fc0*/  BRA `(.L_x_17) ;  /* 0x0000002c006c7947 */ /* 0x000fec0003800000 */
.L_x_3:
[----:B------:R-:W0:Y:S01]  /*0fd0*/  S2R R0, SR_TID.X ;  /* 0x0000000000007919 */ /* 0x000e220000002100 */
[----:B------:R-:W1:Y:S01]  /*0fe0*/  LDC.64 R2, c[0x0][0x380] ;  /* 0x0000e000ff027b82 */ /* 0x000e620000000a00 */
[----:B0-----:R-:W-:-:S05]  /*0ff0*/  SHF.L.U32 R5, R0, 0x2, RZ ;  /* 0x0000000200057819 */ /* 0x001fca00000006ff */
[----:B-1----:R-:W-:-:S05]  /*1000*/  IMAD.WIDE.U32 R2, R5, 0x4, R2 ;  /* 0x0000000405027825 */ /* 0x002fca00078e0002 */
[----:B------:R-:W2:Y:S04]  /*1010*/  LDG.E.128.CONSTANT R4, desc[UR6][R2.64] ;  /* 0x0000000602047981 */ /* 0x000ea8000c1e9d00 */
[----:B------:R-:W3:Y:S04]  /*1020*/  LDG.E.128.CONSTANT R8, desc[UR6][R2.64+0x1000] ;  /* 0x0010000602087981 */ /* 0x000ee8000c1e9d00 */
[----:B------:R-:W4:Y:S04]  /*1030*/  LDG.E.128.CONSTANT R12, desc[UR6][R2.64+0x2000] ;  /* 0x00200006020c7981 */ /* 0x000f28000c1e9d00 */
[----:B------:R-:W5:Y:S01]  /*1040*/  LDG.E.128.CONSTANT R16, desc[UR6][R2.64+0x3000] ;  /* 0x0030000602107981 */ /* 0x000f62000c1e9d00 */
[----:B------:R-:W-:Y:S01]  /*1050*/  ISETP.GE.U32.AND P0, PT, R20, 0x2000, PT ;  /* 0x000020001400780c */ /* 0x000fe20003f06070 */
[----:B------:R-:W-:-:S02]  /*1060*/  HFMA2 R23, -RZ, RZ, 0, 0.00048828125 ;  /* 0x00001000ff177431 */ /* 0x000fc400000001ff */
[----:B--2---:R-:W-:Y:S01]  /*1070*/  FADD R4, R4, R5 ;  /* 0x0000000504047221 */ /* 0x004fe20000000000 */
[----:B------:R-:W-:Y:S01]  /*1080*/  FADD R7, R6, R7 ;  /* 0x0000000706077221 */ /* 0x000fe20000000000 */
[----:B---3--:R-:W-:Y:S01]  /*1090*/  FADD R8, R8, R9 ;  /* 0x0000000908087221 */ /* 0x008fe20000000000 */
[----:B------:R-:W-:Y:S02]  /*10a0*/  FADD R11, R10, R11 ;  /* 0x0000000b0a0b7221 */ /* 0x000fe40000000000 */
[----:B------:R-:W-:Y:S01]  /*10b0*/  FADD R4, R4, R7 ;  /* 0x0000000704047221 */ /* 0x000fe20000000000 */
[----:B----4-:R-:W-:Y:S01]  /*10c0*/  FADD R12, R12, R13 ;  /* 0x0000000d0c0c7221 */ /* 0x010fe20000000000 */
[----:B------:R-:W-:Y:S01]  /*10d0*/  FADD R15, R14, R15 ;  /* 0x0000000f0e0f7221 */ /* 0x000fe20000000000 */
[----:B------:R-:W-:Y:S01]  /*10e0*/  FADD R11, R8, R11 ;  /* 0x0000000b080b7221 */ /* 0x000fe20000000000 */
[----:B-----5:R-:W-:Y:S01]  /*10f0*/  FADD R16, R16, R17 ;  /* 0x0000001110107221 */ /* 0x020fe20000000000 */
[----:B------:R-:W-:Y:S01]  /*1100*/  FADD R19, R18, R19 ;  /* 0x0000001312137221 */ /* 0x000fe20000000000 */
[----:B------:R-:W-:Y:S01]  /*1110*/  FADD R12, R12, R15 ;  /* 0x0000000f0c0c7221 */ /* 0x000fe20000000000 */
[----:B------:R-:W-:-:S02]  /*1120*/  FADD R4, R4, R11 ;  /* 0x0000000b04047221 */ /* 0x000fc40000000000 */
[----:B------:R-:W-:-:S04]  /*1130*/  FADD R19, R16, R19 ;  /* 0x0000001310137221 */ /* 0x000fc80000000000 */
[----:B------:R-:W-:-:S04]  /*1140*/  FADD R19, R12, R19 ;  /* 0x000000130c137221 */ /* 0x000fc80000000000 */
[----:B------:R-:W-:Y:S01]  /*1150*/  FADD R21, R4, R19 ;  /* 0x0000001304157221 */ /* 0x000fe20000000000 */
[----:B------:R-:W-:Y:S06]  /*1160*/  @!P0 BRA `(.L_x_18) ;  /* 0x00000000007c8947 */ /* 0x000fec0003800000 */
[----:B------:R-:W0:Y:S01]  /*1170*/  LDC R24, c[0x0][0x390] ;  /* 0x0000e400ff187b82 */ /* 0x000e220000000800 */
[----:B------:R-:W-:Y:S02]  /*1180*/  IADD3 R22, PT, PT, R20, -0x1000, RZ ;  /* 0xfffff00014167810 */ /* 0x000fe40007ffe0ff */
[----:B------:R-:W-:-:S07]  /*1190*/  MOV R23, 0x1000 ;  /* 0x0000100000177802 */ /* 0x000fce0000000f00 */
.L_x_20:
[----:B------:R-:W-:-:S05]  /*11a0*/  IMAD.WIDE R26, R23, 0x4, R2 ;  /* 0x00000004171a7825 */ /* 0x000fca00078e0202 */
[----:B------:R-:W2:Y:S04]  /*11b0*/  LDG.E.128.CONSTANT R16, desc[UR6][R26.64+0x2000] ;  /* 0x002000061a107981 */ /* 0x000ea8000c1e9d00 */
[----:B------:R-:W3:Y:S04]  /*11c0*/  LDG.E.128.CONSTANT R4, desc[UR6][R26.64+0x3000] ;  /* 0x003000061a047981 */ /* 0x000ee8000c1e9d00 */
[----:B------:R-:W4:Y:S04]  /*11d0*/  LDG.E.128.CONSTANT R8, desc[UR6][R26.64] ;  /* 0x000000061a087981 */ /* 0x000f28000c1e9d00 */
[----:B------:R-:W5:Y:S01]  /*11e0*/  LDG.E.128.CONSTANT R12, desc[UR6][R26.64+0x1000] ;  /* 0x001000061a0c7981 */ /* 0x000f62000c1e9d00 */
[----:B0-----:R-:W-:Y:S01]  /*11f0*/  MOV R20, R24 ;  /* 0x0000001800147202 */ /* 0x001fe20000000f00 */
[----:B--2---:R-:W-:Y:S01]  /*1200*/  FADD R17, R17, R18 ;  /* 0x0000001211117221 */ /* 0x004fe20000000000 */
[----:B---3--:R-:W-:-:S02]  /*1210*/  FADD R18, R19, R4 ;  /* 0x0000000413127221 */ /* 0x008fc40000000000 */
[----:B------:R-:W-:Y:S01]  /*1220*/  IADD3 R4, PT, PT, -R23, R20, RZ ;  /* 0x0000001417047210 */ /* 0x000fe20007ffe1ff */
[----:B------:R-:W-:Y:S01]  /*1230*/  FADD R5, R5, R6 ;  /* 0x0000000605057221 */ /* 0x000fe20000000000 */
[----:B----4-:R-:W-:Y:S01]  /*1240*/  FADD R9, R9, R10 ;  /* 0x0000000a09097221 */ /* 0x010fe20000000000 */
[----:B------:R-:W-:Y:S01]  /*1250*/  FADD R8, R8, R21 ;  /* 0x0000001508087221 */ /* 0x000fe20000000000 */
[----:B------:R-:W-:Y:S01]  /*1260*/  ISETP.GE.AND P0, PT, R4, 0x1000, PT ;  /* 0x000010000400780c */ /* 0x000fe20003f06270 */
[----:B-----5:R-:W-:Y:S01]  /*1270*/  FADD R13, R13, R14 ;  /* 0x0000000e0d0d7221 */ /* 0x020fe20000000000 */
[----:B------:R-:W-:Y:S01]  /*1280*/  FADD R10, R11, R12 ;  /* 0x0000000c0b0a7221 */ /* 0x000fe20000000000 */
[----:B------:R-:W-:Y:S01]  /*1290*/  FADD R14, R15, R16 ;  /* 0x000000100f0e7221 */ /* 0x000fe20000000000 */
[----:B------:R-:W-:Y:S01]  /*12a0*/  FADD R8, R8, R9 ;  /* 0x0000000908087221 */ /* 0x000fe20000000000 */
[----:B------:R-:W-:Y:S01]  /*12b0*/  FADD R5, R18, R5 ;  /* 0x0000000512057221 */ /* 0x000fe20000000000 */
[----:B------:R-:W-:Y:S01]  /*12c0*/  FADD R13, R10, R13 ;  /* 0x0000000d0a0d7221 */ /* 0x000fe20000000000 */
[----:B------:R-:W-:-:S03]  /*12d0*/  FADD R14, R14, R17 ;  /* 0x000000110e0e7221 */ /* 0x000fc60000000000 */
[----:B------:R-:W-:Y:S01]  /*12e0*/  FADD R8, R8, R13 ;  /* 0x0000000d08087221 */ /* 0x000fe20000000000 */
[----:B------:R-:W-:-:S04]  /*12f0*/  FADD R5, R14, R5 ;  /* 0x000000050e057221 */ /* 0x000fc80000000000 */
[----:B------:R-:W-:-:S04]  /*1300*/  FADD R5, R8, R5 ;  /* 0x0000000508057221 */ /* 0x000fc80000000000 */
[----:B------:R-:W-:Y:S01]  /*1310*/  FADD R21, R7, R5 ;  /* 0x0000000507157221 */ /* 0x000fe20000000000 */
[----:B------:R-:W-:Y:S06]  /*1320*/  @!P0 BRA `(.L_x_19) ;  /* 0x0000000800308947 */ /* 0x000fec0003800000 */
[----:B------:R-:W-:-:S04]  /*1330*/  IADD3 R23, PT, PT, R23, 0x1000, RZ ;  /* 0x0000100017177810 */ /* 0x000fc80007ffe0ff */
[----:B------:R-:W-:-:S13]  /*1340*/  ISETP.GT.AND P0, PT, R23, R22, PT ;  /* 0x000000161700720c */ /* 0x000fda0003f04270 */
[----:B------:R-:W-:Y:S05]  /*1350*/  @!P0 BRA `(.L_x_20) ;  /* 0xfffffffc00908947 */ /* 0x000fea000383ffff */
.L_x_18:
[----:B------:R-:W-:-:S13]  /*1360*/  ISETP.GE.AND P0, PT, R23, R20, PT ;  /* 0x000000141700720c */ /* 0x000fda0003f06270 */
[----:B------:R-:W-:Y:S05]  /*1370*/  @P0 BRA `(.L_x_19) ;  /* 0x00000008001c0947 */ /* 0x000fea0003800000 */
[----:B------:R-:W-:Y:S01]  /*1380*/  IMAD.IADD R9, R20, 0x1, -R23 ;  /* 0x0000000114097824 */ /* 0x000fe200078e0a17 */
[----:B------:R-:W-:Y:S04]  /*1390*/  BSSY.RECONVERGENT B1, `(.L_x_19) ;  /* 0x0000085000017945 */ /* 0x000fe80003800200 */
[----:B------:R-:W-:-:S13]  /*13a0*/  ISETP.GE.AND P0, PT, R0, R9, PT ;  /* 0x000000090000720c */ /* 0x000fda0003f06270 */
[----:B------:R-:W-:Y:S05]  /*13b0*/  @P0 BRA `(.L_x_21) ;  /* 0x0000000800080947 */ /* 0x000fea0003800000 */
[-C--:B------:R-:W-:Y:S01]  /*13c0*/  LOP3.LUT R2, RZ, R0.reuse, RZ, 0x33, !PT ;  /* 0x00000000ff027212 */ /* 0x080fe200078e33ff */
[----:B------:R-:W-:Y:S01]  /*13d0*/  BSSY.RECONVERGENT B2, `(.L_x_22) ;  /* 0x0000015000027945 */ /* 0x000fe20003800200 */
[----:B------:R-:W-:Y:S02]  /*13e0*/  MOV R8, R0 ;  /* 0x0000000000087202 */ /* 0x000fe40000000f00 */
[----:B------:R-:W-:-:S04]  /*13f0*/  IADD3 R2, PT, PT, -R23, R20, R2 ;  /* 0x0000001417027210 */ /* 0x000fc80007ffe102 */
[C---:B------:R-:W-:Y:S02]  /*1400*/  LOP3.LUT R3, R2.reuse, 0x300, RZ, 0xc0, !PT ;  /* 0x0000030002037812 */ /* 0x040fe400078ec0ff */
[----:B------:R-:W-:Y:S02]  /*1410*/  ISETP.GE.U32.AND P1, PT, R2, 0x300, PT ;  /* 0x000003000200780c */ /* 0x000fe40003f26070 */
[----:B------:R-:W-:-:S13]  /*1420*/  ISETP.NE.AND P0, PT, R3, 0x300, PT ;  /* 0x000003000300780c */ /* 0x000fda0003f05270 */
[----:B------:R-:W-:Y:S05]  /*1430*/  @!P0 BRA `(.L_x_23) ;  /* 0x0000000000388947 */ /* 0x000fea0003800000 */
[----:B------:R-:W0:Y:S01]  /*1440*/  LDC.64 R4, c[0x0][0x380] ;  /* 0x0000e000ff047b82 */ /* 0x000e220000000a00 */
[----:B------:R-:W-:Y:S02]  /*1450*/  LEA.HI R2, R2, 0x1, RZ, 0x18 ;  /* 0x0000000102027811 */ /* 0x000fe400078fc0ff */
[----:B------:R-:W-:Y:S02]  /*1460*/  IADD3 R7, PT, PT, R0, R23, RZ ;  /* 0x0000001700077210 */ /* 0x000fe40007ffe0ff */
[----:B------:R-:W-:Y:S02]  /*1470*/  LOP3.LUT R2, R2, 0x3, RZ, 0xc0, !PT ;  /* 0x0000000302027812 */ /* 0x000fe400078ec0ff */
[----:B------:R-:W-:Y:S02]  /*1480*/  MOV R8, R0 ;  /* 0x0000000000087202 */ /* 0x000fe40000000f00 */
[----:B------:R-:W-:-:S07]  /*1490*/  IADD3 R6, PT, PT, -R2, RZ, RZ ;  /* 0x000000ff02067210 */ /* 0x000fce0007ffe1ff */
.L_x_24:
[----:B0-----:R-:W-:-:S06]  /*14a0*/  IMAD.WIDE.U32 R2, R7, 0x4, R4 ;  /* 0x0000000407027825 */ /* 0x001fcc00078e0004 */
[----:B------:R-:W2:Y:S01]  /*14b0*/  LDG.E.CONSTANT R2, desc[UR6][R2.64] ;  /* 0x0000000602027981 */ /* 0x000ea2000c1e9900 */
[----:B------:R-:W-:Y:S02]  /*14c0*/  IADD3 R6, PT, PT, R6, 0x1, RZ ;  /* 0x0000000106067810 */ /* 0x000fe40007ffe0ff */
[----:B------:R-:W-:Y:S02]  /*14d0*/  IADD3 R8, PT, PT, R8, 0x100, RZ ;  /* 0x0000010008087810 */ /* 0x000fe40007ffe0ff */
[----:B------:R-:W-:Y:S02]  /*14e0*/  ISETP.NE.AND P0, PT, R6, RZ, PT ;  /* 0x000000ff0600720c */ /* 0x000fe40003f05270 */
[----:B------:R-:W-:Y:S01]  /*14f0*/  IADD3 R7, PT, PT, R7, 0x100, RZ ;  /* 0x0000010007077810 */ /* 0x000fe20007ffe0ff */
[----:B--2---:R-:W-:-:S10]  /*1500*/  FADD R21, R2, R21 ;  /* 0x0000001502157221 */ /* 0x004fd40000000000 */
[----:B------:R-:W-:Y:S05]  /*1510*/  @P0 BRA `(.L_x_24) ;  /* 0xfffffffc00e00947 */ /* 0x000fea000383ffff */
.L_x_23:
[----:B------:R-:W-:Y:S05]  /*1520*/  BSYNC.RECONVERGENT B2 ;  /* 0x0000000000027941 */ /* 0x000fea0003800200 */
.L_x_22:
[----:B------:R-:W-:Y:S05]  /*1530*/  @!P1 BRA `(.L_x_21) ;  /* 0x0000000400a89947 */ /* 0x000fea0003800000 */
[----:B------:R-:W0:Y:S01]  /*1540*/  LDCU.64 UR4, c[0x0][0x380] ;  /* 0x00007000ff0477ac */ /* 0x000e220008000a00 */
[----:B------:R-:W-:Y:S01]  /*1550*/  IADD3 R5, PT, PT, R9, -R8, RZ ;  /* 0x8000000809057210 */ /* 0x000fe20007ffe0ff */
[----:B------:R-:W-:Y:S01]  /*1560*/  BSSY.RECONVERGENT B2, `(.L_x_25) ;  /* 0x000003b000027945 */ /* 0x000fe20003800200 */
[CC--:B------:R-:W-:Y:S02]  /*1570*/  IADD3 R3, P0, PT, R8.reuse, R23.reuse, RZ ;  /* 0x0000001708037210 */ /* 0x0c0fe40007f1e0ff */
[----:B------:R-:W-:Y:S02]  /*1580*/  ISETP.GT.AND P1, PT, R5, 0xc00, PT ;  /* 0x00000c000500780c */ /* 0x000fe40003f24270 */
[----:B------:R-:W-:Y:S02]  /*1590*/  IADD3.X R4, PT, PT, RZ, RZ, RZ, P0, !PT ;  /* 0x000000ffff047210 */ /* 0x000fe400007fe4ff */
[----:B------:R-:W-:Y:S02]  /*15a0*/  IADD3 R11, PT, PT, R8, R23, RZ ;  /* 0x00000017080b7210 */ /* 0x000fe40007ffe0ff */
[----:B0-----:R-:W-:-:S04]  /*15b0*/  LEA R2, P0, R3, UR4, 0x2 ;  /* 0x0000000403027c11 */ /* 0x001fc8000f8010ff */
[----:B------:R-:W-:Y:S02]  /*15c0*/  LEA.HI.X R3, R3, UR5, R4, 0x2, P0 ;  /* 0x0000000503037c11 */ /* 0x000fe400080f1404 */
[----:B------:R-:W-:-:S05]  /*15d0*/  IADD3 R2, P0, PT, R2, 0x800, RZ ;  /* 0x0000080002027810 */ /* 0x000fca0007f1e0ff */
[----:B------:R-:W-:Y:S01]  /*15e0*/  IMAD.X R3, RZ, RZ, R3, P0 ;  /* 0x000000ffff037224 */ /* 0x000fe200000e0603 */
[----:B------:R-:W-:Y:S01]  /*15f0*/  PLOP3.LUT P0, PT, PT, PT, PT, 0x80, 0x8 ;  /* 0x000000000008781c */ /* 0x000fe20003f0f070 */
[----:B------:R-:W-:-:S12]  /*1600*/  @!P1 BRA `(.L_x_26) ;  /* 0x0000000000c09947 */ /* 0x000fd80003800000 */
[----:B------:R-:W-:Y:S02]  /*1610*/  PLOP3.LUT P0, PT, PT, PT, PT, 0x8, 0x80 ;  /* 0x000000000080781c */ /* 0x000fe40003f0e170 */
[----:B------:R-:W-:-:S11]  /*1620*/  IADD3 R13, PT, PT, R9, -0xc00, RZ ;  /* 0xfffff400090d7810 */ /* 0x000fd60007ffe0ff */
.L_x_27:
[----:B------:R-:W0:Y:S01]  /*1630*/  LDC.64 R4, c[0x0][0x380] ;  /* 0x0000e000ff047b82 */ /* 0x000e220000000a00 */
[----:B------:R-:W2:Y:S01]  /*1640*/  LDG.E.CONSTANT R10, desc[UR6][R2.64+-0x400] ;  /* 0xfffc0006020a7981 */ /* 0x000ea2000c1e9900 */
[----:B------:R-:W-:-:S03]  /*1650*/  IADD3 R25, PT, PT, R11, 0x400, RZ ;  /* 0x000004000b197810 */ /* 0x000fc60007ffe0ff */
[----:B------:R-:W3:Y:S04]  /*1660*/  LDG.E.CONSTANT R19, desc[UR6][R2.64] ;  /* 0x0000000602137981 */ /* 0x000ee8000c1e9900 */
[----:B------:R-:W4:Y:S01]  /*1670*/  LDG.E.CONSTANT R18, desc[UR6][R2.64+0x400] ;  /* 0x0004000602127981 */ /* 0x000f22000c1e9900 */
[----:B------:R-:W-:-:S03]  /*1680*/  IADD3 R7, PT, PT, R11, 0x800, RZ ;  /* 0x000008000b077810 */ /* 0x000fc60007ffe0ff */
[----:B------:R-:W5:Y:S04]  /*1690*/  LDG.E.CONSTANT R16, desc[UR6][R2.64+0xc00] ;  /* 0x000c000602107981 */ /* 0x000f68000c1e9900 */
[----:B------:R-:W5:Y:S04]  /*16a0*/  LDG.E.CONSTANT R15, desc[UR6][R2.64+0x1000] ;  /* 0x00100006020f7981 */ /* 0x000f68000c1e9900 */
[----:B------:R-:W5:Y:S01]  /*16b0*/  LDG.E.CONSTANT R14, desc[UR6][R2.64+0x1400] ;  /* 0x00140006020e7981 */ /* 0x000f62000c1e9900 */
[----:B0-----:R-:W-:-:S03]  /*16c0*/  IMAD.WIDE.U32 R22, R11, 0x4, R4 ;  /* 0x000000040b167825 */ /* 0x001fc600078e0004 */
[----:B------:R-:W5:Y:S04]  /*16d0*/  LDG.E.CONSTANT R20, desc[UR6][R2.64+0x2000] ;  /* 0x0020000602147981 */ /* 0x000f68000c1e9900 */
[----:B------:R0:W2:Y:S01]  /*16e0*/  LDG.E.CONSTANT R12, desc[UR6][R22.64] ;  /* 0x00000006160c7981 */ /* 0x0000a2000c1e9900 */
[----:B------:R-:W-:-:S03]  /*16f0*/  IMAD.WIDE.U32 R24, R25, 0x4, R4 ;  /* 0x0000000419187825 */ /* 0x000fc600078e0004 */
[----:B------:R-:W5:Y:S04]  /*1700*/  LDG.E.CONSTANT R26, desc[UR6][R2.64+0x3000] ;  /* 0x00300006021a7981 */ /* 0x000f68000c1e9900 */
[----:B------:R-:W5:Y:S01]  /*1710*/  LDG.E.CONSTANT R17, desc[UR6][R24.64] ;  /* 0x0000000618117981 */ /* 0x000f62000c1e9900 */
[--C-:B------:R-:W-:Y:S01]  /*1720*/  IMAD.WIDE.U32 R6, R7, 0x4, R4.reuse ;  /* 0x0000000407067825 */ /* 0x100fe200078e0004 */
[----:B0-----:R-:W-:Y:S02]  /*1730*/  IADD3 R23, PT, PT, R11, 0xc00, RZ ;  /* 0x00000c000b177810 */ /* 0x001fe40007ffe0ff */
[----:B------:R-:W5:Y:S04]  /*1740*/  LDG.E.CONSTANT R22, desc[UR6][R2.64+0x1c00] ;  /* 0x001c000602167981 */ /* 0x000f68000c1e9900 */
[----:B------:R-:W5:Y:S01]  /*1750*/  LDG.E.CONSTANT R6, desc[UR6][R6.64] ;  /* 0x0000000606067981 */ /* 0x000f62000c1e9900 */
[----:B------:R-:W-:-:S03]  /*1760*/  IMAD.WIDE.U32 R4, R23, 0x4, R4 ;  /* 0x0000000417047825 */ /* 0x000fc600078e0004 */
[----:B------:R-:W5:Y:S04]  /*1770*/  LDG.E.CONSTANT R23, desc[UR6][R2.64+0x2400] ;  /* 0x0024000602177981 */ /* 0x000f68000c1e9900 */
[----:B------:R-:W5:Y:S04]  /*1780*/  LDG.E.CONSTANT R4, desc[UR6][R4.64] ;  /* 0x0000000604047981 */ /* 0x000f68000c1e9900 */
[----:B------:R-:W5:Y:S04]  /*1790*/  LDG.E.CONSTANT R24, desc[UR6][R2.64+0x2c00] ;  /* 0x002c000602187981 */ /* 0x000f68000c1e9900 */
[----:B------:R0:W5:Y:S01]  /*17a0*/  LDG.E.CONSTANT R25, desc[UR6][R2.64+0x3400] ;  /* 0x0034000602197981 */ /* 0x000162000c1e9900 */
[----:B------:R-:W-:-:S04]  /*17b0*/  IADD3 R8, PT, PT, R8, 0x1000, RZ ;  /* 0x0000100008087810 */ /* 0x000fc80007ffe0ff */
[----:B------:R-:W-:Y:S02]  /*17c0*/  ISETP.GE.AND P1, PT, R8, R13, PT ;  /* 0x0000000d0800720c */ /* 0x000fe40003f26270 */
[----:B0-----:R-:W-:Y:S02]  /*17d0*/  IADD3 R2, P2, PT, R2, 0x4000, RZ ;  /* 0x0000400002027810 */ /* 0x001fe40007f5e0ff */
[----:B------:R-:W-:Y:S02]  /*17e0*/  IADD3 R11, PT, PT, R11, 0x1000, RZ ;  /* 0x000010000b0b7810 */ /* 0x000fe40007ffe0ff */
[----:B------:R-:W-:Y:S01]  /*17f0*/  IADD3.X R3, PT, PT, RZ, R3, RZ, P2, !PT ;  /* 0x00000003ff037210 */ /* 0x000fe200017fe4ff */
[----:B--2---:R-:W-:-:S04]  /*1800*/  FADD R21, R12, R21 ;  /* 0x000000150c157221 */ /* 0x004fc80000000000 */
[----:B------:R-:W-:-:S04]  /*1810*/  FADD R10, R21, R10 ;  /* 0x0000000a150a7221 */ /* 0x000fc80000000000 */
[----:B---3--:R-:W-:-:S04]  /*1820*/  FADD R19, R10, R19 ;  /* 0x000000130a137221 */ /* 0x008fc80000000000 */
[----:B----4-:R-:W-:-:S04]  /*1830*/  FADD R18, R19, R18 ;  /* 0x0000001213127221 */ /* 0x010fc80000000000 */
[----:B-----5:R-:W-:-:S04]  /*1840*/  FADD R17, R18, R17 ;  /* 0x0000001112117221 */ /* 0x020fc80000000000 */
        /* <DEDUP_REMOVED lines=12> */
.L_x_26:
[----:B------:R-:W-:Y:S05]  /*1910*/  BSYNC.RECONVERGENT B2 ;  /* 0x0000000000027941 */ /* 0x000fea0003800200 */
.L_x_25:
[----:B------:R-:W-:Y:S01]  /*1920*/  IADD3 R4, PT, PT, R9, -R8, RZ ;  /* 0x8000000809047210 */ /* 0x000fe20007ffe0ff */
[----:B------:R-:W-:Y:S03]  /*1930*/  BSSY.RECONVERGENT B2, `(.L_x_28) ;  /* 0x000001e000027945 */ /* 0x000fe60003800200 */
[----:B------:R-:W-:-:S13]  /*1940*/  ISETP.GT.AND P1, PT, R4, 0x400, PT ;  /* 0x000004000400780c */ /* 0x000fda0003f24270 */
[----:B------:R-:W-:Y:S05]  /*1950*/  @!P1 BRA `(.L_x_29) ;  /* 0x00000000006c9947 */ /* 0x000fea0003800000 */
[----:B------:R-:W0:Y:S01]  /*1960*/  LDC.64 R6, c[0x0][0x380] ;  /* 0x0000e000ff067b82 */ /* 0x000e220000000a00 */
[----:B------:R-:W2:Y:S01]  /*1970*/  LDG.E.CONSTANT R10, desc[UR6][R2.64+-0x400] ;  /* 0xfffc0006020a7981 */ /* 0x000ea2000c1e9900 */
[----:B------:R-:W-:-:S03]  /*1980*/  VIADD R15, R11, 0x400 ;  /* 0x000004000b0f7836 */ /* 0x000fc60000000000 */
[----:B------:R-:W3:Y:S04]  /*1990*/  LDG.E.CONSTANT R13, desc[UR6][R2.64] ;  /* 0x00000006020d7981 */ /* 0x000ee8000c1e9900 */
[----:B------:R-:W4:Y:S04]  /*19a0*/  LDG.E.CONSTANT R17, desc[UR6][R2.64+0xc00] ;  /* 0x000c000602117981 */ /* 0x000f28000c1e9900 */
[----:B------:R-:W5:Y:S04]  /*19b0*/  LDG.E.CONSTANT R19, desc[UR6][R2.64+0x1000] ;  /* 0x0010000602137981 */ /* 0x000f68000c1e9900 */
[----:B------:R1:W5:Y:S01]  /*19c0*/  LDG.E.CONSTANT R23, desc[UR6][R2.64+0x1400] ;  /* 0x0014000602177981 */ /* 0x000362000c1e9900 */
[----:B0-----:R-:W-:-:S06]  /*19d0*/  IMAD.WIDE.U32 R4, R11, 0x4, R6 ;  /* 0x000000040b047825 */ /* 0x001fcc00078e0006 */
[----:B------:R-:W2:Y:S01]  /*19e0*/  LDG.E.CONSTANT R4, desc[UR6][R4.64] ;  /* 0x0000000604047981 */ /* 0x000ea2000c1e9900 */
[----:B------:R-:W-:-:S03]  /*19f0*/  IMAD.WIDE.U32 R6, R15, 0x4, R6 ;  /* 0x000000040f067825 */ /* 0x000fc600078e0006 */
[----:B------:R-:W4:Y:S04]  /*1a00*/  LDG.E.CONSTANT R15, desc[UR6][R2.64+0x400] ;  /* 0x00040006020f7981 */ /* 0x000f28000c1e9900 */
[----:B------:R-:W5:Y:S01]  /*1a10*/  LDG.E.CONSTANT R7, desc[UR6][R6.64] ;  /* 0x0000000606077981 */ /* 0x000f62000c1e9900 */
[----:B------:R-:W-:Y:S02]  /*1a20*/  PLOP3.LUT P0, PT, PT, PT, PT, 0x8, 0x80 ;  /* 0x000000000080781c */ /* 0x000fe40003f0e170 */
[----:B------:R-:W-:Y:S02]  /*1a30*/  IADD3 R8, PT, PT, R8, 0x800, RZ ;  /* 0x0000080008087810 */ /* 0x000fe40007ffe0ff */
[----:B------:R-:W-:Y:S01]  /*1a40*/  IADD3 R11, PT, PT, R11, 0x800, RZ ;  /* 0x000008000b0b7810 */ /* 0x000fe20007ffe0ff */
[----:B--2---:R-:W-:-:S04]  /*1a50*/  FADD R21, R21, R4 ;  /* 0x0000000415157221 */ /* 0x004fc80000000000 */
[----:B------:R-:W-:-:S04]  /*1a60*/  FADD R10, R21, R10 ;  /* 0x0000000a150a7221 */ /* 0x000fc80000000000 */
[----:B---3--:R-:W-:-:S04]  /*1a70*/  FADD R10, R10, R13 ;  /* 0x0000000d0a0a7221 */ /* 0x008fc80000000000 */
[----:B----4-:R-:W-:-:S04]  /*1a80*/  FADD R10, R10, R15 ;  /* 0x0000000f0a0a7221 */ /* 0x010fc80000000000 */
[----:B-----5:R-:W-:Y:S01]  /*1a90*/  FADD R10, R10, R7 ;  /* 0x000000070a0a7221 */ /* 0x020fe20000000000 */
[----:B------:R-:W-:-:S03]  /*1aa0*/  IADD3 R4, P1, PT, R2, 0x2000, RZ ;  /* 0x0000200002047810 */ /* 0x000fc60007f3e0ff */
[----:B------:R-:W-:Y:S01]  /*1ab0*/  FADD R10, R10, R17 ;  /* 0x000000110a0a7221 */ /* 0x000fe20000000000 */
[----:B------:R-:W-:-:S03]  /*1ac0*/  IADD3.X R5, PT, PT, RZ, R3, RZ, P1, !PT ;  /* 0x00000003ff057210 */ /* 0x000fc60000ffe4ff */
[----:B------:R-:W-:Y:S01]  /*1ad0*/  FADD R10, R10, R19 ;  /* 0x000000130a0a7221 */ /* 0x000fe20000000000 */
[----:B-1----:R-:W-:Y:S02]  /*1ae0*/  MOV R2, R4 ;  /* 0x0000000400027202 */ /* 0x002fe40000000f00 */
[----:B------:R-:W-:Y:S01]  /*1af0*/  MOV R3, R5 ;  /* 0x0000000500037202 */ /* 0x000fe20000000f00 */
[----:B------:R-:W-:-:S07]  /*1b00*/  FADD R21, R10, R23 ;  /* 0x000000170a157221 */ /* 0x000fce0000000000 */
.L_x_29:
[----:B------:R-:W-:Y:S05]  /*1b10*/  BSYNC.RECONVERGENT B2 ;  /* 0x0000000000027941 */ /* 0x000fea0003800200 */
.L_x_28:
[----:B------:R-:W-:-:S13]  /*1b20*/  ISETP.LT.OR P0, PT, R8, R9, P0 ;  /* 0x000000090800720c */ /* 0x000fda0000701670 */
[----:B------:R-:W-:Y:S05]  /*1b30*/  @!P0 BRA `(.L_x_21) ;  /* 0x0000000000288947 */ /* 0x000fea0003800000 */
[----:B------:R-:W0:Y:S01]  /*1b40*/  LDC.64 R4, c[0x0][0x380] ;  /* 0x0000e000ff047b82 */ /* 0x000e220000000a00 */
[----:B------:R-:W2:Y:S04]  /*1b50*/  LDG.E.CONSTANT R6, desc[UR6][R2.64+-0x400] ;  /* 0xfffc000602067981 */ /* 0x000ea8000c1e9900 */
[----:B------:R-:W3:Y:S04]  /*1b60*/  LDG.E.CONSTANT R7, desc[UR6][R2.64] ;  /* 0x0000000602077981 */ /* 0x000ee8000c1e9900 */
[----:B------:R-:W4:Y:S01]  /*1b70*/  LDG.E.CONSTANT R9, desc[UR6][R2.64+0x400] ;  /* 0x0004000602097981 */ /* 0x000f22000c1e9900 */
[----:B0-----:R-:W-:-:S06]  /*1b80*/  IMAD.WIDE.U32 R4, R11, 0x4, R4 ;  /* 0x000000040b047825 */ /* 0x001fcc00078e0004 */
[----:B------:R-:W5:Y:S02]  /*1b90*/  LDG.E.CONSTANT R4, desc[UR6][R4.64] ;  /* 0x0000000604047981 */ /* 0x000f64000c1e9900 */
[----:B-----5:R-:W-:-:S04]  /*1ba0*/  FADD R21, R21, R4 ;  /* 0x0000000415157221 */ /* 0x020fc80000000000 */
[----:B--2---:R-:W-:-:S04]  /*1bb0*/  FADD R6, R21, R6 ;  /* 0x0000000615067221 */ /* 0x004fc80000000000 */
[----:B---3--:R-:W-:-:S04]  /*1bc0*/  FADD R6, R6, R7 ;  /* 0x0000000706067221 */ /* 0x008fc80000000000 */
[----:B----4-:R-:W-:-:S07]  /*1bd0*/  FADD R21, R6, R9 ;  /* 0x0000000906157221 */ /* 0x010fce0000000000 */
.L_x_21:
[----:B------:R-:W-:Y:S05]  /*1be0*/  BSYNC.RECONVERGENT B1 ;  /* 0x0000000000017941 */ /* 0x000fea0003800200 */
.L_x_19:
[----:B------:R-:W0:Y:S01]  /*1bf0*/  S2R R6, SR_LANEID ;  /* 0x0000000000067919 */ /* 0x000e220000000000 */
[----:B------:R-:W1:Y:S01]  /*1c00*/  SHFL.DOWN PT, R2, R21, 0x1, 0x1f ;  /* 0x08201f0015027f89 */ /* 0x000e6200000e0000 */
[C---:B0-----:R-:W-:Y:S02]  /*1c10*/  ISETP.GT.AND P0, PT, R6.reuse, 0x1e, PT ;  /* 0x0000001e0600780c */ /* 0x041fe40003f04270 */
[----:B------:R-:W-:-:S11]  /*1c20*/  ISETP.NE.AND P1, PT, R6, RZ, PT ;  /* 0x000000ff0600720c */ /* 0x000fd60003f25270 */
[----:B-1----:R-:W-:Y:S01]  /*1c30*/  @!P0 FADD R21, R2, R21 ;  /* 0x0000001502158221 */ /* 0x002fe20000000000 */
[----:B------:R-:W-:Y:S01]  /*1c40*/  ISETP.GT.AND P0, PT, R6, 0x1d, PT ;  /* 0x0000001d0600780c */ /* 0x000fe20003f04270 */
[----:B------:R-:W0:Y:S01]  /*1c50*/  @!P1 S2R R5, SR_CgaCtaId ;  /* 0x0000000000059919 */ /* 0x000e220000008800 */
[----:B------:R-:W-:Y:S02]  /*1c60*/  @!P1 MOV R4, 0x400 ;  /* 0x0000040000049802 */ /* 0x000fe40000000f00 */
[----:B------:R-:W-:Y:S01]  /*1c70*/  @!P1 SHF.R.U32.HI R3, RZ, 0x3, R0 ;  /* 0x00000003ff039819 */ /* 0x000fe20000011600 */
[----:B------:R-:W1:Y:S03]  /*1c80*/  SHFL.DOWN PT, R2, R21, 0x2, 0x1f ;  /* 0x08401f0015027f89 */ /* 0x000e6600000e0000 */
[----:B------:R-:W-:-:S05]  /*1c90*/  @!P1 LOP3.LUT R3, R3, 0x7c, RZ, 0xc0, !PT ;  /* 0x0000007c03039812 */ /* 0x000fca00078ec0ff */
[----:B-1----:R-:W-:Y:S01]  /*1ca0*/  @!P0 FADD R21, R21, R2 ;  /* 0x0000000215158221 */ /* 0x002fe20000000000 */
[----:B------:R-:W-:Y:S02]  /*1cb0*/  ISETP.GT.AND P0, PT, R6, 0x1b, PT ;  /* 0x0000001b0600780c */ /* 0x000fe40003f04270 */
[----:B0-----:R-:W-:Y:S02]  /*1cc0*/  @!P1 LEA R4, R5, R4, 0x18 ;  /* 0x0000000405049211 */ /* 0x001fe400078ec0ff */
[----:B------:R-:W0:Y:S02]  /*1cd0*/  SHFL.DOWN PT, R2, R21, 0x4, 0x1f ;  /* 0x08801f0015027f89 */ /* 0x000e2400000e0000 */
[----:B------:R-:W-:-:S07]  /*1ce0*/  @!P1 IADD3 R3, PT, PT, R3, R4, RZ ;  /* 0x0000000403039210 */ /* 0x000fce0007ffe0ff */
        /* <DEDUP_REMOVED lines=12> */
[----:B------:R-:W0:Y:S01]  /*1db0*/  S2UR UR5, SR_CgaCtaId ;  /* 0x00000000000579c3 */ /* 0x000e220000008800 */
[----:B------:R-:W-:Y:S02]  /*1dc0*/  UMOV UR4, 0x400 ;  /* 0x0000040000047882 */ /* 0x000fe40000000000 */
[----:B0-----:R-:W-:-:S09]  /*1dd0*/  ULEA UR4, UR5, UR4, 0x18 ;  /* 0x0000000405047291 */ /* 0x001fd2000f8ec0ff */
[----:B---3--:R-:W0:Y:S04]  /*1de0*/  LDS R3, [UR4+0xc] ;  /* 0x00000c04ff037984 */ /* 0x008e280008000800 */
        /* <DEDUP_REMOVED lines=10> */
.L_x_2:
        /* <DEDUP_REMOVED lines=12> */
.L_x_32:
[----:B------:R-:W-:Y:S05]  /*1f50*/  BSYNC.RECONVERGENT B1 ;  /* 0x0000000000017941 */ /* 0x000fea0003800200 */
.L_x_31:
[----:B------:R-:W-:Y:S01]  /*1f60*/  ISETP.GE.AND P0, PT, R11, R20, PT ;  /* 0x000000140b00720c */ /* 0x000fe20003f06270 */
[----:B------:R-:W-:-:S12]  /*1f70*/  BSSY.RECONVERGENT B1, `(.L_x_33) ;  /* 0x0000074000017945 */ /* 0x000fd80003800200 */
[----:B------:R-:W-:Y:S05]  /*1f80*/  @P0 BRA `(.L_x_34) ;  /* 0x0000000400c80947 */ /* 0x000fea0003800000 */
[----:B0-----:R-:W-:Y:S01]  /*1f90*/  LOP3.LUT R3, RZ, R11, RZ, 0x33, !PT ;  /* 0x0000000bff037212 */ /* 0x001fe200078e33ff */
[----:B------:R-:W-:Y:S04]  /*1fa0*/  BSSY.RECONVERGENT B2, `(.L_x_35) ;  /* 0x0000015000027945 */ /* 0x000fe80003800200 */
[----:B------:R-:W-:-:S05]  /*1fb0*/  IMAD.IADD R4, R3, 0x1, R20 ;  /* 0x0000000103047824 */ /* 0x000fca00078e0214 */
        /* <DEDUP_REMOVED lines=10> */
.L_x_37:
[----:B------:R-:W-:-:S06]  /*2060*/  MOV R3, R5 ;  /* 0x0000000500037202 */ /* 0x000fcc0000000f00 */
[----:B------:R0:W2:Y:S01]  /*2070*/  LDG.E.CONSTANT R3, desc[UR6][R2.64] ;  /* 0x0000000602037981 */ /* 0x0000a2000c1e9900 */
[----:B------:R-:W-:Y:S02]  /*2080*/  IADD3 R4, PT, PT, R4, 0x1, RZ ;  /* 0x0000000104047810 */ /* 0x000fe40007ffe0ff */
[----:B------:R-:W-:Y:S02]  /*2090*/  IADD3 R11, PT, PT, R11, 0x100, RZ ;  /* 0x000001000b0b7810 */ /* 0x000fe40007ffe0ff */
[----:B------:R-:W-:Y:S02]  /*20a0*/  ISETP.NE.AND P0, PT, R4, RZ, PT ;  /* 0x000000ff0400720c */ /* 0x000fe40003f05270 */
[----:B0-----:R-:W-:-:S04]  /*20b0*/  IADD3 R2, P2, PT, R2, 0x400, RZ ;  /* 0x0000040002027810 */ /* 0x001fc80007f5e0ff */
[----:B------:R-:W-:Y:S01]  /*20c0*/  IADD3.X R5, PT, PT, RZ, R5, RZ, P2, !PT ;  /* 0x00000005ff057210 */ /* 0x000fe200017fe4ff */
[----:B--2--5:R-:W-:-:S06]  /*20d0*/  FADD R0, R3, R0 ;  /* 0x0000000003007221 */ /* 0x024fcc0000000000 */
[----:B------:R-:W-:Y:S05]  /*20e0*/  @P0 BRA `(.L_x_37) ;  /* 0xfffffffc00dc0947 */ /* 0x000fea000383ffff */
.L_x_36:
[----:B------:R-:W-:Y:S05]  /*20f0*/  BSYNC.RECONVERGENT B2 ;  /* 0x0000000000027941 */ /* 0x000fea0003800200 */
.L_x_35:
        /* <DEDUP_REMOVED lines=8> */
.L_x_40:
        /* <DEDUP_REMOVED lines=9> */
[----:B------:R-:W-:-:S03]  /*2210*/  VIADD R3, R11, 0x800 ;  /* 0x000008000b037836 */ /* 0x000fc60000000000 */
[----:B------:R-:W4:Y:S01]  /*2220*/  LDG.E.CONSTANT R15, desc[UR6][R4.64+0x400] ;  /* 0x00040006040f7981 */ /* 0x000f22000c1e9900 */
        /* <DEDUP_REMOVED lines=32> */
.L_x_39:
[----:B------:R-:W-:Y:S05]  /*2430*/  BSYNC.RECONVERGENT B2 ;  /* 0x0000000000027941 */ /* 0x000fea0003800200 */
.L_x_38:
[----:B------:R-:W-:Y:S01]  /*2440*/  IADD3 R2, PT, PT, -R11, R20, RZ ;  /* 0x000000140b027210 */ /* 0x000fe20007ffe1ff */
[----:B------:R-:W-:Y:S03]  /*2450*/  BSSY.RECONVERGENT B2, `(.L_x_41) ;  /* 0x0000019000027945 */ /* 0x000fe60003800200 */
[----:B------:R-:W-:-:S13]  /*2460*/  ISETP.GT.AND P1, PT, R2, 0x400, PT ;  /* 0x000004000200780c */ /* 0x000fda0003f24270 */
[----:B------:R-:W-:Y:S05]  /*2470*/  @!P1 BRA `(.L_x_42) ;  /* 0x0000000000589947 */ /* 0x000fea0003800000 */
        /* <DEDUP_REMOVED lines=22> */
.L_x_42:
[----:B------:R-:W-:Y:S05]  /*25e0*/  BSYNC.RECONVERGENT B2 ;  /* 0x0000000000027941 */ /* 0x000fea0003800200 */
.L_x_41:
        /* <DEDUP_REMOVED lines=12> */
.L_x_34:
[----:B------:R-:W-:Y:S05]  /*26b0*/  BSYNC.RECONVERGENT B1 ;  /* 0x0000000000017941 */ /* 0x000fea0003800200 */
.L_x_33:
        /* <DEDUP_REMOVED lines=35> */
[----:B--2---:R-:W0:Y:S04]  /*28f0*/  LDS R3, [UR4+0xc] ;  /* 0x00000c04ff037984 */ /* 0x004e280008000800 */
        /* <DEDUP_REMOVED lines=10> */
.L_x_43:
[----:B0-----:R-:W0:Y:S01]  /*29a0*/  S2R R2, SR_LANEID ;  /* 0x0000000000027919 */ /* 0x001e220000000000 */
[----:B------:R-:W-:-:S04]  /*29b0*/  LOP3.LUT R0, R9, 0x3e0, RZ, 0xc0, !PT ;  /* 0x000003e009007812 */ /* 0x000fc800078ec0ff */
[----:B------:R-:W-:Y:S02]  /*29c0*/  IADD3 R3, PT, PT, R0, 0x20, RZ ;  /* 0x0000002000037810 */ /* 0x000fe40007ffe0ff */
[----:B------:R-:W-:Y:S02]  /*29d0*/  LOP3.LUT R7, RZ, R0, RZ, 0x33, !PT ;  /* 0x00000000ff077212 */ /* 0x000fe400078e33ff */
[-C--:B------:R-:W-:Y:S02]  /*29e0*/  ISETP.GT.AND P0, PT, R3, R20.reuse, PT ;  /* 0x000000140300720c */ /* 0x080fe40003f04270 */
[----:B------:R-:W-:-:S04]  /*29f0*/  IADD3 R7, PT, PT, R7, R20, RZ ;  /* 0x0000001407077210 */ /* 0x000fc80007ffe0ff */
[----:B------:R-:W-:-:S05]  /*2a00*/  SEL R4, R7, 0x1f, P0 ;  /* 0x0000001f07047807 */ /* 0x000fca0000000000 */
[----:B------:R-:W1:Y:S01]  /*2a10*/  SHFL.DOWN PT, R0, R5, 0x1, R4 ;  /* 0x0820000005007989 */ /* 0x000e6200000e0004 */
[C---:B0-----:R-:W-:Y:S01]  /*2a20*/  ISETP.GE.AND P0, PT, R2.reuse, R4, PT ;  /* 0x000000040200720c */ /* 0x041fe20003f06270 */
[C---:B------:R-:W-:Y:S01]  /*2a30*/  VIADD R3, R2.reuse, 0x2 ;  /* 0x0000000202037836 */ /* 0x040fe20000000000 */
[----:B------:R-:W-:-:S11]  /*2a40*/  ISETP.NE.AND P1, PT, R2, RZ, PT ;  /* 0x000000ff0200720c */ /* 0x000fd60003f25270 */
[----:B-1----:R-:W-:Y:S01]  /*2a50*/  @!P0 FADD R5, R0, R5 ;  /* 0x0000000500058221 */ /* 0x002fe20000000000 */
[-C--:B------:R-:W-:Y:S01]  /*2a60*/  ISETP.GT.AND P0, PT, R3, R4.reuse, PT ;  /* 0x000000040300720c */ /* 0x080fe20003f04270 */
[----:B------:R-:W0:Y:S01]  /*2a70*/  @!P1 S2R R6, SR_CgaCtaId ;  /* 0x0000000000069919 */ /* 0x000e220000008800 */
[----:B------:R-:W-:Y:S02]  /*2a80*/  IADD3 R3, PT, PT, R2, 0x4, RZ ;  /* 0x0000000402037810 */ /* 0x000fe40007ffe0ff */
[----:B------:R-:W1:Y:S09]  /*2a90*/  SHFL.DOWN PT, R0, R5, 0x2, R4 ;  /* 0x0840000005007989 */ /* 0x000e7200000e0004 */
[----:B-1----:R-:W-:Y:S01]  /*2aa0*/  @!P0 FADD R5, R5, R0 ;  /* 0x0000000005058221 */ /* 0x002fe20000000000 */
[----:B------:R-:W-:-:S02]  /*2ab0*/  ISETP.GT.AND P0, PT, R3, R4, PT ;  /* 0x000000040300720c */ /* 0x000fc40003f04270 */
[----:B------:R-:W-:Y:S02]  /*2ac0*/  IADD3 R3, PT, PT, R2, 0x8, RZ ;  /* 0x0000000802037810 */ /* 0x000fe40007ffe0ff */
[----:B------:R-:W1:Y:S09]  /*2ad0*/  SHFL.DOWN PT, R0, R5, 0x4, R4 ;  /* 0x0880000005007989 */ /* 0x000e7200000e0004 */
[----:B-1----:R-:W-:Y:S01]  /*2ae0*/  @!P0 FADD R5, R5, R0 ;  /* 0x0000000005058221 */ /* 0x002fe20000000000 */
[----:B------:R-:W-:-:S02]  /*2af0*/  ISETP.GT.AND P0, PT, R3, R4, PT ;  /* 0x000000040300720c */ /* 0x000fc40003f04270 */
[----:B------:R-:W-:Y:S02]  /*2b00*/  IADD3 R3, PT, PT, R2, 0x10, RZ ;  /* 0x0000001002037810 */ /* 0x000fe40007ffe0ff */
[----:B------:R-:W1:Y:S01]  /*2b10*/  SHFL.DOWN PT, R0, R5, 0x8, R4 ;  /* 0x0900000005007989 */ /* 0x000e6200000e0004 */
[----:B------:R-:W-:-:S04]  /*2b20*/  @!P1 SHF.R.U32.HI R2, RZ, 0x3, R9 ;  /* 0x00000003ff029819 */ /* 0x000fc80000011609 */
[----:B------:R-:W-:-:S04]  /*2b30*/  @!P1 LOP3.LUT R2, R2, 0x7c, RZ, 0xc0, !PT ;  /* 0x0000007c02029812 */ /* 0x000fc800078ec0ff */
[----:B-1----:R-:W-:Y:S01]  /*2b40*/  @!P0 FADD R5, R5, R0 ;  /* 0x0000000005058221 */ /* 0x002fe20000000000 */
[----:B------:R-:W-:Y:S02]  /*2b50*/  ISETP.GT.AND P0, PT, R3, R4, PT ;  /* 0x000000040300720c */ /* 0x000fe40003f04270 */
[----:B------:R-:W-:Y:S02]  /*2b60*/  @!P1 MOV R3, 0x400 ;  /* 0x0000040000039802 */ /* 0x000fe40000000f00 */
[----:B------:R-:W1:Y:S02]  /*2b70*/  SHFL.DOWN PT, R0, R5, 0x10, R4 ;  /* 0x0a00000005007989 */ /* 0x000e6400000e0004 */
[----:B0-----:R-:W-:-:S04]  /*2b80*/  @!P1 LEA R3, R6, R3, 0x18 ;  /* 0x0000000306039211 */ /* 0x001fc800078ec0ff */
[----:B------:R-:W-:-:S03]  /*2b90*/  @!P1 IADD3 R3, PT, PT, R2, R3, RZ ;  /* 0x0000000302039210 */ /* 0x000fc60007ffe0ff */
[----:B-1----:R-:W-:Y:S01]  /*2ba0*/  @!P0 FADD R5, R5, R0 ;  /* 0x0000000005058221 */ /* 0x002fe20000000000 */
        /* <DEDUP_REMOVED lines=12> */
[----:B-1----:R-:W0:Y:S04]  /*2c70*/  LDS R3, [UR4+0xc] ;  /* 0x00000c04ff037984 */ /* 0x002e280008000800 */
        /* <DEDUP_REMOVED lines=13> */
.L_x_30:
[----:B------:R-:W0:Y:S01]  /*2d50*/  S2R R8, SR_TID.X ;  /* 0x0000000000087919 */ /* 0x000e220000002100 */
[----:B------:R-:W0:Y:S02]  /*2d60*/  LDC.64 R2, c[0x0][0x380] ;  /* 0x0000e000ff027b82 */ /* 0x000e240000000a00 */
[----:B0-----:R-:W-:-:S05]  /*2d70*/  IMAD.WIDE.U32 R2, R8, 0x4, R2 ;  /* 0x0000000408027825 */ /* 0x001fca00078e0002 */
[----:B------:R-:W2:Y:S04]  /*2d80*/  LDG.E.CONSTANT R19, desc[UR6][R2.64] ;  /* 0x0000000602137981 */ /* 0x000ea8000c1e9900 */
[----:B------:R-:W2:Y:S04]  /*2d90*/  LDG.E.CONSTANT R0, desc[UR6][R2.64+0x400] ;  /* 0x0004000602007981 */ /* 0x000ea8000c1e9900 */
[----:B------:R-:W3:Y:S04]  /*2da0*/  LDG.E.CONSTANT R4, desc[UR6][R2.64+0x800] ;  /* 0x0008000602047981 */ /* 0x000ee8000c1e9900 */
[----:B------:R-:W3:Y:S04]  /*2db0*/  LDG.E.CONSTANT R5, desc[UR6][R2.64+0xc00] ;  /* 0x000c000602057981 */ /* 0x000ee8000c1e9900 */
[----:B------:R-:W4:Y:S04]  /*2dc0*/  LDG.E.CONSTANT R6, desc[UR6][R2.64+0x1000] ;  /* 0x0010000602067981 */ /* 0x000f28000c1e9900 */
[----:B------:R-:W4:Y:S04]  /*2dd0*/  LDG.E.CONSTANT R7, desc[UR6][R2.64+0x1400] ;  /* 0x0014000602077981 */ /* 0x000f28000c1e9900 */
[----:B------:R-:W5:Y:S04]  /*2de0*/  LDG.E.CONSTANT R9, desc[UR6][R2.64+0x1800] ;  /* 0x0018000602097981 */ /* 0x000f68000c1e9900 */
        /* <DEDUP_REMOVED lines=8> */
[----:B------:R-:W5:Y:S01]  /*2e70*/  LDG.E.CONSTANT R18, desc[UR6][R2.64+0x3c00] ;  /* 0x003c000602127981 */ /* 0x000f62000c1e9900 */
[----:B------:R-:W-:Y:S01]  /*2e80*/  ISETP.GE.U32.AND P0, PT, R20, 0x2000, PT ;  /* 0x000020001400780c */ /* 0x000fe20003f06070 */
[----:B--2---:R-:W-:Y:S01]  /*2e90*/  FADD R0, R19, R0 ;  /* 0x0000000013007221 */ /* 0x004fe20000000000 */
[----:B---3--:R-:W-:-:S04]  /*2ea0*/  FADD R5, R4, R5 ;  /* 0x0000000504057221 */ /* 0x008fc80000000000 */
[----:B------:R-:W-:Y:S01]  /*2eb0*/  FADD R0, R0, R5 ;  /* 0x0000000500007221 */ /* 0x000fe20000000000 */
[----:B----4-:R-:W-:Y:S01]  /*2ec0*/  FADD R6, R6, R7 ;  /* 0x0000000706067221 */ /* 0x010fe20000000000 */
[----:B-----5:R-:W-:-:S04]  /*2ed0*/  FADD R9, R9, R10 ;  /* 0x0000000a09097221 */ /* 0x020fc80000000000 */
[----:B------:R-:W-:Y:S01]  /*2ee0*/  FADD R9, R6, R9 ;  /* 0x0000000906097221 */ /* 0x000fe20000000000 */
[----:B------:R-:W-:-:S03]  /*2ef0*/  FADD R11, R11, R12 ;  /* 0x0000000c0b0b7221 */ /* 0x000fc60000000000 */
[----:B------:R-:W-:Y:S01]  /*2f00*/  FADD R0, R0, R9 ;  /* 0x0000000900007221 */ /* 0x000fe20000000000 */
[----:B------:R-:W-:-:S04]  /*2f10*/  FADD R14, R13, R14 ;  /* 0x0000000e0d0e7221 */ /* 0x000fc80000000000 */
[----:B------:R-:W-:Y:S01]  /*2f20*/  FADD R11, R11, R14 ;  /* 0x0000000e0b0b7221 */ /* 0x000fe20000000000 */
[----:B------:R-:W-:Y:S01]  /*2f30*/  FADD R15, R15, R16 ;  /* 0x000000100f0f7221 */ /* 0x000fe20000000000 */
[----:B------:R-:W-:-:S04]  /*2f40*/  FADD R18, R17, R18 ;  /* 0x0000001211127221 */ /* 0x000fc80000000000 */
[----:B------:R-:W-:-:S04]  /*2f50*/  FADD R18, R15, R18 ;  /* 0x000000120f127221 */ /* 0x000fc80000000000 */
[----:B------:R-:W-:Y:S01]  /*2f60*/  FADD R5, R11, R18 ;  /* 0x000000120b057221 */ /* 0x000fe20000000000 */
[----:B------:R-:W-:-:S03]  /*2f70*/  HFMA2 R11, -RZ, RZ, 0, 0.00048828125 ;  /* 0x00001000ff0b7431 */ /* 0x000fc600000001ff */
[----:B------:R-:W-:Y:S01]  /*2f80*/  FADD R0, R0, R5 ;  /* 0x0000000500007221 */ /* 0x000fe20000000000 */
[----:B------:R-:W-:Y:S06]  /*2f90*/  @!P0 BRA `(.L_x_44) ;  /* 0x0000000000ac8947 */ /* 0x000fec0003800000 */
[----:B------:R-:W0:Y:S01]  /*2fa0*/  LDC R7, c[0x0][0x390] ;  /* 0x0000e400ff077b82 */ /* 0x000e220000000800 */
[----:B------:R-:W-:Y:S02]  /*2fb0*/  IADD3 R6, PT, PT, R20, -0x1000, RZ ;  /* 0xfffff00014067810 */ /* 0x000fe40007ffe0ff */
[----:B------:R-:W-:-:S07]  /*2fc0*/  MOV R11, 0x1000 ;  /* 0x00001000000b7802 */ /* 0x000fce0000000f00 */
.L_x_46:
[----:B------:R-:W-:-:S05]  /*2fd0*/  IMAD.WIDE R4, R11, 0x4, R2 ;  /* 0x000000040b047825 */ /* 0x000fca00078e0202 */
[----:B------:R-:W2:Y:S04]  /*2fe0*/  LDG.E.CONSTANT R20, desc[UR6][R4.64+0x400] ;  /* 0x0004000604147981 */ /* 0x000ea8000c1e9900 */
[----:B------:R-:W2:Y:S04]  /*2ff0*/  LDG.E.CONSTANT R21, desc[UR6][R4.64+0x800] ;  /* 0x0008000604157981 */ /* 0x000ea8000c1e9900 */
        /* <DEDUP_REMOVED lines=13> */
[----:B------:R1:W5:Y:S01]  /*30d0*/  LDG.E.CONSTANT R18, desc[UR6][R4.64+0x3c00] ;  /* 0x003c000604127981 */ /* 0x000362000c1e9900 */
[----:B--2---:R-:W-:Y:S01]  /*30e0*/  FADD R21, R20, R21 ;  /* 0x0000001514157221 */ /* 0x004fe20000000000 */
[----:B0-----:R-:W-:-:S05]  /*30f0*/  MOV R20, R7 ;  /* 0x0000000700147202 */ /* 0x001fca0000000f00 */
[----:B-1----:R-:W-:Y:S02]  /*3100*/  IMAD.IADD R4, R20, 0x1, -R11 ;  /* 0x0000000114047824 */ /* 0x002fe400078e0a0b */
[----:B---3--:R-:W-:-:S03]  /*3110*/  FADD R0, R19, R0 ;  /* 0x0000000013007221 */ /* 0x008fc60000000000 */
[----:B------:R-:W-:Y:S01]  /*3120*/  ISETP.GE.AND P0, PT, R4, 0x1000, PT ;  /* 0x000010000400780c */ /* 0x000fe20003f06270 */
[----:B----4-:R-:W-:Y:S01]  /*3130*/  FADD R22, R22, R23 ;  /* 0x0000001716167221 */ /* 0x010fe20000000000 */
[----:B------:R-:W-:Y:S01]  /*3140*/  FADD R0, R0, R21 ;  /* 0x0000001500007221 */ /* 0x000fe20000000000 */
[----:B-----5:R-:W-:-:S04]  /*3150*/  FADD R25, R24, R25 ;  /* 0x0000001918197221 */ /* 0x020fc80000000000 */
[----:B------:R-:W-:Y:S01]  /*3160*/  FADD R25, R22, R25 ;  /* 0x0000001916197221 */ /* 0x000fe20000000000 */
[----:B------:R-:W-:Y:S01]  /*3170*/  FADD R16, R16, R17 ;  /* 0x0000001110107221 */ /* 0x000fe20000000000 */
[----:B------:R-:W-:-:S04]  /*3180*/  FADD R15, R15, R10 ;  /* 0x0000000a0f0f7221 */ /* 0x000fc80000000000 */
[----:B------:R-:W-:Y:S01]  /*3190*/  FADD R15, R16, R15 ;  /* 0x0000000f100f7221 */ /* 0x000fe20000000000 */
[----:B------:R-:W-:Y:S01]  /*31a0*/  FADD R9, R14, R9 ;  /* 0x000000090e097221 */ /* 0x000fe20000000000 */
[----:B------:R-:W-:-:S04]  /*31b0*/  FADD R12, R13, R12 ;  /* 0x0000000c0d0c7221 */ /* 0x000fc80000000000 */
[----:B------:R-:W-:Y:S01]  /*31c0*/  FADD R12, R9, R12 ;  /* 0x0000000c090c7221 */ /* 0x000fe20000000000 */
[----:B------:R-:W-:-:S03]  /*31d0*/  FADD R0, R0, R25 ;  /* 0x0000001900007221 */ /* 0x000fc60000000000 */
[----:B------:R-:W-:-:S04]  /*31e0*/  FADD R15, R15, R12 ;  /* 0x0000000c0f0f7221 */ /* 0x000fc80000000000 */
[----:B------:R-:W-:-:S04]  /*31f0*/  FADD R15, R0, R15 ;  /* 0x0000000f000f7221 */ /* 0x000fc80000000000 */
[----:B------:R-:W-:Y:S01]  /*3200*/  FADD R0, R18, R15 ;  /* 0x0000000f12007221 */ /* 0x000fe20000000000 */
[----:B------:R-:W-:Y:S06]  /*3210*/  @!P0 BRA `(.L_x_45) ;  /* 0x0000000800308947 */ /* 0x000fec0003800000 */
[----:B------:R-:W-:-:S04]  /*3220*/  IADD3 R11, PT, PT, R11, 0x1000, RZ ;  /* 0x000010000b0b7810 */ /* 0x000fc80007ffe0ff */
[----:B------:R-:W-:-:S13]  /*3230*/  ISETP.GT.AND P0, PT, R11, R6, PT ;  /* 0x000000060b00720c */ /* 0x000fda0003f04270 */
[----:B------:R-:W-:Y:S05]  /*3240*/  @!P0 BRA `(.L_x_46) ;  /* 0xfffffffc00608947 */ /* 0x000fea000383ffff */
.L_x_44:
[----:B------:R-:W-:-:S13]  /*3250*/  ISETP.GE.AND P0, PT, R11, R20, PT ;  /* 0x000000140b00720c */ /* 0x000fda0003f06270 */
[----:B------:R-:W-:Y:S05]  /*3260*/  @P0 BRA `(.L_x_45) ;  /* 0x00000008001c0947 */ /* 0x000fea0003800000 */
[----:B------:R-:W-:Y:S01]  /*3270*/  IADD3 R9, PT, PT, -R11, R20, RZ ;  /* 0x000000140b097210 */ /* 0x000fe20007ffe1ff */
[----:B------:R-:W-:Y:S03]  /*3280*/  BSSY.RECONVERGENT B1, `(.L_x_45) ;  /* 0x0000085000017945 */ /* 0x000fe60003800200 */
        /* <DEDUP_REMOVED lines=16> */
.L_x_50:
        /* <DEDUP_REMOVED lines=8> */
.L_x_49:
[----:B------:R-:W-:Y:S05]  /*3410*/  BSYNC.RECONVERGENT B2 ;  /* 0x0000000000027941 */ /* 0x000fea0003800200 */
.L_x_48:
[----:B------:R-:W-:Y:S05]  /*3420*/  @!P1 BRA `(.L_x_47) ;  /* 0x0000000400a89947 */ /* 0x000fea0003800000 */
[----:B------:R-:W0:Y:S01]  /*3430*/  LDCU.64 UR4, c[0x0][0x380] ;  /* 0x00007000ff0477ac */ /* 0x000e220008000a00 */
[----:B------:R-:W-:Y:S01]  /*3440*/  IADD3 R5, PT, PT, R9, -R10, RZ ;  /* 0x8000000a09057210 */ /* 0x000fe20007ffe0ff */
[----:B------:R-:W-:Y:S01]  /*3450*/  BSSY.RECONVERGENT B2, `(.L_x_51) ;  /* 0x000003b000027945 */ /* 0x000fe20003800200 */
[CC--:B------:R-:W-:Y:S02]  /*3460*/  IADD3 R3, P0, PT, R10.reuse, R11.reuse, RZ ;  /* 0x0000000b0a037210 */ /* 0x0c0fe40007f1e0ff */
[----:B------:R-:W-:Y:S02]  /*3470*/  ISETP.GT.AND P1, PT, R5, 0xc00, PT ;  /* 0x00000c000500780c */ /* 0x000fe40003f24270 */
[----:B------:R-:W-:Y:S01]  /*3480*/  IADD3 R11, PT, PT, R10, R11, RZ ;  /* 0x0000000b0a0b7210 */ /* 0x000fe20007ffe0ff */
[----:B------:R-:W-:Y:S01]  /*3490*/  IMAD.X R4, RZ, RZ, RZ, P0 ;  /* 0x000000ffff047224 */ /* 0x000fe200000e06ff */
[----:B0-----:R-:W-:-:S04]  /*34a0*/  LEA R2, P0, R3, UR4, 0x2 ;  /* 0x0000000403027c11 */ /* 0x001fc8000f8010ff */
[----:B------:R-:W-:Y:S02]  /*34b0*/  LEA.HI.X R3, R3, UR5, R4, 0x2, P0 ;  /* 0x0000000503037c11 */ /* 0x000fe400080f1404 */
[----:B------:R-:W-:-:S04]  /*34c0*/  IADD3 R2, P0, PT, R2, 0x800, RZ ;  /* 0x0000080002027810 */ /* 0x000fc80007f1e0ff */
[----:B------:R-:W-:Y:S02]  /*34d0*/  IADD3.X R3, PT, PT, RZ, R3, RZ, P0, !PT ;  /* 0x00000003ff037210 */ /* 0x000fe400007fe4ff */
[----:B------:R-:W-:Y:S01]  /*34e0*/  PLOP3.LUT P0, PT, PT, PT, PT, 0x80, 0x8 ;  /* 0x000000000008781c */ /* 0x000fe20003f0f070 */
[----:B------:R-:W-:-:S12]  /*34f0*/  @!P1 BRA `(.L_x_52) ;  /* 0x0000000000c09947 */ /* 0x000fd80003800000 */
[----:B------:R-:W-:Y:S02]  /*3500*/  PLOP3.LUT P0, PT, PT, PT, PT, 0x8, 0x80 ;  /* 0x000000000080781c */ /* 0x000fe40003f0e170 */
[----:B------:R-:W-:-:S11]  /*3510*/  IADD3 R13, PT, PT, R9, -0xc00, RZ ;  /* 0xfffff400090d7810 */ /* 0x000fd60007ffe0ff */
.L_x_53:
[----:B------:R-:W0:Y:S01]  /*3520*/  LDC.64 R4, c[0x0][0x380] ;  /* 0x0000e000ff047b82 */ /* 0x000e220000000a00 */
[----:B------:R-:W2:Y:S01]  /*3530*/  LDG.E.CONSTANT R12, desc[UR6][R2.64+-0x400] ;  /* 0xfffc0006020c7981 */ /* 0x000ea2000c1e9900 */
[----:B------:R-:W-:-:S03]  /*3540*/  IADD3 R25, PT, PT, R11, 0x400, RZ ;  /* 0x000004000b197810 */ /* 0x000fc60007ffe0ff */
[----:B------:R-:W3:Y:S04]  /*3550*/  LDG.E.CONSTANT R20, desc[UR6][R2.64] ;  /* 0x0000000602147981 */ /* 0x000ee8000c1e9900 */
[----:B------:R-:W4:Y:S01]  /*3560*/  LDG.E.CONSTANT R19, desc[UR6][R2.64+0x400] ;  /* 0x0004000602137981 */ /* 0x000f22000c1e9900 */
[----:B------:R-:W-:-:S03]  /*3570*/  IADD3 R7, PT, PT, R11, 0x800, RZ ;  /* 0x000008000b077810 */ /* 0x000fc60007ffe0ff */
[----:B------:R-:W5:Y:S04]  /*3580*/  LDG.E.CONSTANT R17, desc[UR6][R2.64+0xc00] ;  /* 0x000c000602117981 */ /* 0x000f68000c1e9900 */
[----:B------:R-:W5:Y:S01]  /*3590*/  LDG.E.CONSTANT R16, desc[UR6][R2.64+0x1000] ;  /* 0x0010000602107981 */ /* 0x000f62000c1e9900 */
[----:B------:R-:W-:-:S03]  /*35a0*/  IADD3 R23, PT, PT, R11, 0xc00, RZ ;  /* 0x00000c000b177810 */ /* 0x000fc60007ffe0ff */
[----:B------:R-:W5:Y:S01]  /*35b0*/  LDG.E.CONSTANT R22, desc[UR6][R2.64+0x1c00] ;  /* 0x001c000602167981 */ /* 0x000f62000c1e9900 */
[----:B0-----:R-:W-:-:S03]  /*35c0*/  IMAD.WIDE.U32 R14, R11, 0x4, R4 ;  /* 0x000000040b0e7825 */ /* 0x001fc600078e0004 */
[----:B------:R-:W5:Y:S04]  /*35d0*/  LDG.E.CONSTANT R21, desc[UR6][R2.64+0x2000] ;  /* 0x0020000602157981 */ /* 0x000f68000c1e9900 */
[----:B------:R-:W5:Y:S04]  /*35e0*/  LDG.E.CONSTANT R26, desc[UR6][R2.64+0x3000] ;  /* 0x00300006021a7981 */ /* 0x000f68000c1e9900 */
[----:B------:R-:W2:Y:S01]  /*35f0*/  LDG.E.CONSTANT R15, desc[UR6][R14.64] ;  /* 0x000000060e0f7981 */ /* 0x000ea2000c1e9900 */
[----:B------:R-:W-:-:S05]  /*3600*/  IMAD.WIDE.U32 R24, R25, 0x4, R4 ;  /* 0x0000000419187825 */ /* 0x000fca00078e0004 */
[----:B------:R-:W5:Y:S01]  /*3610*/  LDG.E.CONSTANT R18, desc[UR6][R24.64] ;  /* 0x0000000618127981 */ /* 0x000f62000c1e9900 */
[----:B------:R-:W-:-:S03]  /*3620*/  IMAD.WIDE.U32 R6, R7, 0x4, R4 ;  /* 0x0000000407067825 */ /* 0x000fc600078e0004 */
        /* <DEDUP_REMOVED lines=8> */
[----:B------:R-:W-:Y:S01]  /*36b0*/  ISETP.GE.AND P1, PT, R10, R13, PT ;  /* 0x0000000d0a00720c */ /* 0x000fe20003f26270 */
[----:B------:R-:W-:Y:S01]  /*36c0*/  VIADD R11, R11, 0x1000 ;  /* 0x000010000b0b7836 */ /* 0x000fe20000000000 */
[----:B0-----:R-:W-:-:S04]  /*36d0*/  IADD3 R2, P2, PT, R2, 0x4000, RZ ;  /* 0x0000400002027810 */ /* 0x001fc80007f5e0ff */
        /* <DEDUP_REMOVED lines=18> */
.L_x_52:
[----:B------:R-:W-:Y:S05]  /*3800*/  BSYNC.RECONVERGENT B2 ;  /* 0x0000000000027941 */ /* 0x000fea0003800200 */
.L_x_51:
[----:B------:R-:W-:Y:S01]  /*3810*/  IADD3 R4, PT, PT, R9, -R10, RZ ;  /* 0x8000000a09047210 */ /* 0x000fe20007ffe0ff */
[----:B------:R-:W-:Y:S03]  /*3820*/  BSSY.RECONVERGENT B2, `(.L_x_54) ;  /* 0x000001e000027945 */ /* 0x000fe60003800200 */
[----:B------:R-:W-:-:S13]  /*3830*/  ISETP.GT.AND P1, PT, R4, 0x400, PT ;  /* 0x000004000400780c */ /* 0x000fda0003f24270 */
[----:B------:R-:W-:Y:S05]  /*3840*/  @!P1 BRA `(.L_x_55) ;  /* 0x00000000006c9947 */ /* 0x000fea0003800000 */
[----:B------:R-:W0:Y:S01]  /*3850*/  LDC.64 R6, c[0x0][0x380] ;  /* 0x0000e000ff067b82 */ /* 0x000e220000000a00 */
[----:B------:R-:W2:Y:S01]  /*3860*/  LDG.E.CONSTANT R13, desc[UR6][R2.64+-0x400] ;  /* 0xfffc0006020d7981 */ /* 0x000ea2000c1e9900 */
[----:B------:R-:W-:-:S03]  /*3870*/  IADD3 R17, PT, PT, R11, 0x400, RZ ;  /* 0x000004000b117810 */ /* 0x000fc60007ffe0ff */
[----:B------:R-:W3:Y:S04]  /*3880*/  LDG.E.CONSTANT R15, desc[UR6][R2.64] ;  /* 0x00000006020f7981 */ /* 0x000ee8000c1e9900 */
[----:B------:R-:W4:Y:S04]  /*3890*/  LDG.E.CONSTANT R19, desc[UR6][R2.64+0xc00] ;  /* 0x000c000602137981 */ /* 0x000f28000c1e9900 */
[----:B------:R-:W5:Y:S04]  /*38a0*/  LDG.E.CONSTANT R21, desc[UR6][R2.64+0x1000] ;  /* 0x0010000602157981 */ /* 0x000f68000c1e9900 */
[----:B------:R-:W5:Y:S01]  /*38b0*/  LDG.E.CONSTANT R23, desc[UR6][R2.64+0x1400] ;  /* 0x0014000602177981 */ /* 0x000f62000c1e9900 */
[----:B0-----:R-:W-:-:S06]  /*38c0*/  IMAD.WIDE.U32 R4, R11, 0x4, R6 ;  /* 0x000000040b047825 */ /* 0x001fcc00078e0006 */
[----:B------:R0:W2:Y:S01]  /*38d0*/  LDG.E.CONSTANT R5, desc[UR6][R4.64] ;  /* 0x0000000604057981 */ /* 0x0000a2000c1e9900 */
[----:B------:R-:W-:-:S03]  /*38e0*/  IMAD.WIDE.U32 R6, R17, 0x4, R6 ;  /* 0x0000000411067825 */ /* 0x000fc600078e0006 */
[----:B------:R1:W4:Y:S04]  /*38f0*/  LDG.E.CONSTANT R17, desc[UR6][R2.64+0x400] ;  /* 0x0004000602117981 */ /* 0x000328000c1e9900 */
[----:B------:R-:W5:Y:S01]  /*3900*/  LDG.E.CONSTANT R7, desc[UR6][R6.64] ;  /* 0x0000000606077981 */ /* 0x000f62000c1e9900 */
[----:B0-----:R-:W-:Y:S02]  /*3910*/  IADD3 R4, P1, PT, R2, 0x2000, RZ ;  /* 0x0000200002047810 */ /* 0x001fe40007f3e0ff */
[----:B------:R-:W-:Y:S02]  /*3920*/  PLOP3.LUT P0, PT, PT, PT, PT, 0x8, 0x80 ;  /* 0x000000000080781c */ /* 0x000fe40003f0e170 */
[----:B------:R-:W-:Y:S02]  /*3930*/  IADD3 R10, PT, PT, R10, 0x800, RZ ;  /* 0x000008000a0a7810 */ /* 0x000fe40007ffe0ff */
[----:B------:R-:W-:-:S02]  /*3940*/  IADD3 R11, PT, PT, R11, 0x800, RZ ;  /* 0x000008000b0b7810 */ /* 0x000fc40007ffe0ff */
[----:B-1----:R-:W-:Y:S01]  /*3950*/  MOV R2, R4 ;  /* 0x0000000400027202 */ /* 0x002fe20000000f00 */
[----:B--2---:R-:W-:-:S04]  /*3960*/  FADD R0, R0, R5 ;  /* 0x0000000500007221 */ /* 0x004fc80000000000 */
[----:B------:R-:W-:-:S04]  /*3970*/  FADD R0, R0, R13 ;  /* 0x0000000d00007221 */ /* 0x000fc80000000000 */
[----:B---3--:R-:W-:-:S04]  /*3980*/  FADD R0, R0, R15 ;  /* 0x0000000f00007221 */ /* 0x008fc80000000000 */
[----:B----4-:R-:W-:-:S04]  /*3990*/  FADD R0, R0, R17 ;  /* 0x0000001100007221 */ /* 0x010fc80000000000 */
[----:B-----5:R-:W-:-:S04]  /*39a0*/  FADD R0, R0, R7 ;  /* 0x0000000700007221 */ /* 0x020fc80000000000 */
[----:B------:R-:W-:Y:S01]  /*39b0*/  FADD R0, R0, R19 ;  /* 0x0000001300007221 */ /* 0x000fe20000000000 */
[----:B------:R-:W-:-:S03]  /*39c0*/  IADD3.X R5, PT, PT, RZ, R3, RZ, P1, !PT ;  /* 0x00000003ff057210 */ /* 0x000fc60000ffe4ff */
[----:B------:R-:W-:Y:S01]  /*39d0*/  FADD R0, R0, R21 ;  /* 0x0000001500007221 */ /* 0x000fe20000000000 */
[----:B------:R-:W-:-:S03]  /*39e0*/  MOV R3, R5 ;  /* 0x0000000500037202 */ /* 0x000fc60000000f00 */
[----:B------:R-:W-:-:S07]  /*39f0*/  FADD R0, R0, R23 ;  /* 0x0000001700007221 */ /* 0x000fce0000000000 */
.L_x_55:
[----:B------:R-:W-:Y:S05]  /*3a00*/  BSYNC.RECONVERGENT B2 ;  /* 0x0000000000027941 */ /* 0x000fea0003800200 */
.L_x_54:
[----:B------:R-:W-:-:S13]  /*3a10*/  ISETP.LT.OR P0, PT, R10, R9, P0 ;  /* 0x000000090a00720c */ /* 0x000fda0000701670 */
[----:B------:R-:W-:Y:S05]  /*3a20*/  @!P0 BRA `(.L_x_47) ;  /* 0x0000000000288947 */ /* 0x000fea0003800000 */
[----:B------:R-:W0:Y:S01]  /*3a30*/  LDC.64 R4, c[0x0][0x380] ;  /* 0x0000e000ff047b82 */ /* 0x000e220000000a00 */
[----:B------:R-:W2:Y:S04]  /*3a40*/  LDG.E.CONSTANT R7, desc[UR6][R2.64+-0x400] ;  /* 0xfffc000602077981 */ /* 0x000ea8000c1e9900 */
[----:B------:R-:W3:Y:S01]  /*3a50*/  LDG.E.CONSTANT R9, desc[UR6][R2.64] ;  /* 0x0000000602097981 */ /* 0x000ee2000c1e9900 */
[----:B0-----:R-:W-:-:S03]  /*3a60*/  IMAD.WIDE.U32 R4, R11, 0x4, R4 ;  /* 0x000000040b047825 */ /* 0x001fc600078e0004 */
[----:B------:R-:W4:Y:S04]  /*3a70*/  LDG.E.CONSTANT R11, desc[UR6][R2.64+0x400] ;  /* 0x00040006020b7981 */ /* 0x000f28000c1e9900 */
[----:B------:R-:W5:Y:S02]  /*3a80*/  LDG.E.CONSTANT R5, desc[UR6][R4.64] ;  /* 0x0000000604057981 */ /* 0x000f64000c1e9900 */
[----:B-----5:R-:W-:-:S04]  /*3a90*/  FADD R0, R0, R5 ;  /* 0x0000000500007221 */ /* 0x020fc80000000000 */
[----:B--2---:R-:W-:-:S04]  /*3aa0*/  FADD R0, R0, R7 ;  /* 0x0000000700007221 */ /* 0x004fc80000000000 */
[----:B---3--:R-:W-:-:S04]  /*3ab0*/  FADD R0, R0, R9 ;  /* 0x0000000900007221 */ /* 0x008fc80000000000 */
[----:B----4-:R-:W-:-:S07]  /*3ac0*/  FADD R0, R0, R11 ;  /* 0x0000000b00007221 */ /* 0x010fce0000000000 */
.L_x_47:
[----:B------:R-:W-:Y:S05]  /*3ad0*/  BSYNC.RECONVERGENT B1 ;  /* 0x0000000000017941 */ /* 0x000fea0003800200 */
.L_x_45:
[----:B------:R-:W0:Y:S01]  /*3ae0*/  S2R R6, SR_LANEID ;  /* 0x0000000000067919 */ /* 0x000e220000000000 */
[----:B------:R-:W-:-:S05]  /*3af0*/  MOV R3, R0 ;  /* 0x0000000000037202 */ /* 0x000fca0000000f00 */
        /* <DEDUP_REMOVED lines=30> */
[----:B------:R-:W1:Y:S04]  /*3ce0*/  LDS R3, [UR4+0xc] ;  /* 0x00000c04ff037984 */ /* 0x000e680008000800 */
[----:B0-----:R-:W0:Y:S04]  /*3cf0*/  LDS.128 R4, [UR4+0x10] ;  /* 0x00001004ff047984 */ /* 0x001e280008000c00 */
[----:B------:R-:W2:Y:S01]  /*3d00*/  LDS.64 R8, [UR4+0x20] ;  /* 0x00002004ff087984 */ /* 0x000ea20008000a00 */
[----:B-1----:R-:W-:-:S04]  /*3d10*/  FADD R3, R0, R3 ;  /* 0x0000000300037221 */ /* 0x002fc80000000000 */
[----:B0-----:R-:W-:-:S04]  /*3d20*/  FADD R4, R3, R4 ;  /* 0x0000000403047221 */ /* 0x001fc80000000000 */
[----:B------:R-:W-:-:S04]  /*3d30*/  FADD R5, R4, R5 ;  /* 0x0000000504057221 */ /* 0x000fc80000000000 */
[----:B------:R-:W-:-:S04]  /*3d40*/  FADD R6, R5, R6 ;  /* 0x0000000605067221 */ /* 0x000fc80000000000 */
[----:B------:R-:W-:-:S04]  /*3d50*/  FADD R7, R6, R7 ;  /* 0x0000000706077221 */ /* 0x000fc80000000000 */
[----:B--2---:R-:W-:-:S04]  /*3d60*/  FADD R8, R7, R8 ;  /* 0x0000000807087221 */ /* 0x004fc80000000000 */
[----:B------:R-:W-:-:S07]  /*3d70*/  FADD R0, R8, R9 ;  /* 0x0000000908007221 */ /* 0x000fce0000000000 */
.L_x_17:
[----:B------:R-:W-:Y:S05]  /*3d80*/  BSYNC.RECONVERGENT B0 ;  /* 0x0000000000007941 */ /* 0x000fea0003800200 */
.L_x_1:
[----:B------:R-:W-:Y:S05]  /*3d90*/  @P0 EXIT ;  /* 0x000000000000094d */ /* 0x000fea0003800000 */
[----:B01234-:R-:W0:Y:S01]  /*3da0*/  LDC.64 R2, c[0x0][0x388] ;  /* 0x0000e200ff027b82 */ /* 0x01fe220000000a00 */
[----:B------:R-:W1:Y:S02]  /*3db0*/  LDCU UR4, c[0x0][0x398] ;  /* 0x00007300ff0477ac */ /* 0x000e640008000800 */
[----:B-1----:R-:W-:-:S05]  /*3dc0*/  FADD R5, R0, UR4 ;  /* 0x0000000400057e21 */ /* 0x002fca0008000000 */
[----:B0-----:R-:W-:Y:S01]  /*3dd0*/  STG.E desc[UR6][R2.64], R5 ;  /* 0x0000000502007986 */ /* 0x001fe2000c101906 */
[----:B------:R-:W-:Y:S05]  /*3de0*/  EXIT ;  /* 0x000000000000794d */ /* 0x000fea0003800000 */
.L_x_56:
[----:B------:R-:W-:-:S00]  /*3df0*/  BRA `(.L_x_56) ;  /* 0xfffffffc00fc7947 */ /* 0x000fc0000383ffff */
[----:B------:R-:W-:-:S00]  /*3e00*/  NOP ;  /* 0x0000000000007918 */ /* 0x000fc00000000000 */
[----:B------:R-:W-:-:S00]  /*3e10*/  NOP ;  /* 0x0000000000007918 */ /* 0x000fc00000000000 */
[----:B------:R-:W-:-:S00]  /*3e20*/  NOP ;  /* 0x0000000000007918 */ /* 0x000fc00000000000 */
[----:B------:R-:W-:-:S00]  /*3e30*/  NOP ;  /* 0x0000000000007918 */ /* 0x000fc00000000000 */
[----:B------:R-:W-:-:S00]  /*3e40*/  NOP ;  /* 0x0000000000007918 */ /* 0x000fc00000000000 */
[----:B------:R-:W-:-:S00]  /*3e50*/  NOP ;  /* 0x0000000000007918 */ /* 0x000fc00000000000 */
[----:B------:R-:W-:-:S00]  /*3e60*/  NOP ;  /* 0x0000000000007918 */ /* 0x000fc00000000000 */
[----:B------:R-:W-:-:S00]  /*3e70*/  NOP ;  /* 0x0000000000007918 */ /* 0x000fc00000000000 */
.L_x_269:


//--------------------- .text._ZN3cub18CUB_300001_SM_10006detail6reduce18DeviceReduceKernelINS2_10policy_hubIfyN4cuda3std3__44plusIfEEE10Policy1000EN6thrust24THRUST_300001_SM_1000_NS10device_ptrIfEEyS9_fNS7_10__identityEEEvT0_PT3_T1_NS0_13GridEvenShareISK_EET2_T4_ --------------------------
	.section	.text._ZN3cub18CUB_300001_SM_10006detail6reduce18DeviceReduceKernelINS2_10policy_hubIfyN4cuda3std3__44plusIfEEE10Policy1000EN6thrust24THRUST_300001_SM_1000_NS10device_ptrIfEEyS9_fNS7_10__identityEEEvT0_PT3_T1_NS0_13GridEvenShareISK_EET2_T4_,"ax",@progbits
	.align	128
        .global         _ZN3cub18CUB_300001_SM_10006detail6reduce18DeviceReduceKernelINS2_10policy_hubIfyN4cuda3std3__44plusIfEEE10Policy1000EN6thrust24THRUST_300001_SM_1000_NS10device_ptrIfEEyS9_fNS7_10__identityEEEvT0_PT3_T1_NS0_13GridEvenShareISK_EET2_T4_
        .type           _ZN3cub18CUB_300001_SM_10006detail6reduce18DeviceReduceKernelINS2_10policy_hubIfyN4cuda3std3__44plusIfEEE10Policy1000EN6thrust24THRUST_300001_SM_1000_NS10device_ptrIfEEyS9_fNS7_10__identityEEEvT0_PT3_T1_NS0_13GridEvenShareISK_EET2_T4_,@function
        .size           _ZN3cub18CUB_300001_SM_10006detail6reduce18DeviceReduceKernelINS2_10policy_hubIfyN4cuda3std3__44plusIfEEE10Policy1000EN6thrust24THRUST_300001_SM_1000_NS10device_ptrIfEEyS9_fNS7_10__identityEEEvT0_PT3_T1_NS0_13GridEvenShareISK_EET2_T4_,(.L_x_270 - _ZN3cub18CUB_300001_SM_10006detail6reduce18DeviceReduceKernelINS2_10policy_hubIfyN4cuda3std3__44plusIfEEE10Policy1000EN6thrust24THRUST_300001_SM_1000_NS10device_ptrIfEEyS9_fNS7_10__identityEEEvT0_PT3_T1_NS0_13GridEvenShareISK_EET2_T4_)
        .other          _ZN3cub18CUB_300001_SM_10006detail6reduce18DeviceReduceKernelINS2_10policy_hubIfyN4cuda3std3__44plusIfEEE10Policy1000EN6thrust24THRUST_300001_SM_1000_NS10device_ptrIfEEyS9_fNS7_10__identityEEEvT0_PT3_T1_NS0_13GridEvenShareISK_EET2_T4_,@"STO_CUDA_ENTRY STV_DEFAULT"
_ZN3cub18CUB_300001_SM_10006detail6reduce18DeviceReduceKernelINS2_10policy_hubIfyN4cuda3std3__44plusIfEEE10Policy1000EN6thrust24THRUST_300001_SM_1000_NS10device_ptrIfEEyS9_fNS7_10__identityEEEvT0_PT3_T1_NS0_13GridEvenShareISK_EET2_T4_:
.text._ZN3cub18CUB_300001_SM_10006detail6reduce18DeviceReduceKernelINS2_10policy_hubIfyN4cuda3std3__44plusIfEEE10Policy1000EN6thrust24THRUST_300001_SM_1000_NS10device_ptrIfEEyS9_fNS7_10__identityEEEvT0_PT3_T1_NS0_13GridEvenShareISK_EET2_T4_:
[----:B------:R-:W-:Y:S08]  /*0000*/  LDC R1, c[0x0][0x37c] ;  /* 0x0000df00ff017b82 */ /* 0x000ff00000000800 */
[----:B------:R-:W0:Y:S01]  /*0010*/  S2UR UR16, SR_CTAID.X ;  /* 0x00000000001079c3 */ /* 0x000e220000002500 */
[----:B------:R-:W1:Y:S01]  /*0020*/  LDCU.64 UR8, c[0x0][0x3b8] ;  /* 0x00007700ff0877ac */ /* 0x000e620008000a00 */
[----:B------:R-:W-:Y:S01]  /*0030*/  BSSY.RECONVERGENT B0, `(.L_x_57) ;  /* 0x0000229000007945 */ /* 0x000fe20003800200 */
[----:B------:R-:W2:Y:S01]  /*0040*/  LDCU UR5, c[0x0][0x3c0] ;  /* 0x00007800ff0577ac */ /* 0x000ea20008000800 */
[----:B------:R-:W3:Y:S01]  /*0050*/  LDCU.64 UR14, c[0x0][0x358] ;  /* 0x00006b00ff0e77ac */ /* 0x000ee20008000a00 */
[----:B-1----:R-:W-:-:S02]  /*0060*/  IMAD.U32 R2, RZ, RZ, UR8 ;  /* 0x00000008ff027e24 */ /* 0x002fc4000f8e00ff */
[----:B------:R-:W-:Y:S01]  /*0070*/  IMAD.U32 R3, RZ, RZ, UR9 ;  /* 0x00000009ff037e24 */ /* 0x000fe2000f8e00ff */
[----:B--2---:R-:W-:Y:S02]  /*0080*/  USHF.L.U32 UR5, UR5, 0xc, URZ ;  /* 0x0000000c05057899 */ /* 0x004fe400080006ff */
[----:B0-----:R-:W-:Y:S02]  /*0090*/  USHF.L.U32 UR7, UR16, 0xc, URZ ;  /* 0x0000000c10077899 */ /* 0x001fe400080006ff */
[----:B------:R-:W-:-:S04]  /*00a0*/  USHF.R.S32.HI UR4, URZ, 0x1f, UR5 ;  /* 0x0000001fff047899 */ /* 0x000fc80008011405 */
[----:B------:R-:W-:-:S04]  /*00b0*/  IADD3 R23, P1, PT, R2, -UR7, RZ ;  /* 0x8000000702177c10 */ /* 0x000fc8000ff3e0ff */
[----:B------:R-:W-:Y:S02]  /*00c0*/  ISETP.GT.U32.AND P0, PT, R23, 0xfff, PT ;  /* 0x00000fff1700780c */ /* 0x000fe40003f04070 */
[----:B------:R-:W-:-:S04]  /*00d0*/  IADD3.X R22, PT, PT, R3, -0x1, RZ, P1, !PT ;  /* 0xffffffff03167810 */ /* 0x000fc80000ffe4ff */
[----:B------:R-:W-:-:S13]  /*00e0*/  ISETP.GT.U32.AND.EX P0, PT, R22, RZ, PT, P0 ;  /* 0x000000ff1600720c */ /* 0x000fda0003f04100 */
[----:B---3--:R-:W-:Y:S05]  /*00f0*/  @P0 BRA `(.L_x_58) ;  /* 0x0000000c00c40947 */ /* 0x008fea0003800000 */
[----:B------:R-:W0:Y:S01]  /*0100*/  S2R R0, SR_TID.X ;  /* 0x0000000000007919 */ /* 0x000e220000002100 */
[----:B------:R-:W-:Y:S01]  /*0110*/  IADD3 R5, PT, PT, R2, -UR7, RZ ;  /* 0x8000000702057c10 */ /* 0x000fe2000fffe0ff */
[----:B------:R-:W-:Y:S01]  /*0120*/  BSSY.RECONVERGENT B1, `(.L_x_59) ;  /* 0x000000a000017945 */ /* 0x000fe20003800200 */
[----:B------:R-:W-:Y:S02]  /*0130*/  IMAD.MOV.U32 R4, RZ, RZ, RZ ;  /* 0x000000ffff047224 */ /* 0x000fe400078e00ff */
[----:B0-----:R-:W-:Y:S02]  /*0140*/  ISETP.GE.AND P0, PT, R0, R5, PT ;  /* 0x000000050000720c */ /* 0x001fe40003f06270 */
[----:B------:R-:W-:-:S11]  /*0150*/  MOV R6, R0 ;  /* 0x0000000000067202 */ /* 0x000fd60000000f00 */
[----:B------:R-:W-:Y:S05]  /*0160*/  @P0 BRA `(.L_x_60) ;  /* 0x0000000000140947 */ /* 0x000fea0003800000 */
[----:B------:R-:W0:Y:S01]  /*0170*/  LDC.64 R8, c[0x0][0x380] ;  /* 0x0000e000ff087b82 */ /* 0x000e220000000a00 */
[----:B------:R-:W-:-:S04]  /*0180*/  VIADD R3, R0, UR7 ;  /* 0x0000000700037c36 */ /* 0x000fc80008000000 */
[----:B0-----:R-:W-:-:S05]  /*0190*/  IMAD.WIDE.U32 R8, R3, 0x4, R8 ;  /* 0x0000000403087825 */ /* 0x001fca00078e0008 */
[----:B------:R0:W5:Y:S01]  /*01a0*/  LDG.E R4, desc[UR14][R8.64] ;  /* 0x0000000e08047981 */ /* 0x000162000c1e1900 */
[----:B------:R-:W-:-:S07]  /*01b0*/  IADD3 R6, PT, PT, R0, 0x100, RZ ;  /* 0x0000010000067810 */ /* 0x000fce0007ffe0ff */
.L_x_60:
[----:B------:R-:W-:Y:S05]  /*01c0*/  BSYNC.RECONVERGENT B1 ;  /* 0x0000000000017941 */ /* 0x000fea0003800200 */
.L_x_59:
[----:B------:R-:W-:Y:S01]  /*01d0*/  ISETP.GE.AND P0, PT, R6, R5, PT ;  /* 0x000000050600720c */ /* 0x000fe20003f06270 */
[----:B------:R-:W-:-:S12]  /*01e0*/  BSSY.RECONVERGENT B1, `(.L_x_61) ;  /* 0x0000079000017945 */ /* 0x000fd80003800200 */
[----:B------:R-:W-:Y:S05]  /*01f0*/  @P0 BRA `(.L_x_62) ;  /* 0x0000000400dc0947 */ /* 0x000fea0003800000 */
[----:B------:R-:W-:Y:S01]  /*0200*/  LOP3.LUT R3, RZ, R6, RZ, 0x33, !PT ;  /* 0x00000006ff037212 */ /* 0x000fe200078e33ff */
[----:B------:R-:W-:Y:S03]  /*0210*/  BSSY.RECONVERGENT B2, `(.L_x_63) ;  /* 0x0000037000027945 */ /* 0x000fe60003800200 */
[----:B------:R-:W-:-:S04]  /*0220*/  IADD3 R3, PT, PT, R2, -UR7, R3 ;  /* 0x8000000702037c10 */ /* 0x000fc8000fffe003 */
[C---:B------:R-:W-:Y:S02]  /*0230*/  ISETP.GE.U32.AND P1, PT, R3.reuse, 0xf00, PT ;  /* 0x00000f000300780c */ /* 0x040fe40003f26070 */
[----:B------:R-:W-:-:S04]  /*0240*/  LEA.HI R7, R3, 0x1, RZ, 0x18 ;  /* 0x0000000103077811 */ /* 0x000fc800078fc0ff */
[----:B------:R-:W-:-:S04]  /*0250*/  LOP3.LUT R22, R7, 0xf, RZ, 0xc0, !PT ;  /* 0x0000000f07167812 */ /* 0x000fc800078ec0ff */
[----:B------:R-:W-:-:S03]  /*0260*/  ISETP.NE.AND P0, PT, R22, RZ, PT ;  /* 0x000000ff1600720c */ /* 0x000fc60003f05270 */
[----:B------:R-:W-:Y:S10]  /*0270*/  @!P1 BRA `(.L_x_64) ;  /* 0x0000000000c09947 */ /* 0x000ff40003800000 */
[----:B------:R-:W1:Y:S01]  /*0280*/  LDCU.64 UR8, c[0x0][0x380] ;  /* 0x00007000ff0877ac */ /* 0x000e620008000a00 */
[----:B------:R-:W-:Y:S01]  /*0290*/  IMAD.WIDE.U32 R2, R6, 0x4, RZ ;  /* 0x0000000406027825 */ /* 0x000fe200078e00ff */
[----:B------:R-:W-:Y:S01]  /*02a0*/  LOP3.LUT R11, R7, 0x1fffff0, RZ, 0xc0, !PT ;  /* 0x01fffff0070b7812 */ /* 0x000fe200078ec0ff */
[----:B------:R-:W-:-:S04]  /*02b0*/  UIMAD.WIDE.U32 UR4, UR16, 0x4000, URZ ;  /* 0x00004000100478a5 */ /* 0x000fc8000f8e00ff */
[----:B------:R-:W-:Y:S02]  /*02c0*/  IMAD.MOV R11, RZ, RZ, -R11 ;  /* 0x000000ffff0b7224 */ /* 0x000fe400078e0a0b */
[----:B------:R-:W-:Y:S02]  /*02d0*/  LOP3.LUT R2, R2, UR4, RZ, 0xfc, !PT ;  /* 0x0000000402027c12 */ /* 0x000fe4000f8efcff */
[----:B------:R-:W-:Y:S02]  /*02e0*/  LOP3.LUT R3, R3, UR5, RZ, 0xfc, !PT ;  /* 0x0000000503037c12 */ /* 0x000fe4000f8efcff */
[----:B-1----:R-:W-:-:S04]  /*02f0*/  IADD3 R2, P1, PT, R2, UR8, RZ ;  /* 0x0000000802027c10 */ /* 0x002fc8000ff3e0ff */
[----:B------:R-:W-:-:S04]  /*0300*/  IADD3 R2, P2, PT, R2, 0x2000, RZ ;  /* 0x0000200002027810 */ /* 0x000fc80007f5e0ff */
[----:B------:R-:W-:-:S09]  /*0310*/  IADD3.X R3, PT, PT, RZ, UR9, R3, P2, P1 ;  /* 0x00000009ff037c10 */ /* 0x000fd200097e2403 */
.L_x_65:
[----:B------:R-:W2:Y:S04]  /*0320*/  LDG.E R21, desc[UR14][R2.64+-0x2000] ;  /* 0xffe0000e02157981 */ /* 0x000ea8000c1e1900 */
[----:B------:R-:W3:Y:S04]  /*0330*/  LDG.E R20, desc[UR14][R2.64+-0x1c00] ;  /* 0xffe4000e02147981 */ /* 0x000ee8000c1e1900 */
[----:B------:R-:W4:Y:S04]  /*0340*/  LDG.E R23, desc[UR14][R2.64+-0x1800] ;  /* 0xffe8000e02177981 */ /* 0x000f28000c1e1900 */
        /* <DEDUP_REMOVED lines=11> */
[----:B0-----:R-:W4:Y:S04]  /*0400*/  LDG.E R9, desc[UR14][R2.64+0x1800] ;  /* 0x0018000e02097981 */ /* 0x001f28000c1e1900 */
[----:B------:R0:W4:Y:S01]  /*0410*/  LDG.E R8, desc[UR14][R2.64+0x1c00] ;  /* 0x001c000e02087981 */ /* 0x000122000c1e1900 */
[----:B------:R-:W-:-:S02]  /*0420*/  IADD3 R11, PT, PT, R11, 0x10, RZ ;  /* 0x000000100b0b7810 */ /* 0x000fc40007ffe0ff */
[----:B------:R-:W-:Y:S02]  /*0430*/  IADD3 R6, PT, PT, R6, 0x1000, RZ ;  /* 0x0000100006067810 */ /* 0x000fe40007ffe0ff */
[----:B------:R-:W-:Y:S02]  /*0440*/  ISETP.NE.AND P1, PT, R11, RZ, PT ;  /* 0x000000ff0b00720c */ /* 0x000fe40003f25270 */
[----:B0-----:R-:W-:-:S05]  /*0450*/  IADD3 R2, P2, PT, R2, 0x4000, RZ ;  /* 0x0000400002027810 */ /* 0x001fca0007f5e0ff */
[----:B------:R-:W-:Y:S02]  /*0460*/  IMAD.X R3, RZ, RZ, R3, P2 ;  /* 0x000000ffff037224 */ /* 0x000fe400010e0603 */
        /* <DEDUP_REMOVED lines=16> */
[----:B------:R-:W-:Y:S06]  /*0570*/  @P1 BRA `(.L_x_65) ;  /* 0xfffffffc00681947 */ /* 0x000fec000383ffff */
.L_x_64:
[----:B------:R-:W-:Y:S05]  /*0580*/  BSYNC.RECONVERGENT B2 ;  /* 0x0000000000027941 */ /* 0x000fea0003800200 */
.L_x_63:
[----:B------:R-:W-:Y:S05]  /*0590*/  @!P0 BRA `(.L_x_62) ;  /* 0x0000000000f48947 */ /* 0x000fea0003800000 */
[----:B------:R-:W-:Y:S01]  /*05a0*/  ISETP.GE.U32.AND P0, PT, R22, 0x8, PT ;  /* 0x000000081600780c */ /* 0x000fe20003f06070 */
[----:B------:R-:W-:Y:S01]  /*05b0*/  BSSY.RECONVERGENT B2, `(.L_x_66) ;  /* 0x000001a000027945 */ /* 0x000fe20003800200 */
[----:B------:R-:W-:-:S04]  /*05c0*/  LOP3.LUT R10, R7, 0x7, RZ, 0xc0, !PT ;  /* 0x00000007070a7812 */ /* 0x000fc800078ec0ff */
[----:B------:R-:W-:-:S07]  /*05d0*/  ISETP.NE.AND P1, PT, R10, RZ, PT ;  /* 0x000000ff0a00720c */ /* 0x000fce0003f25270 */
[----:B------:R-:W-:Y:S06]  /*05e0*/  @!P0 BRA `(.L_x_67) ;  /* 0x0000000000588947 */ /* 0x000fec0003800000 */
[----:B------:R-:W1:Y:S01]  /*05f0*/  LDCU.64 UR4, c[0x0][0x380] ;  /* 0x00007000ff0477ac */ /* 0x000e620008000a00 */
[----:B------:R-:W-:-:S04]  /*0600*/  IADD3 R3, P0, PT, R6, UR7, RZ ;  /* 0x0000000706037c10 */ /* 0x000fc8000ff1e0ff */
[----:B0-----:R-:W-:Y:S02]  /*0610*/  LEA.HI.X.SX32 R8, R6, RZ, 0x1, P0 ;  /* 0x000000ff06087211 */ /* 0x001fe400000f0eff */
[----:B-1----:R-:W-:-:S04]  /*0620*/  LEA R2, P0, R3, UR4, 0x2 ;  /* 0x0000000403027c11 */ /* 0x002fc8000f8010ff */
[----:B------:R-:W-:-:S05]  /*0630*/  LEA.HI.X R3, R3, UR5, R8, 0x2, P0 ;  /* 0x0000000503037c11 */ /* 0x000fca00080f1408 */
[----:B------:R-:W2:Y:S04]  /*0640*/  LDG.E R9, desc[UR14][R2.64] ;  /* 0x0000000e02097981 */ /* 0x000ea8000c1e1900 */
[----:B------:R-:W3:Y:S04]  /*0650*/  LDG.E R8, desc[UR14][R2.64+0x400] ;  /* 0x0004000e02087981 */ /* 0x000ee8000c1e1900 */
[----:B------:R-:W4:Y:S04]  /*0660*/  LDG.E R11, desc[UR14][R2.64+0x800] ;  /* 0x0008000e020b7981 */ /* 0x000f28000c1e1900 */
[----:B------:R-:W4:Y:S04]  /*0670*/  LDG.E R13, desc[UR14][R2.64+0xc00] ;  /* 0x000c000e020d7981 */ /* 0x000f28000c1e1900 */
[----:B------:R-:W4:Y:S04]  /*0680*/  LDG.E R15, desc[UR14][R2.64+0x1000] ;  /* 0x0010000e020f7981 */ /* 0x000f28000c1e1900 */
[----:B------:R-:W4:Y:S04]  /*0690*/  LDG.E R17, desc[UR14][R2.64+0x1400] ;  /* 0x0014000e02117981 */ /* 0x000f28000c1e1900 */
[----:B------:R-:W4:Y:S04]  /*06a0*/  LDG.E R19, desc[UR14][R2.64+0x1800] ;  /* 0x0018000e02137981 */ /* 0x000f28000c1e1900 */
[----:B------:R-:W4:Y:S01]  /*06b0*/  LDG.E R21, desc[UR14][R2.64+0x1c00] ;  /* 0x001c000e02157981 */ /* 0x000f22000c1e1900 */
[----:B------:R-:W-:-:S02]  /*06c0*/  VIADD R6, R6, 0x800 ;  /* 0x0000080006067836 */ /* 0x000fc40000000000 */
        /* <DEDUP_REMOVED lines=8> */
.L_x_67:
[----:B------:R-:W-:Y:S05]  /*0750*/  BSYNC.RECONVERGENT B2 ;  /* 0x0000000000027941 */ /* 0x000fea0003800200 */
.L_x_66:
        /* <DEDUP_REMOVED lines=14> */
[----:B------:R-:W4:Y:S01]  /*0840*/  LDG.E R13, desc[UR14][R2.64+0xc00] ;  /* 0x000c000e020d7981 */ /* 0x000f22000c1e1900 */
[----:B------:R-:W-:Y:S01]  /*0850*/  IADD3 R6, PT, PT, R6, 0x400, RZ ;  /* 0x0000040006067810 */ /* 0x000fe20007ffe0ff */
[----:B--2--5:R-:W-:-:S04]  /*0860*/  FADD R9, R4, R9 ;  /* 0x0000000904097221 */ /* 0x024fc80000000000 */
[----:B---3--:R-:W-:-:S04]  /*0870*/  FADD R8, R9, R8 ;  /* 0x0000000809087221 */ /* 0x008fc80000000000 */
[----:B----4-:R-:W-:-:S04]  /*0880*/  FADD R8, R8, R11 ;  /* 0x0000000b08087221 */ /* 0x010fc80000000000 */
[----:B------:R-:W-:-:S07]  /*0890*/  FADD R4, R8, R13 ;  /* 0x0000000d08047221 */ /* 0x000fce0000000000 */
.L_x_69:
[----:B------:R-:W-:Y:S05]  /*08a0*/  BSYNC.RECONVERGENT B2 ;  /* 0x0000000000027941 */ /* 0x000fea0003800200 */
.L_x_68:
[----:B------:R-:W-:Y:S05]  /*08b0*/  @!P1 BRA `(.L_x_62) ;  /* 0x00000000002c9947 */ /* 0x000fea0003800000 */
[----:B------:R-:W1:Y:S01]  /*08c0*/  LDC.64 R2, c[0x0][0x380] ;  /* 0x0000e000ff027b82 */ /* 0x000e620000000a00 */
[----:B0-----:R-:W-:Y:S01]  /*08d0*/  IMAD.U32 R9, RZ, RZ, UR16 ;  /* 0x00000010ff097e24 */ /* 0x001fe2000f8e00ff */
[----:B------:R-:W-:-:S03]  /*08e0*/  IADD3 R7, PT, PT, -R7, RZ, RZ ;  /* 0x000000ff07077210 */ /* 0x000fc60007ffe1ff */
[----:B-1----:R-:W-:-:S07]  /*08f0*/  IMAD.WIDE.U32 R2, R9, 0x4000, R2 ;  /* 0x0000400009027825 */ /* 0x002fce00078e0002 */
.L_x_70:
[----:B------:R-:W-:-:S06]  /*0900*/  IMAD.WIDE R8, R6, 0x4, R2 ;  /* 0x0000000406087825 */ /* 0x000fcc00078e0202 */
[----:B------:R-:W2:Y:S01]  /*0910*/  LDG.E R9, desc[UR14][R8.64] ;  /* 0x0000000e08097981 */ /* 0x000ea2000c1e1900 */
[----:B------:R-:W-:Y:S01]  /*0920*/  VIADD R7, R7, 0x1 ;  /* 0x0000000107077836 */ /* 0x000fe20000000000 */
[----:B------:R-:W-:-:S04]  /*0930*/  IADD3 R6, PT, PT, R6, 0x100, RZ ;  /* 0x0000010006067810 */ /* 0x000fc80007ffe0ff */
[----:B------:R-:W-:Y:S01]  /*0940*/  ISETP.NE.AND P0, PT, R7, RZ, PT ;  /* 0x000000ff0700720c */ /* 0x000fe20003f05270 */
[----:B--2--5:R-:W-:-:S12]  /*0950*/  FADD R4, R9, R4 ;  /* 0x0000000409047221 */ /* 0x024fd80000000000 */
[----:B------:R-:W-:Y:S05]  /*0960*/  @P0 BRA `(.L_x_70) ;  /* 0xfffffffc00e40947 */ /* 0x000fea000383ffff */
.L_x_62:
[----:B------:R-:W-:Y:S05]  /*0970*/  BSYNC.RECONVERGENT B1 ;  /* 0x0000000000017941 */ /* 0x000fea0003800200 */
.L_x_61:
[----:B------:R-:W-:Y:S01]  /*0980*/  ISETP.GE.AND P0, PT, R5, 0x100, PT ;  /* 0x000001000500780c */ /* 0x000fe20003f06270 */
[----:B-----5:R-:W-:-:S12]  /*0990*/  IMAD.MOV.U32 R11, RZ, RZ, R4 ;  /* 0x000000ffff0b7224 */ /* 0x020fd800078e0004 */
[----:B------:R-:W-:Y:S05]  /*09a0*/  @!P0 BRA `(.L_x_71) ;  /* 0x0000000000ac8947 */ /* 0x000fea0003800000 */
[----:B------:R-:W1:Y:S01]  /*09b0*/  S2R R7, SR_LANEID ;  /* 0x0000000000077919 */ /* 0x000e620000000000 */
[----:B------:R-:W2:Y:S02]  /*09c0*/  SHFL.DOWN PT, R2, R11, 0x1, 0x1f ;  /* 0x08201f000b027f89 */ /* 0x000ea400000e0000 */
[----:B--2---:R-:W-:Y:S01]  /*09d0*/  FADD R2, R2, R11 ;  /* 0x0000000b02027221 */ /* 0x004fe20000000000 */
[C---:B-1----:R-:W-:Y:S02]  /*09e0*/  ISETP.GT.AND P0, PT, R7.reuse, 0x1e, PT ;  /* 0x0000001e0700780c */ /* 0x042fe40003f04270 */
[----:B------:R-:W-:Y:S02]  /*09f0*/  ISETP.NE.AND P1, PT, R7, RZ, PT ;  /* 0x000000ff0700720c */ /* 0x000fe40003f25270 */
[----:B------:R-:W-:Y:S02]  /*0a00*/  FSEL R2, R11, R2, P0 ;  /* 0x000000020b027208 */ /* 0x000fe40000000000 */
[----:B------:R-:W-:-:S03]  /*0a10*/  ISETP.GT.AND P0, PT, R7, 0x1d, PT ;  /* 0x0000001d0700780c */ /* 0x000fc60003f04270 */
[----:B------:R-:W1:Y:S06]  /*0a20*/  SHFL.DOWN PT, R3, R2, 0x2, 0x1f ;  /* 0x08401f0002037f89 */ /* 0x000e6c00000e0000 */
[----:B------:R-:W2:Y:S01]  /*0a30*/  @!P1 S2R R6, SR_CgaCtaId ;  /* 0x0000000000069919 */ /* 0x000ea20000008800 */
[----:B------:R-:W-:Y:S02]  /*0a40*/  @!P1 MOV R5, 0x400 ;  /* 0x0000040000059802 */ /* 0x000fe40000000f00 */
[----:B------:R-:W-:-:S04]  /*0a50*/  @!P1 SHF.R.U32.HI R4, RZ, 0x3, R0 ;  /* 0x00000003ff049819 */ /* 0x000fc80000011600 */
[----:B------:R-:W-:Y:S01]  /*0a60*/  @!P1 LOP3.LUT R4, R4, 0x7c, RZ, 0xc0, !PT ;  /* 0x0000007c04049812 */ /* 0x000fe200078ec0ff */
[----:B-1----:R-:W-:Y:S01]  /*0a70*/  @!P0 FADD R2, R2, R3 ;  /* 0x0000000302028221 */ /* 0x002fe20000000000 */
[----:B------:R-:W-:-:S04]  /*0a80*/  ISETP.GT.AND P0, PT, R7, 0x1b, PT ;  /* 0x0000001b0700780c */ /* 0x000fc80003f04270 */
[----:B------:R-:W1:Y:S01]  /*0a90*/  SHFL.DOWN PT, R3, R2, 0x4, 0x1f ;  /* 0x08801f0002037f89 */ /* 0x000e6200000e0000 */
[----:B--2---:R-:W-:-:S04]  /*0aa0*/  @!P1 LEA R5, R6, R5, 0x18 ;  /* 0x0000000506059211 */ /* 0x004fc800078ec0ff */
[----:B------:R-:W-:-:S04]  /*0ab0*/  @!P1 IADD3 R4, PT, PT, R4, R5, RZ ;  /* 0x0000000504049210 */ /* 0x000fc80007ffe0ff */
[----:B-1----:R-:W-:Y:S01]  /*0ac0*/  @!P0 FADD R2, R2, R3 ;  /* 0x0000000302028221 */ /* 0x002fe20000000000 */
[----:B------:R-:W-:-:S04]  /*0ad0*/  ISETP.GT.AND P0, PT, R7, 0x17, PT ;  /* 0x000000170700780c */ /* 0x000fc80003f04270 */
[----:B------:R-:W1:Y:S09]  /*0ae0*/  SHFL.DOWN PT, R3, R2, 0x8, 0x1f ;  /* 0x09001f0002037f89 */ /* 0x000e7200000e0000 */
[----:B-1----:R-:W-:Y:S01]  /*0af0*/  @!P0 FADD R2, R2, R3 ;  /* 0x0000000302028221 */ /* 0x002fe20000000000 */
[----:B------:R-:W-:-:S04]  /*0b00*/  ISETP.NE.AND P0, PT, R0, RZ, PT ;  /* 0x000000ff0000720c */ /* 0x000fc80003f05270 */
[----:B------:R-:W1:Y:S02]  /*0b10*/  SHFL.DOWN PT, R3, R2, 0x10, 0x1f ;  /* 0x0a001f0002037f89 */ /* 0x000e6400000e0000 */
[----:B-1----:R-:W-:-:S05]  /*0b20*/  FADD R3, R2, R3 ;  /* 0x0000000302037221 */ /* 0x002fca0000000000 */
[----:B------:R2:W-:Y:S01]  /*0b30*/  @!P1 STS [R4+0x8], R3 ;  /* 0x0000080304009388 */ /* 0x0005e20000000800 */
[----:B------:R-:W-:Y:S01]  /*0b40*/  BAR.SYNC.DEFER_BLOCKING 0x0 ;  /* 0x0000000000007b1d */ /* 0x000fe20000010000 */
[----:B------:R-:W-:-:S04]  /*0b50*/  ISETP.GT.AND P1, PT, R7, 0xf, PT ;  /* 0x0000000f0700780c */ /* 0x000fc80003f24270 */
[----:B0-----:R-:W-:Y:S01]  /*0b60*/  FSEL R9, R2, R3, P1 ;  /* 0x0000000302097208 */ /* 0x001fe20000800000 */
[----:B------:R-:W-:Y:S08]  /*0b70*/  @P0 BRA `(.L_x_72) ;  /* 0x0000001400d00947 */ /* 0x000ff00003800000 */
[----:B------:R-:W0:Y:S01]  /*0b80*/  S2UR UR5, SR_CgaCtaId ;  /* 0x00000000000579c3 */ /* 0x000e220000008800 */
[----:B------:R-:W-:Y:S02]  /*0b90*/  UMOV UR4, 0x400 ;  /* 0x0000040000047882 */ /* 0x000fe40000000000 */
[----:B0-----:R-:W-:-:S09]  /*0ba0*/  ULEA UR4, UR5, UR4, 0x18 ;  /* 0x0000000405047291 */ /* 0x001fd2000f8ec0ff */
[----:B------:R-:W0:Y:S04]  /*0bb0*/  LDS R0, [UR4+0xc] ;  /* 0x00000c04ff007984 */ /* 0x000e280008000800 */
[----:B--2---:R-:W1:Y:S04]  /*0bc0*/  LDS.128 R4, [UR4+0x10] ;  /* 0x00001004ff047984 */ /* 0x004e680008000c00 */
        /* <DEDUP_REMOVED lines=9> */
.L_x_71:
[----:B0-----:R-:W0:Y:S01]  /*0c60*/  S2R R9, SR_LANEID ;  /* 0x0000000000097919 */ /* 0x001e220000000000 */
[----:B------:R-:W-:-:S05]  /*0c70*/  LOP3.LUT R2, R0, 0x3e0, RZ, 0xc0, !PT ;  /* 0x000003e000027812 */ /* 0x000fca00078ec0ff */
[----:B------:R-:W-:Y:S01]  /*0c80*/  VIADD R4, R2, 0x20 ;  /* 0x0000002002047836 */ /* 0x000fe20000000000 */
[----:B------:R-:W-:-:S04]  /*0c90*/  LOP3.LUT R2, RZ, R2, RZ, 0x33, !PT ;  /* 0x00000002ff027212 */ /* 0x000fc800078e33ff */
[----:B------:R-:W-:Y:S02]  /*0ca0*/  ISETP.GT.AND P0, PT, R4, R5, PT ;  /* 0x000000050400720c */ /* 0x000fe40003f04270 */
[----:B------:R-:W-:-:S04]  /*0cb0*/  IADD3 R2, PT, PT, R5, R2, RZ ;  /* 0x0000000205027210 */ /* 0x000fc80007ffe0ff */
[----:B------:R-:W-:-:S05]  /*0cc0*/  SEL R2, R2, 0x1f, P0 ;  /* 0x0000001f02027807 */ /* 0x000fca0000000000 */
[----:B------:R-:W1:Y:S01]  /*0cd0*/  SHFL.DOWN PT, R3, R11, 0x1, R2 ;  /* 0x082000000b037989 */ /* 0x000e6200000e0002 */
[C---:B0-----:R-:W-:Y:S01]  /*0ce0*/  ISETP.GE.AND P0, PT, R9.reuse, R2, PT ;  /* 0x000000020900720c */ /* 0x041fe20003f06270 */
[C---:B------:R-:W-:Y:S01]  /*0cf0*/  VIADD R7, R9.reuse, 0x2 ;  /* 0x0000000209077836 */ /* 0x040fe20000000000 */
[----:B------:R-:W-:-:S11]  /*0d00*/  ISETP.NE.AND P1, PT, R9, RZ, PT ;  /* 0x000000ff0900720c */ /* 0x000fd60003f25270 */
[----:B-1----:R-:W-:Y:S01]  /*0d10*/  @!P0 FADD R11, R3, R11 ;  /* 0x0000000b030b8221 */ /* 0x002fe20000000000 */
[----:B------:R-:W-:Y:S01]  /*0d20*/  ISETP.GT.AND P0, PT, R7, R2, PT ;  /* 0x000000020700720c */ /* 0x000fe20003f04270 */
[----:B------:R-:W0:Y:S01]  /*0d30*/  @!P1 S2R R13, SR_CgaCtaId ;  /* 0x00000000000d9919 */ /* 0x000e220000008800 */
[----:B------:R-:W-:Y:S02]  /*0d40*/  IADD3 R7, PT, PT, R9, 0x4, RZ ;  /* 0x0000000409077810 */ /* 0x000fe40007ffe0ff */
[----:B------:R-:W-:Y:S01]  /*0d50*/  @!P1 MOV R6, 0x400 ;  /* 0x0000040000069802 */ /* 0x000fe20000000f00 */
[----:B------:R-:W1:Y:S01]  /*0d60*/  SHFL.DOWN PT, R3, R11, 0x2, R2 ;  /* 0x084000000b037989 */ /* 0x000e6200000e0002 */
[----:B------:R-:W-:-:S04]  /*0d70*/  @!P1 SHF.R.U32.HI R4, RZ, 0x3, R0 ;  /* 0x00000003ff049819 */ /* 0x000fc80000011600 */
[----:B------:R-:W-:-:S03]  /*0d80*/  @!P1 LOP3.LUT R4, R4, 0x7c, RZ, 0xc0, !PT ;  /* 0x0000007c04049812 */ /* 0x000fc600078ec0ff */
[----:B-1----:R-:W-:Y:S01]  /*0d90*/  @!P0 FADD R11, R11, R3 ;  /* 0x000000030b0b8221 */ /* 0x002fe20000000000 */
[----:B------:R-:W-:Y:S01]  /*0da0*/  ISETP.GT.AND P0, PT, R7, R2, PT ;  /* 0x000000020700720c */ /* 0x000fe20003f04270 */
[----:B------:R-:W-:Y:S01]  /*0db0*/  VIADD R7, R9, 0x8 ;  /* 0x0000000809077836 */ /* 0x000fe20000000000 */
[----:B0-----:R-:W-:Y:S02]  /*0dc0*/  @!P1 LEA R13, R13, R6, 0x18 ;  /* 0x000000060d0d9211 */ /* 0x001fe400078ec0ff */
[----:B------:R-:W0:Y:S03]  /*0dd0*/  SHFL.DOWN PT, R3, R11, 0x4, R2 ;  /* 0x088000000b037989 */ /* 0x000e2600000e0002 */
[----:B------:R-:W-:-:S06]  /*0de0*/  @!P1 IMAD.IADD R4, R4, 0x1, R13 ;  /* 0x0000000104049824 */ /* 0x000fcc00078e020d */
[----:B0-----:R-:W-:Y:S01]  /*0df0*/  @!P0 FADD R11, R11, R3 ;  /* 0x000000030b0b8221 */ /* 0x001fe20000000000 */
[-C--:B------:R-:W-:Y:S02]  /*0e00*/  ISETP.GT.AND P0, PT, R7, R2.reuse, PT ;  /* 0x000000020700720c */ /* 0x080fe40003f04270 */
[----:B------:R-:W-:Y:S02]  /*0e10*/  IADD3 R7, PT, PT, R9, 0x10, RZ ;  /* 0x0000001009077810 */ /* 0x000fe40007ffe0ff */
[----:B------:R-:W0:Y:S09]  /*0e20*/  SHFL.DOWN PT, R3, R11, 0x8, R2 ;  /* 0x090000000b037989 */ /* 0x000e3200000e0002 */
[----:B0-----:R-:W-:Y:S01]  /*0e30*/  @!P0 FADD R11, R11, R3 ;  /* 0x000000030b0b8221 */ /* 0x001fe20000000000 */
[----:B------:R-:W-:-:S04]  /*0e40*/  ISETP.GT.AND P0, PT, R7, R2, PT ;  /* 0x000000020700720c */ /* 0x000fc80003f04270 */
[----:B------:R-:W0:Y:S09]  /*0e50*/  SHFL.DOWN PT, R3, R11, 0x10, R2 ;  /* 0x0a0000000b037989 */ /* 0x000e3200000e0002 */
        /* <DEDUP_REMOVED lines=13> */
[----:B------:R-:W1:Y:S04]  /*0f30*/  LDS R0, [UR4+0xc] ;  /* 0x00000c04ff007984 */ /* 0x000e680008000800 */
[----:B------:R-:W0:Y:S04]  /*0f40*/  LDS.128 R12, [UR4+0x10] ;  /* 0x00001004ff0c7984 */ /* 0x000e280008000c00 */
[----:B------:R-:W2:Y:S01]  /*0f50*/  LDS.64 R2, [UR4+0x20] ;  /* 0x00002004ff027984 */ /* 0x000ea20008000a00 */
[----:B-1----:R-:W-:Y:S01]  /*0f60*/  @P2 FADD R9, R9, R0 ;  /* 0x0000000009092221 */ /* 0x002fe20000000000 */
[----:B------:R-:W-:-:S03]  /*0f70*/  ISETP.GT.AND P2, PT, R5, 0xa0, PT ;  /* 0x000000a00500780c */ /* 0x000fc60003f44270 */
[----:B0-----:R-:W-:Y:S01]  /*0f80*/  @P4 FADD R9, R9, R12 ;  /* 0x0000000c09094221 */ /* 0x001fe20000000000 */
        /* <DEDUP_REMOVED lines=8> */
.L_x_58:
[----:B------:R-:W0:Y:S01]  /*1010*/  S2R R0, SR_TID.X ;  /* 0x0000000000007919 */ /* 0x000e220000002100 */
[----:B------:R-:W1:Y:S01]  /*1020*/  LDC.64 R4, c[0x0][0x380] ;  /* 0x0000e000ff047b82 */ /* 0x000e620000000a00 */
[----:B0-----:R-:W-:-:S04]  /*1030*/  VIADD R7, R0, UR7 ;  /* 0x0000000700077c36 */ /* 0x001fc80008000000 */
[----:B-1----:R-:W-:-:S05]  /*1040*/  IMAD.WIDE.U32 R4, R7, 0x4, R4 ;  /* 0x0000000407047825 */ /* 0x002fca00078e0004 */
[----:B------:R-:W2:Y:S04]  /*1050*/  LDG.E R7, desc[UR14][R4.64] ;  /* 0x0000000e04077981 */ /* 0x000ea8000c1e1900 */
[----:B------:R-:W2:Y:S04]  /*1060*/  LDG.E R8, desc[UR14][R4.64+0x400] ;  /* 0x0004000e04087981 */ /* 0x000ea8000c1e1900 */
[----:B------:R-:W3:Y:S04]  /*1070*/  LDG.E R9, desc[UR14][R4.64+0x800] ;  /* 0x0008000e04097981 */ /* 0x000ee8000c1e1900 */
[----:B------:R-:W3:Y:S04]  /*1080*/  LDG.E R10, desc[UR14][R4.64+0xc00] ;  /* 0x000c000e040a7981 */ /* 0x000ee8000c1e1900 */
[----:B------:R-:W4:Y:S04]  /*1090*/  LDG.E R11, desc[UR14][R4.64+0x1000] ;  /* 0x0010000e040b7981 */ /* 0x000f28000c1e1900 */
[----:B------:R-:W4:Y:S04]  /*10a0*/  LDG.E R12, desc[UR14][R4.64+0x1400] ;  /* 0x0014000e040c7981 */ /* 0x000f28000c1e1900 */
[----:B------:R-:W5:Y:S04]  /*10b0*/  LDG.E R13, desc[UR14][R4.64+0x1800] ;  /* 0x0018000e040d7981 */ /* 0x000f68000c1e1900 */
        /* <DEDUP_REMOVED lines=8> */
[----:B------:R-:W5:Y:S01]  /*1140*/  LDG.E R21, desc[UR14][R4.64+0x3c00] ;  /* 0x003c000e04157981 */ /* 0x000f62000c1e1900 */
[----:B------:R-:W-:-:S04]  /*1150*/  ISETP.GE.U32.AND P0, PT, R23, UR5, PT ;  /* 0x0000000517007c0c */ /* 0x000fc8000bf06070 */
[----:B------:R-:W-:Y:S01]  /*1160*/  ISETP.GE.U32.AND.EX P0, PT, R22, UR4, PT, P0 ;  /* 0x0000000416007c0c */ /* 0x000fe2000bf06100 */
        /* <DEDUP_REMOVED lines=13> */
[----:B------:R-:W-:-:S04]  /*1240*/  FADD R6, R15, R6 ;  /* 0x000000060f067221 */ /* 0x000fc80000000000 */
[----:B------:R-:W-:Y:S01]  /*1250*/  FADD R7, R7, R6 ;  /* 0x0000000607077221 */ /* 0x000fe20000000000 */
[----:B------:R-:W-:Y:S06]  /*1260*/  @!P0 BRA `(.L_x_73) ;  /* 0x0000000c006c8947 */ /* 0x000fec0003800000 */
[----:B------:R-:W-:Y:S01]  /*1270*/  UIADD3 UR8, UP0, UPT, UR5, UR7, URZ ;  /* 0x0000000705087290 */ /* 0x000fe2000ff1e0ff */
[----:B------:R-:W-:Y:S01]  /*1280*/  IADD3 R23, P2, PT, R2, -0x1000, RZ ;  /* 0xfffff00002177810 */ /* 0x000fe20007f5e0ff */
[----:B------:R-:W0:Y:S01]  /*1290*/  LDCU.64 UR12, c[0x0][0x380] ;  /* 0x00007000ff0c77ac */ /* 0x000e220008000a00 */
[----:B------:R-:W-:Y:S02]  /*12a0*/  LOP3.LUT R5, RZ, R0, RZ, 0x33, !PT ;  /* 0x00000000ff057212 */ /* 0x000fe400078e33ff */
[----:B------:R-:W-:Y:S01]  /*12b0*/  IADD3.X R8, PT, PT, R3, -0x1, RZ, P2, !PT ;  /* 0xffffffff03087810 */ /* 0x000fe200017fe4ff */
[----:B------:R-:W-:Y:S01]  /*12c0*/  UIADD3.X UR9, UPT, UPT, URZ, UR4, URZ, UP0, !UPT ;  /* 0x00000004ff097290 */ /* 0x000fe200087fe4ff */
[----:B------:R-:W-:Y:S01]  /*12d0*/  ISETP.LT.U32.AND P0, PT, R23, UR8, PT ;  /* 0x0000000817007c0c */ /* 0x000fe2000bf01070 */
[----:B------:R-:W-:Y:S01]  /*12e0*/  UMOV UR6, UR5 ;  /* 0x0000000500067c82 */ /* 0x000fe20008000000 */
[----:B------:R-:W-:Y:S01]  /*12f0*/  IADD3 R9, P1, PT, R0, UR8, RZ ;  /* 0x0000000800097c10 */ /* 0x000fe2000ff3e0ff */
[----:B------:R-:W-:Y:S01]  /*1300*/  UMOV UR4, URZ ;  /* 0x000000ff00047c82 */ /* 0x000fe20008000000 */
[----:B------:R-:W-:Y:S01]  /*1310*/  IADD3 R5, PT, PT, R2, -UR5, R5 ;  /* 0x8000000502057c10 */ /* 0x000fe2000fffe005 */
[----:B------:R-:W-:Y:S01]  /*1320*/  UMOV UR10, UR8 ;  /* 0x00000008000a7c82 */ /* 0x000fe20008000000 */
[----:B------:R-:W-:Y:S01]  /*1330*/  MOV R11, UR9 ;  /* 0x00000009000b7c02 */ /* 0x000fe20008000f00 */
[----:B------:R-:W-:-:S03]  /*1340*/  IMAD.X R0, RZ, RZ, UR9, P1 ;  /* 0x00000009ff007e24 */ /* 0x000fc600088e06ff */
[----:B------:R-:W-:Y:S02]  /*1350*/  ISETP.GT.U32.AND.EX P0, PT, R11, R8, PT, P0 ;  /* 0x000000080b00720c */ /* 0x000fe40003f04100 */
[----:B0-----:R-:W-:-:S04]  /*1360*/  LEA R6, P2, R9, UR12, 0x2 ;  /* 0x0000000c09067c11 */ /* 0x001fc8000f8410ff */
[----:B------:R-:W-:Y:S02]  /*1370*/  IADD3 R6, P1, PT, R6, 0x2000, RZ ;  /* 0x0000200006067810 */ /* 0x000fe40007f3e0ff */
[----:B------:R-:W-:Y:S02]  /*1380*/  LEA.HI.X R9, R9, UR13, R0, 0x2, P2 ;  /* 0x0000000d09097c11 */ /* 0x000fe400090f1400 */
[----:B------:R-:W-:Y:S01]  /*1390*/  IADD3 R0, PT, PT, R5, -UR7, RZ ;  /* 0x8000000705007c10 */ /* 0x000fe2000fffe0ff */
[----:B------:R-:W-:Y:S02]  /*13a0*/  UMOV UR7, UR9 ;  /* 0x0000000900077c82 */ /* 0x000fe40008000000 */
[----:B------:R-:W-:Y:S01]  /*13b0*/  IMAD.X R9, RZ, RZ, R9, P1 ;  /* 0x000000ffff097224 */ /* 0x000fe200008e0609 */
[----:B------:R-:W-:Y:S06]  /*13c0*/  @P0 BRA `(.L_x_74) ;  /* 0x0000000400000947 */ /* 0x000fec0003800000 */
[----:B------:R-:W0:Y:S01]  /*13d0*/  LDC.64 R2, c[0x0][0x3b8] ;  /* 0x0000ee00ff027b82 */ /* 0x000e220000000a00 */
[----:B------:R-:W1:Y:S01]  /*13e0*/  LDCU.64 UR12, c[0x0][0x380] ;  /* 0x00007000ff0c77ac */ /* 0x000e620008000a00 */
[----:B------:R-:W-:Y:S01]  /*13f0*/  NOP ;  /* 0x0000000000007918 */ /* 0x000fe20000000000 */
.L_x_75:
[----:B------:R-:W2:Y:S02]  /*1400*/  S2R R5, SR_TID.X ;  /* 0x0000000000057919 */ /* 0x000ea40000002100 */
[----:B--2---:R-:W-:-:S04]  /*1410*/  IADD3 R5, P0, PT, R5, UR8, RZ ;  /* 0x0000000805057c10 */ /* 0x004fc8000ff1e0ff */
[----:B------:R-:W-:Y:S02]  /*1420*/  IADD3.X R10, PT, PT, RZ, UR9, RZ, P0, !PT ;  /* 0x00000009ff0a7c10 */ /* 0x000fe400087fe4ff */
[----:B-1----:R-:W-:-:S04]  /*1430*/  LEA R4, P0, R5, UR12, 0x2 ;  /* 0x0000000c05047c11 */ /* 0x002fc8000f8010ff */
[----:B------:R-:W-:-:S05]  /*1440*/  LEA.HI.X R5, R5, UR13, R10, 0x2, P0 ;  /* 0x0000000d05057c11 */ /* 0x000fca00080f140a */
        /* <DEDUP_REMOVED lines=15> */
[----:B------:R1:W5:Y:S01]  /*1540*/  LDG.E R22, desc[UR14][R4.64+0x3c00] ;  /* 0x003c000e04167981 */ /* 0x000362000c1e1900 */
[----:B------:R-:W-:-:S02]  /*1550*/  USHF.R.S32.HI UR11, URZ, 0x1f, UR5 ;  /* 0x0000001fff0b7899 */ /* 0x000fc40008011405 */
[----:B------:R-:W-:-:S04]  /*1560*/  UIADD3 UR6, UP0, UPT, UR5, UR10, URZ ;  /* 0x0000000a05067290 */ /* 0x000fc8000ff1e0ff */
[----:B------:R-:W-:Y:S01]  /*1570*/  UIADD3.X UR7, UPT, UPT, UR11, UR7, URZ, UP0, !UPT ;  /* 0x000000070b077290 */ /* 0x000fe200087fe4ff */
[----:B--2---:R-:W-:Y:S01]  /*1580*/  FADD R7, R24, R7 ;  /* 0x0000000718077221 */ /* 0x004fe20000000000 */
[----:B0-----:R-:W-:-:S04]  /*1590*/  IADD3 R24, P1, PT, R2, -UR8, RZ ;  /* 0x8000000802187c10 */ /* 0x001fc8000ff3e0ff */
[----:B------:R-:W-:Y:S02]  /*15a0*/  ISETP.GE.U32.AND P0, PT, R24, UR5, PT ;  /* 0x0000000518007c0c */ /* 0x000fe4000bf06070 */
[----:B-1----:R-:W-:Y:S01]  /*15b0*/  IADD3.X R4, PT, PT, R3, ~UR9, RZ, P1, !PT ;  /* 0x8000000903047c10 */ /* 0x002fe20008ffe4ff */
[----:B---3--:R-:W-:-:S03]  /*15c0*/  FADD R26, R25, R26 ;  /* 0x0000001a191a7221 */ /* 0x008fc60000000000 */
[----:B------:R-:W-:Y:S01]  /*15d0*/  ISETP.GE.U32.AND.EX P0, PT, R4, UR11, PT, P0 ;  /* 0x0000000b04007c0c */ /* 0x000fe2000bf06100 */
        /* <DEDUP_REMOVED lines=12> */
[----:B------:R-:W-:-:S04]  /*16a0*/  FADD R7, R7, R10 ;  /* 0x0000000a07077221 */ /* 0x000fc80000000000 */
[----:B------:R-:W-:Y:S01]  /*16b0*/  FADD R7, R22, R7 ;  /* 0x0000000716077221 */ /* 0x000fe20000000000 */
[----:B------:R-:W-:Y:S06]  /*16c0*/  @!P0 BRA `(.L_x_73) ;  /* 0x0000000800548947 */ /* 0x000fec0003800000 */
[----:B------:R-:W-:Y:S01]  /*16d0*/  UIADD3 UR8, UP0, UPT, UR5, UR8, URZ ;  /* 0x0000000805087290 */ /* 0x000fe2000ff1e0ff */
[----:B------:R-:W-:Y:S01]  /*16e0*/  MOV R5, R9 ;  /* 0x0000000900057202 */ /* 0x000fe20000000f00 */
[----:B------:R-:W-:Y:S01]  /*16f0*/  IMAD.U32 R11, RZ, RZ, UR5 ;  /* 0x00000005ff0b7e24 */ /* 0x000fe2000f8e00ff */
[----:B------:R-:W-:Y:S01]  /*1700*/  UIADD3 UR4, UPT, UPT, UR4, 0x1, URZ ;  /* 0x0000000104047890 */ /* 0x000fe2000fffe0ff */
[----:B------:R-:W-:Y:S01]  /*1710*/  IMAD.MOV.U32 R4, RZ, RZ, R6 ;  /* 0x000000ffff047224 */ /* 0x000fe200078e0006 */
[----:B------:R-:W-:Y:S01]  /*1720*/  UIADD3.X UR9, UPT, UPT, UR11, UR9, URZ, UP0, !UPT ;  /* 0x000000090b097290 */ /* 0x000fe200087fe4ff */
[----:B------:R-:W-:Y:S01]  /*1730*/  ISETP.LT.U32.AND P0, PT, R23, UR8, PT ;  /* 0x0000000817007c0c */ /* 0x000fe2000bf01070 */
[----:B------:R-:W-:Y:S01]  /*1740*/  VIADD R0, R0, -UR5 ;  /* 0x8000000500007c36 */ /* 0x000fe20008000000 */
[----:B------:R-:W-:Y:S01]  /*1750*/  UMOV UR10, UR6 ;  /* 0x00000006000a7c82 */ /* 0x000fe20008000000 */
[----:B------:R-:W-:Y:S02]  /*1760*/  IMAD.WIDE R4, R11, 0x4, R4 ;  /* 0x000000040b047825 */ /* 0x000fe400078e0204 */
[----:B------:R-:W-:-:S02]  /*1770*/  MOV R13, UR9 ;  /* 0x00000009000d7c02 */ /* 0x000fc40008000f00 */
[----:B------:R-:W-:Y:S01]  /*1780*/  IMAD.MOV.U32 R6, RZ, RZ, R4 ;  /* 0x000000ffff067224 */ /* 0x000fe200078e0004 */
[----:B------:R-:W-:Y:S02]  /*1790*/  MOV R9, R5 ;  /* 0x0000000500097202 */ /* 0x000fe40000000f00 */
[----:B------:R-:W-:-:S13]  /*17a0*/  ISETP.GT.U32.AND.EX P0, PT, R13, R8, PT, P0 ;  /* 0x000000080d00720c */ /* 0x000fda0003f04100 */
[----:B------:R-:W-:Y:S05]  /*17b0*/  @!P0 BRA `(.L_x_75) ;  /* 0xfffffffc00108947 */ /* 0x000fea000383ffff */
[----:B------:R-:W-:-:S05]  /*17c0*/  UMOV UR6, UR5 ;  /* 0x0000000500067c82 */ /* 0x000fca0008000000 */
.L_x_74:
[----:B------:R-:W0:Y:S01]  /*17d0*/  S2R R5, SR_TID.X ;  /* 0x0000000000057919 */ /* 0x000e220000002100 */
[C---:B------:R-:W-:Y:S01]  /*17e0*/  IADD3 R4, PT, PT, R2.reuse, -UR8, RZ ;  /* 0x8000000802047c10 */ /* 0x040fe2000fffe0ff */
[----:B------:R-:W-:Y:S01]  /*17f0*/  IMAD.U32 R8, RZ, RZ, UR9 ;  /* 0x00000009ff087e24 */ /* 0x000fe2000f8e00ff */
[----:B------:R-:W-:Y:S01]  /*1800*/  ISETP.LE.U32.AND P1, PT, R2, UR8, PT ;  /* 0x0000000802007c0c */ /* 0x000fe2000bf23070 */
[----:B------:R-:W-:Y:S01]  /*1810*/  BSSY.RECONVERGENT B1, `(.L_x_73) ;  /* 0x0000080000017945 */ /* 0x000fe20003800200 */
[----:B0-----:R-:W-:-:S04]  /*1820*/  ISETP.GE.AND P0, PT, R5, R4, PT ;  /* 0x000000040500720c */ /* 0x001fc80003f06270 */
[----:B------:R-:W-:-:S13]  /*1830*/  ISETP.GE.U32.OR.EX P0, PT, R8, R3, P0, P1 ;  /* 0x000000030800720c */ /* 0x000fda0000706510 */
[----:B------:R-:W-:Y:S05]  /*1840*/  @P0 BRA `(.L_x_76) ;  /* 0x0000000400f00947 */ /* 0x000fea0003800000 */
[----:B------:R-:W0:Y:S01]  /*1850*/  LDC R4, c[0x0][0x3c0] ;  /* 0x0000f000ff047b82 */ /* 0x000e220000000800 */
[----:B------:R-:W-:Y:S01]  /*1860*/  USHF.L.U32 UR5, UR16, 0xc, URZ ;  /* 0x0000000c10057899 */ /* 0x000fe200080006ff */
[----:B------:R-:W-:Y:S01]  /*1870*/  LOP3.LUT R3, RZ, R5, RZ, 0x33, !PT ;  /* 0x00000005ff037212 */ /* 0x000fe200078e33ff */
[----:B------:R-:W-:Y:S02]  /*1880*/  BSSY.RECONVERGENT B2, `(.L_x_77) ;  /* 0x0000037000027945 */ /* 0x000fe40003800200 */
[----:B------:R-:W-:-:S06]  /*1890*/  UIADD3 UR5, UPT, UPT, UR5, UR6, URZ ;  /* 0x0000000605057290 */ /* 0x000fcc000fffe0ff */
[----:B------:R-:W-:Y:S01]  /*18a0*/  IADD3 R2, PT, PT, R2, -UR5, R3 ;  /* 0x8000000502027c10 */ /* 0x000fe2000fffe003 */
[----:B0-----:R-:W-:Y:S01]  /*18b0*/  IMAD R3, R4, UR4, RZ ;  /* 0x0000000404037c24 */ /* 0x001fe2000f8e02ff */
[----:B------:R-:W-:-:S03]  /*18c0*/  MOV R4, R5 ;  /* 0x0000000500047202 */ /* 0x000fc60000000f00 */
[----:B------:R-:W-:-:S05]  /*18d0*/  IMAD R2, R3, -0x1000, R2 ;  /* 0xfffff00003027824 */ /* 0x000fca00078e0202 */
[C---:B------:R-:W-:Y:S02]  /*18e0*/  ISETP.GE.U32.AND P0, PT, R2.reuse, 0xf00, PT ;  /* 0x00000f000200780c */ /* 0x040fe40003f06070 */
[----:B------:R-:W-:-:S04]  /*18f0*/  LEA.HI R19, R2, 0x1, RZ, 0x18 ;  /* 0x0000000102137811 */ /* 0x000fc800078fc0ff */
[----:B------:R-:W-:-:S04]  /*1900*/  LOP3.LUT R21, R19, 0xf, RZ, 0xc0, !PT ;  /* 0x0000000f13157812 */ /* 0x000fc800078ec0ff */
[----:B------:R-:W-:-:S03]  /*1910*/  ISETP.NE.AND P1, PT, R21, RZ, PT ;  /* 0x000000ff1500720c */ /* 0x000fc60003f25270 */
[----:B------:R-:W-:Y:S10]  /*1920*/  @!P0 BRA `(.L_x_78) ;  /* 0x0000000000b08947 */ /* 0x000ff40003800000 */
[----:B------:R-:W-:Y:S01]  /*1930*/  LEA.HI R2, R0, 0x1, RZ, 0x18 ;  /* 0x0000000100027811 */ /* 0x000fe200078fc0ff */
[----:B------:R-:W-:-:S03]  /*1940*/  IMAD.MOV.U32 R4, RZ, RZ, R5 ;  /* 0x000000ffff047224 */ /* 0x000fc600078e0005 */
[----:B------:R-:W-:-:S04]  /*1950*/  LOP3.LUT R2, R2, 0x1fffff0, RZ, 0xc0, !PT ;  /* 0x01fffff002027812 */ /* 0x000fc800078ec0ff */
[----:B------:R-:W-:-:S07]  /*1960*/  IADD3 R8, PT, PT, -R2, RZ, RZ ;  /* 0x000000ff02087210 */ /* 0x000fce0007ffe1ff */
.L_x_79:
[----:B------:R-:W-:Y:S01]  /*1970*/  IMAD.MOV.U32 R2, RZ, RZ, R6 ;  /* 0x000000ffff027224 */ /* 0x000fe200078e0006 */
[----:B------:R-:W-:-:S05]  /*1980*/  MOV R3, R9 ;  /* 0x0000000900037202 */ /* 0x000fca0000000f00 */
[----:B------:R-:W2:Y:S04]  /*1990*/  LDG.E R18, desc[UR14][R2.64+-0x2000] ;  /* 0xffe0000e02127981 */ /* 0x000ea8000c1e1900 */
[----:B------:R-:W3:Y:S04]  /*19a0*/  LDG.E R17, desc[UR14][R2.64+-0x1c00] ;  /* 0xffe4000e02117981 */ /* 0x000ee8000c1e1900 */
        /* <DEDUP_REMOVED lines=14> */
[----:B------:R-:W-:-:S02]  /*1a90*/  VIADD R8, R8, 0x10 ;  /* 0x0000001008087836 */ /* 0x000fc40000000000 */
[----:B------:R-:W-:-:S03]  /*1aa0*/  VIADD R4, R4, 0x1000 ;  /* 0x0000100004047836 */ /* 0x000fc60000000000 */
[----:B------:R-:W-:Y:S01]  /*1ab0*/  ISETP.NE.AND P0, PT, R8, RZ, PT ;  /* 0x000000ff0800720c */ /* 0x000fe20003f05270 */
[----:B--2---:R-:W-:-:S04]  /*1ac0*/  FADD R18, R18, R7 ;  /* 0x0000000712127221 */ /* 0x004fc80000000000 */
        /* <DEDUP_REMOVED lines=13> */
[----:B------:R-:W-:-:S03]  /*1ba0*/  IADD3 R6, P2, PT, R2, 0x4000, RZ ;  /* 0x0000400002067810 */ /* 0x000fc60007f5e0ff */
[----:B------:R-:W-:Y:S01]  /*1bb0*/  FADD R10, R10, R9 ;  /* 0x000000090a0a7221 */ /* 0x000fe20000000000 */
[----:B------:R-:W-:-:S03]  /*1bc0*/  IADD3.X R9, PT, PT, RZ, R3, RZ, P2, !PT ;  /* 0x00000003ff097210 */ /* 0x000fc600017fe4ff */
[----:B------:R-:W-:Y:S01]  /*1bd0*/  FADD R7, R10, R5 ;  /* 0x000000050a077221 */ /* 0x000fe20000000000 */
[----:B------:R-:W-:Y:S06]  /*1be0*/  @P0 BRA `(.L_x_79) ;  /* 0xfffffffc00600947 */ /* 0x000fec000383ffff */
.L_x_78:
[----:B------:R-:W-:Y:S05]  /*1bf0*/  BSYNC.RECONVERGENT B2 ;  /* 0x0000000000027941 */ /* 0x000fea0003800200 */
.L_x_77:
[----:B------:R-:W-:Y:S05]  /*1c00*/  @!P1 BRA `(.L_x_76) ;  /* 0x0000000400009947 */ /* 0x000fea0003800000 */
[----:B------:R-:W-:Y:S01]  /*1c10*/  ISETP.GE.U32.AND P0, PT, R21, 0x8, PT ;  /* 0x000000081500780c */ /* 0x000fe20003f06070 */
[----:B------:R-:W-:Y:S01]  /*1c20*/  BSSY.RECONVERGENT B2, `(.L_x_80) ;  /* 0x0000019000027945 */ /* 0x000fe20003800200 */
[----:B------:R-:W-:-:S04]  /*1c30*/  LOP3.LUT R9, R19, 0x7, RZ, 0xc0, !PT ;  /* 0x0000000713097812 */ /* 0x000fc800078ec0ff */
[----:B------:R-:W-:-:S07]  /*1c40*/  ISETP.NE.AND P1, PT, R9, RZ, PT ;  /* 0x000000ff0900720c */ /* 0x000fce0003f25270 */
[----:B------:R-:W-:Y:S06]  /*1c50*/  @!P0 BRA `(.L_x_81) ;  /* 0x0000000000548947 */ /* 0x000fec0003800000 */
[----:B------:R-:W-:-:S04]  /*1c60*/  IADD3 R3, P0, PT, R4, UR8, RZ ;  /* 0x0000000804037c10 */ /* 0x000fc8000ff1e0ff */
[----:B------:R-:W-:Y:S02]  /*1c70*/  IADD3.X R6, PT, PT, RZ, UR9, RZ, P0, !PT ;  /* 0x00000009ff067c10 */ /* 0x000fe400087fe4ff */
[----:B------:R-:W-:-:S04]  /*1c80*/  LEA R2, P0, R3, UR12, 0x2 ;  /* 0x0000000c03027c11 */ /* 0x000fc8000f8010ff */
[----:B------:R-:W-:-:S05]  /*1c90*/  LEA.HI.X R3, R3, UR13, R6, 0x2, P0 ;  /* 0x0000000d03037c11 */ /* 0x000fca00080f1406 */
[----:B------:R-:W2:Y:S04]  /*1ca0*/  LDG.E R6, desc[UR14][R2.64] ;  /* 0x0000000e02067981 */ /* 0x000ea8000c1e1900 */
[----:B------:R-:W3:Y:S04]  /*1cb0*/  LDG.E R5, desc[UR14][R2.64+0x400] ;  /* 0x0004000e02057981 */ /* 0x000ee8000c1e1900 */
[----:B------:R-:W4:Y:S04]  /*1cc0*/  LDG.E R8, desc[UR14][R2.64+0x800] ;  /* 0x0008000e02087981 */ /* 0x000f28000c1e1900 */
[----:B------:R-:W5:Y:S04]  /*1cd0*/  LDG.E R10, desc[UR14][R2.64+0xc00] ;  /* 0x000c000e020a7981 */ /* 0x000f68000c1e1900 */
[----:B------:R-:W5:Y:S04]  /*1ce0*/  LDG.E R12, desc[UR14][R2.64+0x1000] ;  /* 0x0010000e020c7981 */ /* 0x000f68000c1e1900 */
[----:B------:R-:W5:Y:S04]  /*1cf0*/  LDG.E R14, desc[UR14][R2.64+0x1400] ;  /* 0x0014000e020e7981 */ /* 0x000f68000c1e1900 */
[----:B------:R-:W5:Y:S04]  /*1d00*/  LDG.E R16, desc[UR14][R2.64+0x1800] ;  /* 0x0018000e02107981 */ /* 0x000f68000c1e1900 */
[----:B------:R-:W5:Y:S01]  /*1d10*/  LDG.E R18, desc[UR14][R2.64+0x1c00] ;  /* 0x001c000e02127981 */ /* 0x000f62000c1e1900 */
[----:B------:R-:W-:-:S02]  /*1d20*/  VIADD R4, R4, 0x800 ;  /* 0x0000080004047836 */ /* 0x000fc40000000000 */
[----:B--2---:R-:W-:-:S04]  /*1d30*/  FADD R6, R7, R6 ;  /* 0x0000000607067221 */ /* 0x004fc80000000000 */
[----:B---3--:R-:W-:-:S04]  /*1d40*/  FADD R5, R6, R5 ;  /* 0x0000000506057221 */ /* 0x008fc80000000000 */
[----:B----4-:R-:W-:-:S04]  /*1d50*/  FADD R5, R5, R8 ;  /* 0x0000000805057221 */ /* 0x010fc80000000000 */
[----:B-----5:R-:W-:-:S04]  /*1d60*/  FADD R5, R5, R10 ;  /* 0x0000000a05057221 */ /* 0x020fc80000000000 */
[----:B------:R-:W-:-:S04]  /*1d70*/  FADD R5, R5, R12 ;  /* 0x0000000c05057221 */ /* 0x000fc80000000000 */
[----:B------:R-:W-:-:S04]  /*1d80*/  FADD R5, R5, R14 ;  /* 0x0000000e05057221 */ /* 0x000fc80000000000 */
[----:B------:R-:W-:-:S04]  /*1d90*/  FADD R5, R5, R16 ;  /* 0x0000001005057221 */ /* 0x000fc80000000000 */
[----:B------:R-:W-:-:S07]  /*1da0*/  FADD R7, R5, R18 ;  /* 0x0000001205077221 */ /* 0x000fce0000000000 */
.L_x_81:
[----:B------:R-:W-:Y:S05]  /*1db0*/  BSYNC.RECONVERGENT B2 ;  /* 0x0000000000027941 */ /* 0x000fea0003800200 */
.L_x_80:
[----:B------:R-:W-:Y:S05]  /*1dc0*/  @!P1 BRA `(.L_x_76) ;  /* 0x0000000000909947 */ /* 0x000fea0003800000 */
[----:B------:R-:W-:Y:S01]  /*1dd0*/  ISETP.GE.U32.AND P0, PT, R9, 0x4, PT ;  /* 0x000000040900780c */ /* 0x000fe20003f06070 */
[----:B------:R-:W-:Y:S01]  /*1de0*/  BSSY.RECONVERGENT B2, `(.L_x_82) ;  /* 0x0000010000027945 */ /* 0x000fe20003800200 */
[----:B------:R-:W-:-:S11]  /*1df0*/  LOP3.LUT P1, RZ, R19, 0x3, RZ, 0xc0, !PT ;  /* 0x0000000313ff7812 */ /* 0x000fd6000782c0ff */
[----:B------:R-:W-:Y:S05]  /*1e00*/  @!P0 BRA `(.L_x_83) ;  /* 0x0000000000348947 */ /* 0x000fea0003800000 */
[----:B------:R-:W-:-:S04]  /*1e10*/  IADD3 R3, P0, PT, R4, UR8, RZ ;  /* 0x0000000804037c10 */ /* 0x000fc8000ff1e0ff */
[----:B------:R-:W-:Y:S02]  /*1e20*/  IADD3.X R6, PT, PT, RZ, UR9, RZ, P0, !PT ;  /* 0x00000009ff067c10 */ /* 0x000fe400087fe4ff */
[----:B------:R-:W-:-:S04]  /*1e30*/  LEA R2, P0, R3, UR12, 0x2 ;  /* 0x0000000c03027c11 */ /* 0x000fc8000f8010ff */
[----:B------:R-:W-:-:S05]  /*1e40*/  LEA.HI.X R3, R3, UR13, R6, 0x2, P0 ;  /* 0x0000000d03037c11 */ /* 0x000fca00080f1406 */
[----:B------:R-:W2:Y:S04]  /*1e50*/  LDG.E R6, desc[UR14][R2.64] ;  /* 0x0000000e02067981 */ /* 0x000ea8000c1e1900 */
[----:B------:R-:W3:Y:S04]  /*1e60*/  LDG.E R5, desc[UR14][R2.64+0x400] ;  /* 0x0004000e02057981 */ /* 0x000ee8000c1e1900 */
[----:B------:R-:W4:Y:S04]  /*1e70*/  LDG.E R8, desc[UR14][R2.64+0x800] ;  /* 0x0008000e02087981 */ /* 0x000f28000c1e1900 */
[----:B------:R-:W5:Y:S01]  /*1e80*/  LDG.E R10, desc[UR14][R2.64+0xc00] ;  /* 0x000c000e020a7981 */ /* 0x000f62000c1e1900 */
[----:B------:R-:W-:-:S02]  /*1e90*/  VIADD R4, R4, 0x400 ;  /* 0x0000040004047836 */ /* 0x000fc40000000000 */
[----:B--2---:R-:W-:-:S04]  /*1ea0*/  FADD R6, R7, R6 ;  /* 0x0000000607067221 */ /* 0x004fc80000000000 */
[----:B---3--:R-:W-:-:S04]  /*1eb0*/  FADD R5, R6, R5 ;  /* 0x0000000506057221 */ /* 0x008fc80000000000 */
[----:B----4-:R-:W-:-:S04]  /*1ec0*/  FADD R5, R5, R8 ;  /* 0x0000000805057221 */ /* 0x010fc80000000000 */
[----:B-----5:R-:W-:-:S07]  /*1ed0*/  FADD R7, R5, R10 ;  /* 0x0000000a05077221 */ /* 0x020fce0000000000 */
.L_x_83:
[----:B------:R-:W-:Y:S05]  /*1ee0*/  BSYNC.RECONVERGENT B2 ;  /* 0x0000000000027941 */ /* 0x000fea0003800200 */
.L_x_82:
[----:B------:R-:W-:Y:S05]  /*1ef0*/  @!P1 BRA `(.L_x_76) ;  /* 0x0000000000449947 */ /* 0x000fea0003800000 */
[----:B------:R-:W-:Y:S02]  /*1f00*/  LOP3.LUT R0, R0, 0xffff, RZ, 0xc0, !PT ;  /* 0x0000ffff00007812 */ /* 0x000fe400078ec0ff */
[----:B------:R-:W-:Y:S02]  /*1f10*/  IADD3 R5, P0, PT, R4, UR10, RZ ;  /* 0x0000000a04057c10 */ /* 0x000fe4000ff1e0ff */
[----:B------:R-:W-:Y:S02]  /*1f20*/  LEA.HI R0, R0, 0x1, RZ, 0x18 ;  /* 0x0000000100007811 */ /* 0x000fe400078fc0ff */
[----:B------:R-:W-:Y:S02]  /*1f30*/  LEA R4, P1, R5, UR12, 0x2 ;  /* 0x0000000c05047c11 */ /* 0x000fe4000f8210ff */
[----:B------:R-:W-:Y:S02]  /*1f40*/  LOP3.LUT R0, R0, 0x3, RZ, 0xc0, !PT ;  /* 0x0000000300007812 */ /* 0x000fe400078ec0ff */
[----:B------:R-:W-:-:S03]  /*1f50*/  IADD3.X R2, PT, PT, RZ, UR7, RZ, P0, !PT ;  /* 0x00000007ff027c10 */ /* 0x000fc600087fe4ff */
[----:B------:R-:W-:Y:S01]  /*1f60*/  IMAD.MOV R0, RZ, RZ, -R0 ;  /* 0x000000ffff007224 */ /* 0x000fe200078e0a00 */
[----:B------:R-:W-:-:S07]  /*1f70*/  LEA.HI.X R5, R5, UR13, R2, 0x2, P1 ;  /* 0x0000000d05057c11 */ /* 0x000fce00088f1402 */
.L_x_84:
[----:B------:R-:W-:Y:S01]  /*1f80*/  MOV R2, R4 ;  /* 0x0000000400027202 */ /* 0x000fe20000000f00 */
[----:B------:R-:W-:-:S05]  /*1f90*/  IMAD.MOV.U32 R3, RZ, RZ, R5 ;  /* 0x000000ffff037224 */ /* 0x000fca00078e0005 */
[----:B------:R-:W2:Y:S01]  /*1fa0*/  LDG.E R2, desc[UR14][R2.64] ;  /* 0x0000000e02027981 */ /* 0x000ea2000c1e1900 */
[----:B------:R-:W-:Y:S02]  /*1fb0*/  IADD3 R0, PT, PT, R0, 0x1, RZ ;  /* 0x0000000100007810 */ /* 0x000fe40007ffe0ff */
[----:B------:R-:W-:Y:S02]  /*1fc0*/  IADD3 R4, P1, PT, R4, 0x400, RZ ;  /* 0x0000040004047810 */ /* 0x000fe40007f3e0ff */
[----:B------:R-:W-:-:S03]  /*1fd0*/  ISETP.NE.AND P0, PT, R0, RZ, PT ;  /* 0x000000ff0000720c */ /* 0x000fc60003f05270 */
[----:B------:R-:W-:Y:S02]  /*1fe0*/  IMAD.X R5, RZ, RZ, R5, P1 ;  /* 0x000000ffff057224 */ /* 0x000fe400008e0605 */
[----:B--2---:R-:W-:-:S08]  /*1ff0*/  FADD R7, R2, R7 ;  /* 0x0000000702077221 */ /* 0x004fd00000000000 */
[----:B------:R-:W-:Y:S05]  /*2000*/  @P0 BRA `(.L_x_84) ;  /* 0xfffffffc00dc0947 */ /* 0x000fea000383ffff */
.L_x_76:
[----:B------:R-:W-:Y:S05]  /*2010*/  BSYNC.RECONVERGENT B1 ;  /* 0x0000000000017941 */ /* 0x000fea0003800200 */
.L_x_73:
[----:B------:R-:W0:Y:S01]  /*2020*/  S2R R6, SR_LANEID ;  /* 0x0000000000067919 */ /* 0x000e220000000000 */
[----:B------:R-:W1:Y:S01]  /*2030*/  SHFL.DOWN PT, R0, R7, 0x1, 0x1f ;  /* 0x08201f0007007f89 */ /* 0x000e6200000e0000 */
[----:B------:R-:W2:Y:S01]  /*2040*/  S2R R5, SR_TID.X ;  /* 0x0000000000057919 */ /* 0x000ea20000002100 */
[C---:B0-----:R-:W-:Y:S02]  /*2050*/  ISETP.GT.AND P0, PT, R6.reuse, 0x1e, PT ;  /* 0x0000001e0600780c */ /* 0x041fe40003f04270 */
[----:B------:R-:W-:-:S11]  /*2060*/  ISETP.NE.AND P1, PT, R6, RZ, PT ;  /* 0x000000ff0600720c */ /* 0x000fd60003f25270 */
[----:B-1----:R-:W-:Y:S01]  /*2070*/  @!P0 FADD R7, R0, R7 ;  /* 0x0000000700078221 */ /* 0x002fe20000000000 */
[----:B------:R-:W-:Y:S01]  /*2080*/  ISETP.GT.AND P0, PT, R6, 0x1d, PT ;  /* 0x0000001d0600780c */ /* 0x000fe20003f04270 */
[----:B------:R-:W0:Y:S01]  /*2090*/  @!P1 S2R R4, SR_CgaCtaId ;  /* 0x0000000000049919 */ /* 0x000e220000008800 */
[----:B------:R-:W-:Y:S02]  /*20a0*/  @!P1 MOV R3, 0x400 ;  /* 0x0000040000039802 */ /* 0x000fe40000000f00 */
[----:B--2---:R-:W-:Y:S01]  /*20b0*/  @!P1 SHF.R.U32.HI R2, RZ, 0x3, R5 ;  /* 0x00000003ff029819 */ /* 0x004fe20000011605 */
        /* <DEDUP_REMOVED lines=31> */
[----:B------:R-:W-:-:S07]  /*22b0*/  FADD R9, R2, R3 ;  /* 0x0000000302097221 */ /* 0x000fce0000000000 */
.L_x_72:
[----:B------:R-:W-:Y:S05]  /*22c0*/  BSYNC.RECONVERGENT B0 ;  /* 0x0000000000007941 */ /* 0x000fea0003800200 */
.L_x_57:
[----:B------:R-:W-:Y:S05]  /*22d0*/  @P0 EXIT ;  /* 0x000000000000094d */ /* 0x000fea0003800000 */
[----:B------:R-:W3:Y:S02]  /*22e0*/  LDCU.64 UR4, c[0x0][0x388] ;  /* 0x00007100ff0477ac */ /* 0x000ee40008000a00 */
[----:B---3--:R-:W-:-:S06]  /*22f0*/  UIMAD.WIDE.U32 UR4, UR16, 0x4, UR4 ;  /* 0x00000004100478a5 */ /* 0x008fcc000f8e0004 */
[----:B------:R-:W-:Y:S01]  /*2300*/  IMAD.U32 R2, RZ, RZ, UR4 ;  /* 0x00000004ff027e24 */ /* 0x000fe2000f8e00ff */
[----:B0-2---:R-:W-:-:S05]  /*2310*/  MOV R3, UR5 ;  /* 0x0000000500037c02 */ /* 0x005fca0008000f00 */
[----:B------:R-:W-:Y:S01]  /*2320*/  STG.E desc[UR14][R2.64], R9 ;  /* 0x0000000902007986 */ /* 0x000fe2000c10190e */
[----:B------:R-:W-:Y:S05]  /*2330*/  EXIT ;  /* 0x000000000000794d */ /* 0x000fea0003800000 */
.L_x_85:
        /* <DEDUP_REMOVED lines=12> */
.L_x_270:


//--------------------- .text._ZN3cub18CUB_300001_SM_10006detail6reduce28DeviceReduceSingleTileKernelINS2_10policy_hubIfyN4cuda3std3__44plusIfEEE10Policy1000EN6thrust24THRUST_300001_SM_1000_NS10device_ptrIfEEPfyS9_ffNS7_10__identityEEEvT0_T1_T2_T3_T4_T6_ --------------------------
	.section	.text._ZN3cub18CUB_300001_SM_10006detail6reduce28DeviceReduceSingleTileKernelINS2_10policy_hubIfyN4cuda3std3__44plusIfEEE10Policy1000EN6thrust24THRUST_300001_SM_1000_NS10device_ptrIfEEPfyS9_ffNS7_10__identityEEEvT0_T1_T2_T3_T4_T6_,"ax",@progbits
	.align	128
        .global         _ZN3cub18CUB_300001_SM_10006detail6reduce28DeviceReduceSingleTileKernelINS2_10policy_hubIfyN4cuda3std3__44plusIfEEE10Policy1000EN6thrust24THRUST_300001_SM_1000_NS10device_ptrIfEEPfyS9_ffNS7_10__identityEEEvT0_T1_T2_T3_T4_T6_
        .type           _ZN3cub18CUB_300001_SM_10006detail6reduce28DeviceReduceSingleTileKernelINS2_10policy_hubIfyN4cuda3std3__44plusIfEEE10Policy1000EN6thrust24THRUST_300001_SM_1000_NS10device_ptrIfEEPfyS9_ffNS7_10__identityEEEvT0_T1_T2_T3_T4_T6_,@function
        .size           _ZN3cub18CUB_300001_SM_10006detail6reduce28DeviceReduceSingleTileKernelINS2_10policy_hubIfyN4cuda3std3__44plusIfEEE10Policy1000EN6thrust24THRUST_300001_SM_1000_NS10device_ptrIfEEPfyS9_ffNS7_10__identityEEEvT0_T1_T2_T3_T4_T6_,(.L_x_271 - _ZN3cub18CUB_300001_SM_10006detail6reduce28DeviceReduceSingleTileKernelINS2_10policy_hubIfyN4cuda3std3__44plusIfEEE10Policy1000EN6thrust24THRUST_300001_SM_1000_NS10device_ptrIfEEPfyS9_ffNS7_10__identityEEEvT0_T1_T2_T3_T4_T6_)
        .other          _ZN3cub18CUB_300001_SM_10006detail6reduce28DeviceReduceSingleTileKernelINS2_10policy_hubIfyN4cuda3std3__44plusIfEEE10Policy1000EN6thrust24THRUST_300001_SM_1000_NS10device_ptrIfEEPfyS9_ffNS7_10__identityEEEvT0_T1_T2_T3_T4_T6_,@"STO_CUDA_ENTRY STV_DEFAULT"
_ZN3cub18CUB_300001_SM_10006detail6reduce28DeviceReduceSingleTileKernelINS2_10policy_hubIfyN4cuda3std3__44plusIfEEE10Policy1000EN6thrust24THRUST_300001_SM_1000_NS10device_ptrIfEEPfyS9_ffNS7_10__identityEEEvT0_T1_T2_T3_T4_T6_:
.text._ZN3cub18CUB_300001_SM_10006detail6reduce28DeviceReduceSingleTileKernelINS2_10policy_hubIfyN4cuda3std3__44plusIfEEE10Policy1000EN6thrust24THRUST_300001_SM_1000_NS10device_ptrIfEEPfyS9_ffNS7_10__identityEEEvT0_T1_T2_T3_T4_T6_:
[----:B------:R-:W-:Y:S01]  /*0000*/  LDC R1, c[0x0][0x37c] ;  /* 0x0000df00ff017b82 */ /* 0x000fe20000000800 */
[----:B------:R-:W0:Y:S01]  /*0010*/  LDCU.64 UR4, c[0x0][0x390] ;  /* 0x00007200ff0477ac */ /* 0x000e220008000a00 */
[----:B------:R-:W1:Y:S01]  /*0020*/  LDCU.64 UR6, c[0x0][0x358] ;  /* 0x00006b00ff0677ac */ /* 0x000e620008000a00 */
[----:B0-----:R-:W-:Y:S01]  /*0030*/  MOV R4, UR4 ;  /* 0x0000000400047c02 */ /* 0x001fe20008000f00 */
[----:B------:R-:W-:-:S03]  /*0040*/  IMAD.U32 R0, RZ, RZ, UR5 ;  /* 0x00000005ff007e24 */ /* 0x000fc6000f8e00ff */
[----:B------:R-:W-:-:S04]  /*0050*/  ISETP.NE.U32.AND P0, PT, R4, RZ, PT ;  /* 0x000000ff0400720c */ /* 0x000fc80003f05070 */
[----:B------:R-:W-:-:S13]  /*0060*/  ISETP.NE.AND.EX P0, PT, R0, RZ, PT, P0 ;  /* 0x000000ff0000720c */ /* 0x000fda0003f05300 */
        /* <DEDUP_REMOVED lines=8> */
.L_x_86:
[----:B------:R-:W-:Y:S01]  /*00f0*/  ISETP.GT.U32.AND P0, PT, R4, 0xfff, PT ;  /* 0x00000fff0400780c */ /* 0x000fe20003f04070 */
[----:B------:R-:W-:Y:S03]  /*0100*/  BSSY.RECONVERGENT B0, `(.L_x_87) ;  /* 0x00001f3000007945 */ /* 0x000fe60003800200 */
[----:B------:R-:W-:-:S13]  /*0110*/  ISETP.GT.U32.AND.EX P0, PT, R0, RZ, PT, P0 ;  /* 0x000000ff0000720c */ /* 0x000fda0003f04100 */
[----:B------:R-:W-:Y:S05]  /*0120*/  @P0 BRA `(.L_x_88) ;  /* 0x0000000c00ac0947 */ /* 0x000fea0003800000 */
[----:B------:R-:W0:Y:S01]  /*0130*/  S2R R5, SR_TID.X ;  /* 0x0000000000057919 */ /* 0x000e220000002100 */
[----:B------:R-:W-:Y:S01]  /*0140*/  BSSY.RECONVERGENT B1, `(.L_x_89) ;  /* 0x0000009000017945 */ /* 0x000fe20003800200 */
[----:B------:R-:W-:Y:S01]  /*0150*/  HFMA2 R6, -RZ, RZ, 0, 0 ;  /* 0x00000000ff067431 */ /* 0x000fe200000001ff */
[----:B0-----:R-:W-:Y:S01]  /*0160*/  ISETP.GE.U32.AND P0, PT, R5, R4, PT ;  /* 0x000000040500720c */ /* 0x001fe20003f06070 */
[----:B------:R-:W-:-:S12]  /*0170*/  IMAD.MOV.U32 R7, RZ, RZ, R5 ;  /* 0x000000ffff077224 */ /* 0x000fd800078e0005 */
[----:B------:R-:W-:Y:S05]  /*0180*/  @P0 BRA `(.L_x_90) ;  /* 0x0000000000100947 */ /* 0x000fea0003800000 */
[----:B------:R-:W0:Y:S02]  /*0190*/  LDC.64 R2, c[0x0][0x380] ;  /* 0x0000e000ff027b82 */ /* 0x000e240000000a00 */
[----:B0-----:R-:W-:-:S05]  /*01a0*/  IMAD.WIDE.U32 R2, R5, 0x4, R2 ;  /* 0x0000000405027825 */ /* 0x001fca00078e0002 */
[----:B------:R0:W5:Y:S01]  /*01b0*/  LDG.E R6, desc[UR6][R2.64] ;  /* 0x0000000602067981 */ /* 0x000162000c1e1900 */
[----:B------:R-:W-:-:S07]  /*01c0*/  IADD3 R7, PT, PT, R5, 0x100, RZ ;  /* 0x0000010005077810 */ /* 0x000fce0007ffe0ff */
.L_x_90:
[----:B------:R-:W-:Y:S05]  /*01d0*/  BSYNC.RECONVERGENT B1 ;  /* 0x0000000000017941 */ /* 0x000fea0003800200 */
.L_x_89:
[----:B------:R-:W-:Y:S01]  /*01e0*/  ISETP.GE.U32.AND P0, PT, R7, R4, PT ;  /* 0x000000040700720c */ /* 0x000fe20003f06070 */
[----:B------:R-:W-:-:S12]  /*01f0*/  BSSY.RECONVERGENT B1, `(.L_x_91) ;  /* 0x000006d000017945 */ /* 0x000fd80003800200 */
[----:B------:R-:W-:Y:S05]  /*0200*/  @P0 BRA `(.L_x_92) ;  /* 0x0000000400ac0947 */ /* 0x000fea0003800000 */
[----:B0-----:R-:W-:Y:S01]  /*0210*/  LOP3.LUT R3, RZ, R7, RZ, 0x33, !PT ;  /* 0x00000007ff037212 */ /* 0x001fe200078e33ff */
[----:B------:R-:W-:Y:S04]  /*0220*/  BSSY.RECONVERGENT B2, `(.L_x_93) ;  /* 0x0000033000027945 */ /* 0x000fe80003800200 */
[----:B------:R-:W-:-:S05]  /*0230*/  IMAD.IADD R3, R3, 0x1, R4 ;  /* 0x0000000103037824 */ /* 0x000fca00078e0204 */
[C---:B------:R-:W-:Y:S02]  /*0240*/  ISETP.GE.U32.AND P0, PT, R3.reuse, 0xf00, PT ;  /* 0x00000f000300780c */ /* 0x040fe40003f06070 */
[----:B------:R-:W-:-:S04]  /*0250*/  LEA.HI R8, R3, 0x1, RZ, 0x18 ;  /* 0x0000000103087811 */ /* 0x000fc800078fc0ff */
[----:B------:R-:W-:-:S04]  /*0260*/  LOP3.LUT R22, R8, 0xf, RZ, 0xc0, !PT ;  /* 0x0000000f08167812 */ /* 0x000fc800078ec0ff */
[----:B------:R-:W-:-:S03]  /*0270*/  ISETP.NE.AND P1, PT, R22, RZ, PT ;  /* 0x000000ff1600720c */ /* 0x000fc60003f25270 */
[----:B------:R-:W-:Y:S10]  /*0280*/  @!P0 BRA `(.L_x_94) ;  /* 0x0000000000b08947 */ /* 0x000ff40003800000 */
[----:B------:R-:W0:Y:S01]  /*0290*/  LDC.64 R2, c[0x0][0x380] ;  /* 0x0000e000ff027b82 */ /* 0x000e220000000a00 */
[----:B------:R-:W-:-:S04]  /*02a0*/  LOP3.LUT R9, R8, 0x1fffff0, RZ, 0xc0, !PT ;  /* 0x01fffff008097812 */ /* 0x000fc800078ec0ff */
[----:B------:R-:W-:Y:S01]  /*02b0*/  IADD3 R9, PT, PT, -R9, RZ, RZ ;  /* 0x000000ff09097210 */ /* 0x000fe20007ffe1ff */
[----:B0-----:R-:W-:-:S03]  /*02c0*/  IMAD.WIDE.U32 R2, R7, 0x4, R2 ;  /* 0x0000000407027825 */ /* 0x001fc600078e0002 */
[----:B------:R-:W-:-:S05]  /*02d0*/  IADD3 R2, P0, PT, R2, 0x2000, RZ ;  /* 0x0000200002027810 */ /* 0x000fca0007f1e0ff */
[----:B------:R-:W-:-:S08]  /*02e0*/  IMAD.X R3, RZ, RZ, R3, P0 ;  /* 0x000000ffff037224 */ /* 0x000fd000000e0603 */
.L_x_95:
        /* <DEDUP_REMOVED lines=38> */
.L_x_94:
[----:B------:R-:W-:Y:S05]  /*0550*/  BSYNC.RECONVERGENT B2 ;  /* 0x0000000000027941 */ /* 0x000fea0003800200 */
.L_x_93:
[----:B------:R-:W-:Y:S05]  /*0560*/  @!P1 BRA `(.L_x_92) ;  /* 0x0000000000d49947 */ /* 0x000fea0003800000 */
[----:B------:R-:W-:Y:S01]  /*0570*/  ISETP.GE.U32.AND P0, PT, R22, 0x8, PT ;  /* 0x000000081600780c */ /* 0x000fe20003f06070 */
[----:B------:R-:W-:Y:S01]  /*0580*/  BSSY.RECONVERGENT B2, `(.L_x_96) ;  /* 0x0000017000027945 */ /* 0x000fe20003800200 */
[----:B------:R-:W-:-:S04]  /*0590*/  LOP3.LUT R11, R8, 0x7, RZ, 0xc0, !PT ;  /* 0x00000007080b7812 */ /* 0x000fc800078ec0ff */
[----:B------:R-:W-:-:S07]  /*05a0*/  ISETP.NE.AND P1, PT, R11, RZ, PT ;  /* 0x000000ff0b00720c */ /* 0x000fce0003f25270 */
[----:B------:R-:W-:Y:S06]  /*05b0*/  @!P0 BRA `(.L_x_97) ;  /* 0x00000000004c8947 */ /* 0x000fec0003800000 */
[----:B------:R-:W0:Y:S02]  /*05c0*/  LDC.64 R2, c[0x0][0x380] ;  /* 0x0000e000ff027b82 */ /* 0x000e240000000a00 */
[----:B0-----:R-:W-:-:S05]  /*05d0*/  IMAD.WIDE R2, R7, 0x4, R2 ;  /* 0x0000000407027825 */ /* 0x001fca00078e0202 */
        /* <DEDUP_REMOVED lines=17> */
.L_x_97:
[----:B------:R-:W-:Y:S05]  /*06f0*/  BSYNC.RECONVERGENT B2 ;  /* 0x0000000000027941 */ /* 0x000fea0003800200 */
.L_x_96:
        /* <DEDUP_REMOVED lines=17> */
.L_x_99:
[----:B------:R-:W-:Y:S05]  /*0810*/  BSYNC.RECONVERGENT B2 ;  /* 0x0000000000027941 */ /* 0x000fea0003800200 */
.L_x_98:
[----:B------:R-:W-:Y:S05]  /*0820*/  @!P1 BRA `(.L_x_92) ;  /* 0x0000000000249947 */ /* 0x000fea0003800000 */
[----:B------:R-:W0:Y:S01]  /*0830*/  LDC.64 R8, c[0x0][0x380] ;  /* 0x0000e000ff087b82 */ /* 0x000e220000000a00 */
[----:B------:R-:W-:-:S07]  /*0840*/  IMAD.MOV R10, RZ, RZ, -R10 ;  /* 0x000000ffff0a7224 */ /* 0x000fce00078e0a0a */
.L_x_100:
[----:B0-----:R-:W-:-:S06]  /*0850*/  IMAD.WIDE R2, R7, 0x4, R8 ;  /* 0x0000000407027825 */ /* 0x001fcc00078e0208 */
[----:B------:R-:W2:Y:S01]  /*0860*/  LDG.E R3, desc[UR6][R2.64] ;  /* 0x0000000602037981 */ /* 0x000ea2000c1e1900 */
[----:B------:R-:W-:Y:S01]  /*0870*/  IADD3 R10, PT, PT, R10, 0x1, RZ ;  /* 0x000000010a0a7810 */ /* 0x000fe20007ffe0ff */
[----:B------:R-:W-:-:S03]  /*0880*/  VIADD R7, R7, 0x100 ;  /* 0x0000010007077836 */ /* 0x000fc60000000000 */
[----:B------:R-:W-:Y:S01]  /*0890*/  ISETP.NE.AND P0, PT, R10, RZ, PT ;  /* 0x000000ff0a00720c */ /* 0x000fe20003f05270 */
[----:B--2--5:R-:W-:-:S12]  /*08a0*/  FADD R6, R3, R6 ;  /* 0x0000000603067221 */ /* 0x024fd80000000000 */
[----:B------:R-:W-:Y:S05]  /*08b0*/  @P0 BRA `(.L_x_100) ;  /* 0xfffffffc00e40947 */ /* 0x000fea000383ffff */
.L_x_92:
[----:B------:R-:W-:Y:S05]  /*08c0*/  BSYNC.RECONVERGENT B1 ;  /* 0x0000000000017941 */ /* 0x000fea0003800200 */
.L_x_91:
[----:B------:R-:W-:Y:S02]  /*08d0*/  ISETP.GE.U32.AND P0, PT, R4, 0x100, PT ;  /* 0x000001000400780c */ /* 0x000fe40003f06070 */
[----:B-----5:R-:W-:Y:S02]  /*08e0*/  MOV R9, R6 ;  /* 0x0000000600097202 */ /* 0x020fe40000000f00 */
[----:B------:R-:W-:-:S13]  /*08f0*/  ISETP.GE.U32.AND.EX P0, PT, R0, RZ, PT, P0 ;  /* 0x000000ff0000720c */ /* 0x000fda0003f06100 */
[----:B------:R-:W-:Y:S05]  /*0900*/  @!P0 BRA `(.L_x_101) ;  /* 0x0000000000ac8947 */ /* 0x000fea0003800000 */
[----:B------:R-:W1:Y:S01]  /*0910*/  S2R R6, SR_LANEID ;  /* 0x0000000000067919 */ /* 0x000e620000000000 */
[----:B------:R-:W-:Y:S01]  /*0920*/  ISETP.NE.AND P5, PT, R5, RZ, PT ;  /* 0x000000ff0500720c */ /* 0x000fe20003fa5270 */
        /* <DEDUP_REMOVED lines=14> */
[----:B-1----:R-:W-:-:S05]  /*0a10*/  @!P1 LEA R7, R7, R4, 0x18 ;  /* 0x0000000407079211 */ /* 0x002fca00078ec0ff */
[----:B------:R-:W-:-:S03]  /*0a20*/  @!P1 IMAD.IADD R2, R2, 0x1, R7 ;  /* 0x0000000102029824 */ /* 0x000fc600078e0207 */
[----:B0-----:R-:W-:Y:S01]  /*0a30*/  @!P0 FADD R0, R0, R3 ;  /* 0x0000000300008221 */ /* 0x001fe20000000000 */
[----:B------:R-:W-:-:S04]  /*0a40*/  ISETP.GT.AND P0, PT, R6, 0x17, PT ;  /* 0x000000170600780c */ /* 0x000fc80003f04270 */
[----:B------:R-:W0:Y:S09]  /*0a50*/  SHFL.DOWN PT, R3, R0, 0x8, 0x1f ;  /* 0x09001f0000037f89 */ /* 0x000e3200000e0000 */
[----:B0-----:R-:W-:Y:S01]  /*0a60*/  @!P0 FADD R0, R0, R3 ;  /* 0x0000000300008221 */ /* 0x001fe20000000000 */
[----:B------:R-:W-:-:S04]  /*0a70*/  ISETP.GT.AND P0, PT, R6, 0xf, PT ;  /* 0x0000000f0600780c */ /* 0x000fc80003f04270 */
[----:B------:R-:W0:Y:S02]  /*0a80*/  SHFL.DOWN PT, R3, R0, 0x10, 0x1f ;  /* 0x0a001f0000037f89 */ /* 0x000e2400000e0000 */
[----:B0-----:R-:W-:-:S05]  /*0a90*/  FADD R3, R0, R3 ;  /* 0x0000000300037221 */ /* 0x001fca0000000000 */
[----:B------:R1:W-:Y:S01]  /*0aa0*/  @!P1 STS [R2+0x8], R3 ;  /* 0x0000080302009388 */ /* 0x0003e20000000800 */
[----:B------:R-:W-:Y:S01]  /*0ab0*/  FSEL R8, R0, R3, P0 ;  /* 0x0000000300087208 */ /* 0x000fe20000000000 */
[----:B------:R-:W-:Y:S06]  /*0ac0*/  BAR.SYNC.DEFER_BLOCKING 0x0 ;  /* 0x0000000000007b1d */ /* 0x000fec0000010000 */
[----:B------:R-:W-:Y:S05]  /*0ad0*/  @P5 BRA `(.L_x_102) ;  /* 0x0000001400545947 */ /* 0x000fea0003800000 */
[----:B------:R-:W0:Y:S01]  /*0ae0*/  S2UR UR5, SR_CgaCtaId ;  /* 0x00000000000579c3 */ /* 0x000e220000008800 */
[----:B------:R-:W-:Y:S02]  /*0af0*/  UMOV UR4, 0x400 ;  /* 0x0000040000047882 */ /* 0x000fe40000000000 */
[----:B0-----:R-:W-:-:S09]  /*0b00*/  ULEA UR4, UR5, UR4, 0x18 ;  /* 0x0000000405047291 */ /* 0x001fd2000f8ec0ff */
[----:B-1----:R-:W0:Y:S04]  /*0b10*/  LDS R3, [UR4+0xc] ;  /* 0x00000c04ff037984 */ /* 0x002e280008000800 */
        /* <DEDUP_REMOVED lines=10> */
.L_x_101:
[----:B------:R-:W1:Y:S01]  /*0bc0*/  S2R R8, SR_LANEID ;  /* 0x0000000000087919 */ /* 0x000e620000000000 */
[C---:B0-----:R-:W-:Y:S02]  /*0bd0*/  LOP3.LUT R2, R5.reuse, 0x3e0, RZ, 0xc0, !PT ;  /* 0x000003e005027812 */ /* 0x041fe400078ec0ff */
[----:B------:R-:W-:Y:S02]  /*0be0*/  ISETP.NE.AND P5, PT, R5, RZ, PT ;  /* 0x000000ff0500720c */ /* 0x000fe40003fa5270 */
[----:B------:R-:W-:Y:S02]  /*0bf0*/  LOP3.LUT R7, RZ, R2, RZ, 0x33, !PT ;  /* 0x00000002ff077212 */ /* 0x000fe400078e33ff */
[----:B------:R-:W-:-:S03]  /*0c00*/  IADD3 R3, PT, PT, R2, 0x20, RZ ;  /* 0x0000002002037810 */ /* 0x000fc60007ffe0ff */
[----:B------:R-:W-:Y:S01]  /*0c10*/  IMAD.IADD R7, R7, 0x1, R4 ;  /* 0x0000000107077824 */ /* 0x000fe200078e0204 */
[----:B------:R-:W-:-:S04]  /*0c20*/  ISETP.GT.U32.AND P0, PT, R3, R4, PT ;  /* 0x000000040300720c */ /* 0x000fc80003f04070 */
[----:B------:R-:W-:-:S05]  /*0c30*/  SEL R7, R7, 0x1f, P0 ;  /* 0x0000001f07077807 */ /* 0x000fca0000000000 */
[----:B------:R-:W0:Y:S01]  /*0c40*/  SHFL.DOWN PT, R2, R9, 0x1, R7 ;  /* 0x0820000009027989 */ /* 0x000e2200000e0007 */
[C---:B-1----:R-:W-:Y:S02]  /*0c50*/  ISETP.GE.AND P0, PT, R8.reuse, R7, PT ;  /* 0x000000070800720c */ /* 0x042fe40003f06270 */
[C---:B------:R-:W-:Y:S02]  /*0c60*/  IADD3 R6, PT, PT, R8.reuse, 0x2, RZ ;  /* 0x0000000208067810 */ /* 0x040fe40007ffe0ff */
[----:B------:R-:W-:-:S09]  /*0c70*/  ISETP.NE.AND P1, PT, R8, RZ, PT ;  /* 0x000000ff0800720c */ /* 0x000fd20003f25270 */
[----:B0-----:R-:W-:Y:S01]  /*0c80*/  @!P0 FADD R9, R2, R9 ;  /* 0x0000000902098221 */ /* 0x001fe20000000000 */
[----:B------:R-:W-:Y:S01]  /*0c90*/  ISETP.GT.AND P0, PT, R6, R7, PT ;  /* 0x000000070600720c */ /* 0x000fe20003f04270 */
[----:B------:R-:W-:Y:S02]  /*0ca0*/  VIADD R6, R8, 0x4 ;  /* 0x0000000408067836 */ /* 0x000fe40000000000 */
[----:B------:R-:W0:Y:S01]  /*0cb0*/  @!P1 S2R R11, SR_CgaCtaId ;  /* 0x00000000000b9919 */ /* 0x000e220000008800 */
[----:B------:R-:W-:Y:S01]  /*0cc0*/  @!P1 SHF.R.U32.HI R3, RZ, 0x3, R5 ;  /* 0x00000003ff039819 */ /* 0x000fe20000011605 */
[----:B------:R-:W1:Y:S03]  /*0cd0*/  SHFL.DOWN PT, R2, R9, 0x2, R7 ;  /* 0x0840000009027989 */ /* 0x000e6600000e0007 */
[----:B------:R-:W-:-:S05]  /*0ce0*/  @!P1 LOP3.LUT R3, R3, 0x7c, RZ, 0xc0, !PT ;  /* 0x0000007c03039812 */ /* 0x000fca00078ec0ff */
[----:B-1----:R-:W-:Y:S01]  /*0cf0*/  @!P0 FADD R9, R9, R2 ;  /* 0x0000000209098221 */ /* 0x002fe20000000000 */
[-C--:B------:R-:W-:Y:S02]  /*0d00*/  ISETP.GT.AND P0, PT, R6, R7.reuse, PT ;  /* 0x000000070600720c */ /* 0x080fe40003f04270 */
[----:B------:R-:W-:Y:S02]  /*0d10*/  IADD3 R6, PT, PT, R8, 0x8, RZ ;  /* 0x0000000808067810 */ /* 0x000fe40007ffe0ff */
[----:B------:R-:W1:Y:S09]  /*0d20*/  SHFL.DOWN PT, R2, R9, 0x4, R7 ;  /* 0x0880000009027989 */ /* 0x000e7200000e0007 */
[----:B-1----:R-:W-:Y:S01]  /*0d30*/  @!P0 FADD R9, R9, R2 ;  /* 0x0000000209098221 */ /* 0x002fe20000000000 */
[----:B------:R-:W-:Y:S01]  /*0d40*/  ISETP.GT.AND P0, PT, R6, R7, PT ;  /* 0x000000070600720c */ /* 0x000fe20003f04270 */
[----:B------:R-:W-:-:S03]  /*0d50*/  VIADD R6, R8, 0x10 ;  /* 0x0000001008067836 */ /* 0x000fc60000000000 */
[----:B------:R-:W1:Y:S09]  /*0d60*/  SHFL.DOWN PT, R2, R9, 0x8, R7 ;  /* 0x0900000009027989 */ /* 0x000e7200000e0007 */
[----:B-1----:R-:W-:Y:S01]  /*0d70*/  @!P0 FADD R9, R9, R2 ;  /* 0x0000000209098221 */ /* 0x002fe20000000000 */
[----:B------:R-:W-:-:S02]  /*0d80*/  ISETP.GT.AND P0, PT, R6, R7, PT ;  /* 0x000000070600720c */ /* 0x000fc40003f04270 */
[----:B------:R-:W-:Y:S02]  /*0d90*/  @!P1 MOV R6, 0x400 ;  /* 0x0000040000069802 */ /* 0x000fe40000000f00 */
[----:B------:R-:W1:Y:S02]  /*0da0*/  SHFL.DOWN PT, R2, R9, 0x10, R7 ;  /* 0x0a00000009027989 */ /* 0x000e6400000e0007 */
[----:B0-----:R-:W-:-:S04]  /*0db0*/  @!P1 LEA R6, R11, R6, 0x18 ;  /* 0x000000060b069211 */ /* 0x001fc800078ec0ff */
[----:B------:R-:W-:-:S03]  /*0dc0*/  @!P1 IADD3 R3, PT, PT, R3, R6, RZ ;  /* 0x0000000603039210 */ /* 0x000fc60007ffe0ff */
[----:B-1----:R-:W-:-:S04]  /*0dd0*/  @!P0 FADD R9, R9, R2 ;  /* 0x0000000209098221 */ /* 0x002fc80000000000 */
[----:B------:R-:W-:-:S05]  /*0de0*/  IMAD.MOV.U32 R8, RZ, RZ, R9 ;  /* 0x000000ffff087224 */ /* 0x000fca00078e0009 */
[----:B------:R0:W-:Y:S01]  /*0df0*/  @!P1 STS [R3+0x8], R8 ;  /* 0x0000080803009388 */ /* 0x0001e20000000800 */
[----:B------:R-:W-:Y:S06]  /*0e00*/  BAR.SYNC.DEFER_BLOCKING 0x0 ;  /* 0x0000000000007b1d */ /* 0x000fec0000010000 */
[----:B------:R-:W-:Y:S05]  /*0e10*/  @P5 BRA `(.L_x_102) ;  /* 0x0000001000845947 */ /* 0x000fea0003800000 */
[----:B------:R-:W1:Y:S01]  /*0e20*/  S2UR UR5, SR_CgaCtaId ;  /* 0x00000000000579c3 */ /* 0x000e620000008800 */
[----:B------:R-:W-:Y:S01]  /*0e30*/  UMOV UR4, 0x400 ;  /* 0x0000040000047882 */ /* 0x000fe20000000000 */
[C---:B------:R-:W-:Y:S02]  /*0e40*/  ISETP.GT.U32.AND P3, PT, R4.reuse, 0x20, PT ;  /* 0x000000200400780c */ /* 0x040fe40003f64070 */
[----:B------:R-:W-:Y:S02]  /*0e50*/  ISETP.GT.U32.AND P1, PT, R4, 0x40, PT ;  /* 0x000000400400780c */ /* 0x000fe40003f24070 */
[----:B------:R-:W-:Y:S02]  /*0e60*/  ISETP.GT.U32.AND.EX P3, PT, R0, RZ, PT, P3 ;  /* 0x000000ff0000720c */ /* 0x000fe40003f64130 */
[----:B------:R-:W-:Y:S02]  /*0e70*/  ISETP.GT.U32.AND P0, PT, R4, 0x60, PT ;  /* 0x000000600400780c */ /* 0x000fe40003f04070 */
[----:B------:R-:W-:-:S02]  /*0e80*/  ISETP.GT.U32.AND.EX P1, PT, R0, RZ, PT, P1 ;  /* 0x000000ff0000720c */ /* 0x000fc40003f24110 */
[----:B------:R-:W-:Y:S02]  /*0e90*/  ISETP.GT.U32.AND P2, PT, R4, 0x80, PT ;  /* 0x000000800400780c */ /* 0x000fe40003f44070 */
[----:B------:R-:W-:Y:S02]  /*0ea0*/  ISETP.GT.U32.AND.EX P0, PT, R0, RZ, PT, P0 ;  /* 0x000000ff0000720c */ /* 0x000fe40003f04100 */
[----:B------:R-:W-:Y:S02]  /*0eb0*/  ISETP.GT.U32.AND P4, PT, R4, 0xa0, PT ;  /* 0x000000a00400780c */ /* 0x000fe40003f84070 */
[C---:B------:R-:W-:Y:S02]  /*0ec0*/  ISETP.GT.U32.AND.EX P2, PT, R0.reuse, RZ, PT, P2 ;  /* 0x000000ff0000720c */ /* 0x040fe40003f44120 */
[----:B------:R-:W-:Y:S01]  /*0ed0*/  ISETP.GT.U32.AND.EX P4, PT, R0, RZ, PT, P4 ;  /* 0x000000ff0000720c */ /* 0x000fe20003f84140 */
[----:B-1----:R-:W-:-:S09]  /*0ee0*/  ULEA UR4, UR5, UR4, 0x18 ;  /* 0x0000000405047291 */ /* 0x002fd2000f8ec0ff */
[----:B0-----:R-:W0:Y:S04]  /*0ef0*/  LDS R3, [UR4+0xc] ;  /* 0x00000c04ff037984 */ /* 0x001e280008000800 */
[----:B------:R-:W1:Y:S04]  /*0f00*/  LDS.128 R12, [UR4+0x10] ;  /* 0x00001004ff0c7984 */ /* 0x000e680008000c00 */
[----:B------:R-:W2:Y:S01]  /*0f10*/  LDS.64 R6, [UR4+0x20] ;  /* 0x00002004ff067984 */ /* 0x000ea20008000a00 */
[----:B0-----:R-:W-:Y:S01]  /*0f20*/  @P3 FADD R8, R8, R3 ;  /* 0x0000000308083221 */ /* 0x001fe20000000000 */
[----:B------:R-:W-:-:S03]  /*0f30*/  ISETP.GT.U32.AND P3, PT, R4, 0xc0, PT ;  /* 0x000000c00400780c */ /* 0x000fc60003f64070 */
[----:B-1----:R-:W-:Y:S01]  /*0f40*/  @P1 FADD R8, R8, R12 ;  /* 0x0000000c08081221 */ /* 0x002fe20000000000 */
[----:B------:R-:W-:Y:S02]  /*0f50*/  ISETP.GT.U32.AND P1, PT, R4, 0xe0, PT ;  /* 0x000000e00400780c */ /* 0x000fe40003f24070 */
[----:B------:R-:W-:Y:S01]  /*0f60*/  ISETP.GT.U32.AND.EX P3, PT, R0, RZ, PT, P3 ;  /* 0x000000ff0000720c */ /* 0x000fe20003f64130 */
[----:B------:R-:W-:Y:S01]  /*0f70*/  @P0 FADD R8, R8, R13 ;  /* 0x0000000d08080221 */ /* 0x000fe20000000000 */
[----:B------:R-:W-:-:S03]  /*0f80*/  ISETP.GT.U32.AND.EX P1, PT, R0, RZ, PT, P1 ;  /* 0x000000ff0000720c */ /* 0x000fc60003f24110 */
[----:B------:R-:W-:-:S04]  /*0f90*/  @P2 FADD R8, R8, R14 ;  /* 0x0000000e08082221 */ /* 0x000fc80000000000 */
[----:B------:R-:W-:-:S04]  /*0fa0*/  @P4 FADD R8, R8, R15 ;  /* 0x0000000f08084221 */ /* 0x000fc80000000000 */
[----:B--2---:R-:W-:-:S04]  /*0fb0*/  @P3 FADD R8, R8, R6 ;  /* 0x0000000608083221 */ /* 0x004fc80000000000 */
[----:B------:R-:W-:Y:S01]  /*0fc0*/  @P1 FADD R8, R8, R7 ;  /* 0x0000000708081221 */ /* 0x000fe20000000000 */
[----:B------:R-:W-:Y:S06]  /*0fd0*/  BRA `(.L_x_102) ;  /* 0x0000001000147947 */ /* 0x000fec0003800000 */
.L_x_88:
[----:B------:R-:W0:Y:S01]  /*0fe0*/  S2R R8, SR_TID.X ;  /* 0x0000000000087919 */ /* 0x000e220000002100 */
[----:B------:R-:W0:Y:S02]  /*0ff0*/  LDC.64 R2, c[0x0][0x380] ;  /* 0x0000e000ff027b82 */ /* 0x000e240000000a00 */
[----:B0-----:R-:W-:-:S05]  /*1000*/  IMAD.WIDE.U32 R2, R8, 0x4, R2 ;  /* 0x0000000408027825 */ /* 0x001fca00078e0002 */
        /* <DEDUP_REMOVED lines=16> */
[----:B--2---:R-:W-:Y:S01]  /*1110*/  FADD R9, R9, R12 ;  /* 0x0000000c09097221 */ /* 0x004fe20000000000 */
[----:B---3--:R-:W-:Y:S01]  /*1120*/  FADD R14, R11, R14 ;  /* 0x0000000e0b0e7221 */ /* 0x008fe20000000000 */
[----:B------:R-:W-:-:S03]  /*1130*/  HFMA2 R11, -RZ, RZ, 0, 0.00048828125 ;  /* 0x00001000ff0b7431 */ /* 0x000fc600000001ff */
[----:B------:R-:W-:Y:S01]  /*1140*/  FADD R14, R9, R14 ;  /* 0x0000000e090e7221 */ /* 0x000fe20000000000 */
[----:B------:R-:W-:Y:S01]  /*1150*/  IADD3 R9, P1, PT, R4, -0x1000, RZ ;  /* 0xfffff00004097810 */ /* 0x000fe20007f3e0ff */
[----:B----4-:R-:W-:-:S03]  /*1160*/  FADD R13, R13, R16 ;  /* 0x000000100d0d7221 */ /* 0x010fc60000000000 */
[----:B------:R-:W-:Y:S02]  /*1170*/  ISETP.GE.U32.AND P0, PT, R9, 0x1000, PT ;  /* 0x000010000900780c */ /* 0x000fe40003f06070 */
[----:B------:R-:W-:-:S04]  /*1180*/  IADD3.X R12, PT, PT, R0, -0x1, RZ, P1, !PT ;  /* 0xffffffff000c7810 */ /* 0x000fc80000ffe4ff */
[----:B------:R-:W-:Y:S01]  /*1190*/  ISETP.GE.U32.AND.EX P0, PT, R12, RZ, PT, P0 ;  /* 0x000000ff0c00720c */ /* 0x000fe20003f06100 */
        /* <DEDUP_REMOVED lines=11> */
[----:B------:R-:W-:Y:S01]  /*1250*/  IMAD.MOV.U32 R13, RZ, RZ, RZ ;  /* 0x000000ffff0d7224 */ /* 0x000fe200078e00ff */
[----:B------:R-:W-:Y:S06]  /*1260*/  @!P0 BRA `(.L_x_103) ;  /* 0x0000000000c08947 */ /* 0x000fec0003800000 */
[----:B------:R-:W0:Y:S01]  /*1270*/  LDC.64 R4, c[0x0][0x390] ;  /* 0x0000e400ff047b82 */ /* 0x000e220000000a00 */
[----:B------:R-:W-:Y:S01]  /*1280*/  MOV R11, 0x1000 ;  /* 0x00001000000b7802 */ /* 0x000fe20000000f00 */
[----:B------:R-:W-:-:S07]  /*1290*/  IMAD.MOV.U32 R13, RZ, RZ, RZ ;  /* 0x000000ffff0d7224 */ /* 0x000fce00078e00ff */
.L_x_105:
[----:B------:R-:W-:-:S04]  /*12a0*/  LEA R6, P0, R11, R2, 0x2 ;  /* 0x000000020b067211 */ /* 0x000fc800078010ff */
[----:B------:R-:W-:-:S05]  /*12b0*/  LEA.HI.X R7, R11, R3, R13, 0x2, P0 ;  /* 0x000000030b077211 */ /* 0x000fca00000f140d */
[----:B------:R-:W2:Y:S04]  /*12c0*/  LDG.E R0, desc[UR6][R6.64+0x2400] ;  /* 0x0024000606007981 */ /* 0x000ea8000c1e1900 */
[----:B------:R-:W2:Y:S04]  /*12d0*/  LDG.E R15, desc[UR6][R6.64+0x2800] ;  /* 0x00280006060f7981 */ /* 0x000ea8000c1e1900 */
        /* <DEDUP_REMOVED lines=13> */
[----:B------:R0:W5:Y:S02]  /*13b0*/  LDG.E R20, desc[UR6][R6.64+0x3c00] ;  /* 0x003c000606147981 */ /* 0x000164000c1e1900 */
[----:B0-----:R-:W-:-:S04]  /*13c0*/  IADD3 R6, P1, PT, -R11, R4, RZ ;  /* 0x000000040b067210 */ /* 0x001fc80007f3e1ff */
[----:B------:R-:W-:Y:S01]  /*13d0*/  ISETP.GE.U32.AND P0, PT, R6, 0x1000, PT ;  /* 0x000010000600780c */ /* 0x000fe20003f06070 */
[----:B--2---:R-:W-:Y:S01]  /*13e0*/  FADD R15, R0, R15 ;  /* 0x0000000f000f7221 */ /* 0x004fe20000000000 */
[----:B------:R-:W-:-:S04]  /*13f0*/  MOV R0, R5 ;  /* 0x0000000500007202 */ /* 0x000fc80000000f00 */
[----:B------:R-:W-:Y:S01]  /*1400*/  IADD3.X R6, PT, PT, ~R13, R0, RZ, P1, !PT ;  /* 0x000000000d067210 */ /* 0x000fe20000ffe5ff */
[----:B---3--:R-:W-:-:S03]  /*1410*/  FADD R10, R27, R10 ;  /* 0x0000000a1b0a7221 */ /* 0x008fc60000000000 */
[----:B------:R-:W-:Y:S01]  /*1420*/  ISETP.GE.U32.AND.EX P0, PT, R6, RZ, PT, P0 ;  /* 0x000000ff0600720c */ /* 0x000fe20003f06100 */
[----:B----4-:R-:W-:-:S04]  /*1430*/  FADD R29, R26, R29 ;  /* 0x0000001d1a1d7221 */ /* 0x010fc80000000000 */
[----:B------:R-:W-:Y:S01]  /*1440*/  FADD R10, R10, R29 ;  /* 0x0000001d0a0a7221 */ /* 0x000fe20000000000 */
[----:B-----5:R-:W-:Y:S01]  /*1450*/  FADD R24, R24, R25 ;  /* 0x0000001918187221 */ /* 0x020fe20000000000 */
[----:B------:R-:W-:-:S04]  /*1460*/  FADD R23, R23, R22 ;  /* 0x0000001617177221 */ /* 0x000fc80000000000 */
        /* <DEDUP_REMOVED lines=11> */
[----:B------:R-:W-:-:S05]  /*1520*/  IADD3 R11, P0, PT, R11, 0x1000, RZ ;  /* 0x000010000b0b7810 */ /* 0x000fca0007f1e0ff */
[----:B------:R-:W-:Y:S01]  /*1530*/  IMAD.X R13, RZ, RZ, R13, P0 ;  /* 0x000000ffff0d7224 */ /* 0x000fe200000e060d */
[----:B------:R-:W-:-:S04]  /*1540*/  ISETP.GT.U32.AND P0, PT, R11, R9, PT ;  /* 0x000000090b00720c */ /* 0x000fc80003f04070 */
[----:B------:R-:W-:-:S13]  /*1550*/  ISETP.GT.U32.AND.EX P0, PT, R13, R12, PT, P0 ;  /* 0x0000000c0d00720c */ /* 0x000fda0003f04100 */
[----:B------:R-:W-:Y:S05]  /*1560*/  @!P0 BRA `(.L_x_105) ;  /* 0xfffffffc004c8947 */ /* 0x000fea000383ffff */
.L_x_103:
[CC--:B------:R-:W-:Y:S01]  /*1570*/  IADD3 R3, PT, PT, -R11.reuse, R4.reuse, RZ ;  /* 0x000000040b037210 */ /* 0x0c0fe20007ffe1ff */
[----:B------:R-:W-:Y:S01]  /*1580*/  BSSY.RECONVERGENT B1, `(.L_x_104) ;  /* 0x0000080000017945 */ /* 0x000fe20003800200 */
[----:B------:R-:W-:Y:S02]  /*1590*/  ISETP.GE.U32.AND P1, PT, R11, R4, PT ;  /* 0x000000040b00720c */ /* 0x000fe40003f26070 */
[----:B------:R-:W-:-:S04]  /*15a0*/  ISETP.GE.AND P0, PT, R8, R3, PT ;  /* 0x000000030800720c */ /* 0x000fc80003f06270 */
[----:B------:R-:W-:-:S13]  /*15b0*/  ISETP.GE.U32.OR.EX P0, PT, R13, R0, P0, P1 ;  /* 0x000000000d00720c */ /* 0x000fda0000706510 */
[----:B------:R-:W-:Y:S05]  /*15c0*/  @P0 BRA `(.L_x_106) ;  /* 0x0000000400ec0947 */ /* 0x000fea0003800000 */
[----:B------:R-:W-:Y:S01]  /*15d0*/  LOP3.LUT R0, RZ, R8, RZ, 0x33, !PT ;  /* 0x00000008ff007212 */ /* 0x000fe200078e33ff */
[----:B------:R-:W-:Y:S03]  /*15e0*/  BSSY.RECONVERGENT B2, `(.L_x_107) ;  /* 0x0000038000027945 */ /* 0x000fe60003800200 */
[----:B------:R-:W-:-:S04]  /*15f0*/  IADD3 R0, PT, PT, -R11, R4, R0 ;  /* 0x000000040b007210 */ /* 0x000fc80007ffe100 */
[C---:B------:R-:W-:Y:S02]  /*1600*/  ISETP.GE.U32.AND P1, PT, R0.reuse, 0xf00, PT ;  /* 0x00000f000000780c */ /* 0x040fe40003f26070 */
[----:B------:R-:W-:Y:S02]  /*1610*/  LEA.HI R4, R0, 0x1, RZ, 0x18 ;  /* 0x0000000100047811 */ /* 0x000fe400078fc0ff */
[----:B------:R-:W-:Y:S02]  /*1620*/  MOV R0, R8 ;  /* 0x0000000800007202 */ /* 0x000fe40000000f00 */
[----:B------:R-:W-:-:S04]  /*1630*/  LOP3.LUT R24, R4, 0xf, RZ, 0xc0, !PT ;  /* 0x0000000f04187812 */ /* 0x000fc800078ec0ff */
[----:B------:R-:W-:-:S03]  /*1640*/  ISETP.NE.AND P0, PT, R24, RZ, PT ;  /* 0x000000ff1800720c */ /* 0x000fc60003f05270 */
[----:B------:R-:W-:Y:S10]  /*1650*/  @!P1 BRA `(.L_x_108) ;  /* 0x0000000000c09947 */ /* 0x000ff40003800000 */
[----:B------:R-:W0:Y:S01]  /*1660*/  LDCU.64 UR4, c[0x0][0x380] ;  /* 0x00007000ff0477ac */ /* 0x000e220008000a00 */
[----:B------:R-:W-:Y:S02]  /*1670*/  IADD3 R3, P1, PT, R8, R11, RZ ;  /* 0x0000000b08037210 */ /* 0x000fe40007f3e0ff */
[----:B------:R-:W-:-:S03]  /*1680*/  LOP3.LUT R9, R4, 0x1fffff0, RZ, 0xc0, !PT ;  /* 0x01fffff004097812 */ /* 0x000fc600078ec0ff */
[----:B------:R-:W-:Y:S01]  /*1690*/  IMAD.X R0, RZ, RZ, R13, P1 ;  /* 0x000000ffff007224 */ /* 0x000fe200008e060d */
[----:B------:R-:W-:Y:S02]  /*16a0*/  IADD3 R9, PT, PT, -R9, RZ, RZ ;  /* 0x000000ff09097210 */ /* 0x000fe40007ffe1ff */
[----:B0-----:R-:W-:-:S04]  /*16b0*/  LEA R2, P2, R3, UR4, 0x2 ;  /* 0x0000000403027c11 */ /* 0x001fc8000f8410ff */
[----:B------:R-:W-:Y:S02]  /*16c0*/  IADD3 R2, P1, PT, R2, 0x2000, RZ ;  /* 0x0000200002027810 */ /* 0x000fe40007f3e0ff */
[----:B------:R-:W-:Y:S02]  /*16d0*/  LEA.HI.X R3, R3, UR5, R0, 0x2, P2 ;  /* 0x0000000503037c11 */ /* 0x000fe400090f1400 */
[----:B------:R-:W-:-:S03]  /*16e0*/  MOV R0, R8 ;  /* 0x0000000800007202 */ /* 0x000fc60000000f00 */
[----:B------:R-:W-:-:S07]  /*16f0*/  IMAD.X R3, RZ, RZ, R3, P1 ;  /* 0x000000ffff037224 */ /* 0x000fce00008e0603 */
.L_x_109:
        /* <DEDUP_REMOVED lines=16> */
[----:B------:R-:W-:Y:S01]  /*1800*/  IADD3 R9, PT, PT, R9, 0x10, RZ ;  /* 0x0000001009097810 */ /* 0x000fe20007ffe0ff */
[----:B------:R-:W-:-:S03]  /*1810*/  VIADD R0, R0, 0x1000 ;  /* 0x0000100000007836 */ /* 0x000fc60000000000 */
[----:B------:R-:W-:Y:S02]  /*1820*/  ISETP.NE.AND P1, PT, R9, RZ, PT ;  /* 0x000000ff0900720c */ /* 0x000fe40003f25270 */
[----:B0-----:R-:W-:-:S04]  /*1830*/  IADD3 R2, P2, PT, R2, 0x4000, RZ ;  /* 0x0000400002027810 */ /* 0x001fc80007f5e0ff */
[----:B------:R-:W-:Y:S01]  /*1840*/  IADD3.X R3, PT, PT, RZ, R3, RZ, P2, !PT ;  /* 0x00000003ff037210 */ /* 0x000fe200017fe4ff */
        /* <DEDUP_REMOVED lines=17> */
.L_x_108:
[----:B------:R-:W-:Y:S05]  /*1960*/  BSYNC.RECONVERGENT B2 ;  /* 0x0000000000027941 */ /* 0x000fea0003800200 */
.L_x_107:
[----:B------:R-:W-:Y:S05]  /*1970*/  @!P0 BRA `(.L_x_106) ;  /* 0x0000000400008947 */ /* 0x000fea0003800000 */
[----:B------:R-:W-:Y:S01]  /*1980*/  ISETP.GE.U32.AND P0, PT, R24, 0x8, PT ;  /* 0x000000081800780c */ /* 0x000fe20003f06070 */
[----:B------:R-:W-:Y:S01]  /*1990*/  BSSY.RECONVERGENT B2, `(.L_x_110) ;  /* 0x000001a000027945 */ /* 0x000fe20003800200 */
[----:B------:R-:W-:-:S04]  /*19a0*/  LOP3.LUT R7, R4, 0x7, RZ, 0xc0, !PT ;  /* 0x0000000704077812 */ /* 0x000fc800078ec0ff */
[----:B------:R-:W-:-:S07]  /*19b0*/  ISETP.NE.AND P1, PT, R7, RZ, PT ;  /* 0x000000ff0700720c */ /* 0x000fce0003f25270 */
[----:B------:R-:W-:Y:S06]  /*19c0*/  @!P0 BRA `(.L_x_111) ;  /* 0x0000000000588947 */ /* 0x000fec0003800000 */
[----:B------:R-:W0:Y:S01]  /*19d0*/  LDCU.64 UR4, c[0x0][0x380] ;  /* 0x00007000ff0477ac */ /* 0x000e220008000a00 */
[----:B------:R-:W-:-:S04]  /*19e0*/  IADD3 R3, P0, PT, R0, R11, RZ ;  /* 0x0000000b00037210 */ /* 0x000fc80007f1e0ff */
[----:B------:R-:W-:Y:S02]  /*19f0*/  IADD3.X R6, PT, PT, RZ, R13, RZ, P0, !PT ;  /* 0x0000000dff067210 */ /* 0x000fe400007fe4ff */
[----:B0-----:R-:W-:-:S04]  /*1a00*/  LEA R2, P0, R3, UR4, 0x2 ;  /* 0x0000000403027c11 */ /* 0x001fc8000f8010ff */
        /* <DEDUP_REMOVED lines=9> */
[----:B------:R-:W-:Y:S01]  /*1aa0*/  IADD3 R0, PT, PT, R0, 0x800, RZ ;  /* 0x0000080000007810 */ /* 0x000fe20007ffe0ff */
        /* <DEDUP_REMOVED lines=8> */
.L_x_111:
[----:B------:R-:W-:Y:S05]  /*1b30*/  BSYNC.RECONVERGENT B2 ;  /* 0x0000000000027941 */ /* 0x000fea0003800200 */
.L_x_110:
[----:B------:R-:W-:Y:S05]  /*1b40*/  @!P1 BRA `(.L_x_106) ;  /* 0x00000000008c9947 */ /* 0x000fea0003800000 */
[----:B------:R-:W-:Y:S01]  /*1b50*/  ISETP.GE.U32.AND P0, PT, R7, 0x4, PT ;  /* 0x000000040700780c */ /* 0x000fe20003f06070 */
[----:B------:R-:W-:Y:S01]  /*1b60*/  BSSY.RECONVERGENT B2, `(.L_x_112) ;  /* 0x0000012000027945 */ /* 0x000fe20003800200 */
[----:B------:R-:W-:-:S04]  /*1b70*/  LOP3.LUT R6, R4, 0x3, RZ, 0xc0, !PT ;  /* 0x0000000304067812 */ /* 0x000fc800078ec0ff */
[----:B------:R-:W-:-:S07]  /*1b80*/  ISETP.NE.AND P1, PT, R6, RZ, PT ;  /* 0x000000ff0600720c */ /* 0x000fce0003f25270 */
[----:B------:R-:W-:Y:S06]  /*1b90*/  @!P0 BRA `(.L_x_113) ;  /* 0x0000000000388947 */ /* 0x000fec0003800000 */
[----:B------:R-:W0:Y:S01]  /*1ba0*/  LDCU.64 UR4, c[0x0][0x380] ;  /* 0x00007000ff0477ac */ /* 0x000e220008000a00 */
[----:B------:R-:W-:-:S05]  /*1bb0*/  IADD3 R3, P0, PT, R0, R11, RZ ;  /* 0x0000000b00037210 */ /* 0x000fca0007f1e0ff */
[----:B------:R-:W-:Y:S01]  /*1bc0*/  IMAD.X R4, RZ, RZ, R13, P0 ;  /* 0x000000ffff047224 */ /* 0x000fe200000e060d */
[----:B0-----:R-:W-:-:S04]  /*1bd0*/  LEA R2, P0, R3, UR4, 0x2 ;  /* 0x0000000403027c11 */ /* 0x001fc8000f8010ff */
[----:B------:R-:W-:-:S05]  /*1be0*/  LEA.HI.X R3, R3, UR5, R4, 0x2, P0 ;  /* 0x0000000503037c11 */ /* 0x000fca00080f1404 */
[----:B------:R-:W2:Y:S04]  /*1bf0*/  LDG.E R5, desc[UR6][R2.64] ;  /* 0x0000000602057981 */ /* 0x000ea8000c1e1900 */
[----:B------:R-:W3:Y:S04]  /*1c00*/  LDG.E R4, desc[UR6][R2.64+0x400] ;  /* 0x0004000602047981 */ /* 0x000ee8000c1e1900 */
[----:B------:R-:W4:Y:S04]  /*1c10*/  LDG.E R7, desc[UR6][R2.64+0x800] ;  /* 0x0008000602077981 */ /* 0x000f28000c1e1900 */
[----:B------:R-:W5:Y:S01]  /*1c20*/  LDG.E R9, desc[UR6][R2.64+0xc00] ;  /* 0x000c000602097981 */ /* 0x000f62000c1e1900 */
[----:B------:R-:W-:Y:S01]  /*1c30*/  IADD3 R0, PT, PT, R0, 0x400, RZ ;  /* 0x0000040000007810 */ /* 0x000fe20007ffe0ff */
[----:B--2---:R-:W-:-:S04]  /*1c40*/  FADD R5, R10, R5 ;  /* 0x000000050a057221 */ /* 0x004fc80000000000 */
[----:B---3--:R-:W-:-:S04]  /*1c50*/  FADD R4, R5, R4 ;  /* 0x0000000405047221 */ /* 0x008fc80000000000 */
[----:B----4-:R-:W-:-:S04]  /*1c60*/  FADD R4, R4, R7 ;  /* 0x0000000704047221 */ /* 0x010fc80000000000 */
[----:B-----5:R-:W-:-:S07]  /*1c70*/  FADD R10, R4, R9 ;  /* 0x00000009040a7221 */ /* 0x020fce0000000000 */
.L_x_113:
[----:B------:R-:W-:Y:S05]  /*1c80*/  BSYNC.RECONVERGENT B2 ;  /* 0x0000000000027941 */ /* 0x000fea0003800200 */
.L_x_112:
[----:B------:R-:W-:Y:S05]  /*1c90*/  @!P1 BRA `(.L_x_106) ;  /* 0x0000000000389947 */ /* 0x000fea0003800000 */
[----:B------:R-:W0:Y:S01]  /*1ca0*/  LDCU.64 UR4, c[0x0][0x380] ;  /* 0x00007000ff0477ac */ /* 0x000e220008000a00 */
[----:B------:R-:W-:Y:S01]  /*1cb0*/  IADD3 R5, P0, PT, R0, R11, RZ ;  /* 0x0000000b00057210 */ /* 0x000fe20007f1e0ff */
[----:B------:R-:W-:-:S03]  /*1cc0*/  IMAD.MOV R0, RZ, RZ, -R6 ;  /* 0x000000ffff007224 */ /* 0x000fc600078e0a06 */
[----:B------:R-:W-:Y:S02]  /*1cd0*/  IADD3.X R4, PT, PT, RZ, R13, RZ, P0, !PT ;  /* 0x0000000dff047210 */ /* 0x000fe400007fe4ff */
[----:B0-----:R-:W-:-:S04]  /*1ce0*/  LEA R2, P1, R5, UR4, 0x2 ;  /* 0x0000000405027c11 */ /* 0x001fc8000f8210ff */
[----:B------:R-:W-:-:S09]  /*1cf0*/  LEA.HI.X R5, R5, UR5, R4, 0x2, P1 ;  /* 0x0000000505057c11 */ /* 0x000fd200088f1404 */
.L_x_114:
[----:B------:R-:W-:-:S06]  /*1d00*/  MOV R3, R5 ;  /* 0x0000000500037202 */ /* 0x000fcc0000000f00 */
[----:B------:R0:W2:Y:S01]  /*1d10*/  LDG.E R3, desc[UR6][R2.64] ;  /* 0x0000000602037981 */ /* 0x0000a2000c1e1900 */
[----:B------:R-:W-:-:S04]  /*1d20*/  IADD3 R0, PT, PT, R0, 0x1, RZ ;  /* 0x0000000100007810 */ /* 0x000fc80007ffe0ff */
[----:B------:R-:W-:Y:S02]  /*1d30*/  ISETP.NE.AND P0, PT, R0, RZ, PT ;  /* 0x000000ff0000720c */ /* 0x000fe40003f05270 */
[----:B0-----:R-:W-:-:S05]  /*1d40*/  IADD3 R2, P1, PT, R2, 0x400, RZ ;  /* 0x0000040002027810 */ /* 0x001fca0007f3e0ff */
[----:B------:R-:W-:Y:S02]  /*1d50*/  IMAD.X R5, RZ, RZ, R5, P1 ;  /* 0x000000ffff057224 */ /* 0x000fe400008e0605 */
[----:B--2---:R-:W-:-:S04]  /*1d60*/  FADD R10, R3, R10 ;  /* 0x0000000a030a7221 */ /* 0x004fc80000000000 */
[----:B------:R-:W-:Y:S05]  /*1d70*/  @P0 BRA `(.L_x_114) ;  /* 0xfffffffc00e00947 */ /* 0x000fea000383ffff */
.L_x_106:
[----:B------:R-:W-:Y:S05]  /*1d80*/  BSYNC.RECONVERGENT B1 ;  /* 0x0000000000017941 */ /* 0x000fea0003800200 */
.L_x_104:
[----:B------:R-:W0:Y:S01]  /*1d90*/  S2R R6, SR_LANEID ;  /* 0x0000000000067919 */ /* 0x000e220000000000 */
[----:B------:R-:W-:Y:S02]  /*1da0*/  MOV R3, R10 ;  /* 0x0000000a00037202 */ /* 0x000fe40000000f00 */
[----:B------:R-:W-:-:S03]  /*1db0*/  ISETP.NE.AND P5, PT, R8, RZ, PT ;  /* 0x000000ff0800720c */ /* 0x000fc60003fa5270 */
        /* <DEDUP_REMOVED lines=39> */
.L_x_102:
[----:B------:R-:W-:Y:S05]  /*2030*/  BSYNC.RECONVERGENT B0 ;  /* 0x0000000000007941 */ /* 0x000fea0003800200 */
.L_x_87:
[----:B------:R-:W-:Y:S05]  /*2040*/  @P5 EXIT ;  /* 0x000000000000594d */ /* 0x000fea0003800000 */
[----:B01----:R-:W0:Y:S01]  /*2050*/  LDC.64 R2, c[0x0][0x388] ;  /* 0x0000e200ff027b82 */ /* 0x003e220000000a00 */
[----:B------:R-:W2:Y:S02]  /*2060*/  LDCU UR4, c[0x0][0x39c] ;  /* 0x00007380ff0477ac */ /* 0x000ea40008000800 */
[----:B--2---:R-:W-:-:S05]  /*2070*/  FADD R5, R8, UR4 ;  /* 0x0000000408057e21 */ /* 0x004fca0008000000 */
[----:B0-----:R-:W-:Y:S01]  /*2080*/  STG.E desc[UR6][R2.64], R5 ;  /* 0x0000000502007986 */ /* 0x001fe2000c101906 */
[----:B------:R-:W-:Y:S05]  /*2090*/  EXIT ;  /* 0x000000000000794d */ /* 0x000fea0003800000 */
.L_x_115:
        /* <DEDUP_REMOVED lines=14> */
.L_x_271:


//--------------------- .text._ZN3cub18CUB_300001_SM_10006detail6reduce28DeviceReduceSingleTileKernelINS2_10policy_hubIfjN4cuda3std3__44plusIfEEE10Policy1000EPfSC_iS9_ffNS7_10__identityEEEvT0_T1_T2_T3_T4_T6_ --------------------------
	.section	.text._ZN3cub18CUB_300001_SM_10006detail6reduce28DeviceReduceSingleTileKernelINS2_10policy_hubIfjN4cuda3std3__44plusIfEEE10Policy1000EPfSC_iS9_ffNS7_10__identityEEEvT0_T1_T2_T3_T4_T6_,"ax",@progbits
	.align	128
        .global         _ZN3cub18CUB_300001_SM_10006detail6reduce28DeviceReduceSingleTileKernelINS2_10policy_hubIfjN4cuda3std3__44plusIfEEE10Policy1000EPfSC_iS9_ffNS7_10__identityEEEvT0_T1_T2_T3_T4_T6_
        .type           _ZN3cub18CUB_300001_SM_10006detail6reduce28DeviceReduceSingleTileKernelINS2_10policy_hubIfjN4cuda3std3__44plusIfEEE10Policy1000EPfSC_iS9_ffNS7_10__identityEEEvT0_T1_T2_T3_T4_T6_,@function
        .size           _ZN3cub18CUB_300001_SM_10006detail6reduce28DeviceReduceSingleTileKernelINS2_10policy_hubIfjN4cuda3std3__44plusIfEEE10Policy1000EPfSC_iS9_ffNS7_10__identityEEEvT0_T1_T2_T3_T4_T6_,(.L_x_272 - _ZN3cub18CUB_300001_SM_10006detail6reduce28DeviceReduceSingleTileKernelINS2_10policy_hubIfjN4cuda3std3__44plusIfEEE10Policy1000EPfSC_iS9_ffNS7_10__identityEEEvT0_T1_T2_T3_T4_T6_)
        .other          _ZN3cub18CUB_300001_SM_10006detail6reduce28DeviceReduceSingleTileKernelINS2_10policy_hubIfjN4cuda3std3__44plusIfEEE10Policy1000EPfSC_iS9_ffNS7_10__identityEEEvT0_T1_T2_T3_T4_T6_,@"STO_CUDA_ENTRY STV_DEFAULT"
_ZN3cub18CUB_300001_SM_10006detail6reduce28DeviceReduceSingleTileKernelINS2_10policy_hubIfjN4cuda3std3__44plusIfEEE10Policy1000EPfSC_iS9_ffNS7_10__identityEEEvT0_T1_T2_T3_T4_T6_:
.text._ZN3cub18CUB_300001_SM_10006detail6reduce28DeviceReduceSingleTileKernelINS2_10policy_hubIfjN4cuda3std3__44plusIfEEE10Policy1000EPfSC_iS9_ffNS7_10__identityEEEvT0_T1_T2_T3_T4_T6_:
        /* <DEDUP_REMOVED lines=13> */
.L_x_116:
        /* <DEDUP_REMOVED lines=16> */
.L_x_121:
[----:B------:R-:W-:Y:S05]  /*01d0*/  BSYNC.RECONVERGENT B1 ;  /* 0x0000000000017941 */ /* 0x000fea0003800200 */
.L_x_120:
        /* <DEDUP_REMOVED lines=16> */
.L_x_126:
        /* <DEDUP_REMOVED lines=9> */
.L_x_125:
[----:B------:R-:W-:Y:S05]  /*0370*/  BSYNC.RECONVERGENT B2 ;  /* 0x0000000000027941 */ /* 0x000fea0003800200 */
.L_x_124:
        /* <DEDUP_REMOVED lines=8> */
.L_x_129:
        /* <DEDUP_REMOVED lines=43> */
.L_x_128:
[----:B------:R-:W-:Y:S05]  /*06b0*/  BSYNC.RECONVERGENT B2 ;  /* 0x0000000000027941 */ /* 0x000fea0003800200 */
.L_x_127:
        /* <DEDUP_REMOVED lines=26> */
.L_x_131:
[----:B------:R-:W-:Y:S05]  /*0860*/  BSYNC.RECONVERGENT B2 ;  /* 0x0000000000027941 */ /* 0x000fea0003800200 */
.L_x_130:
        /* <DEDUP_REMOVED lines=12> */
.L_x_123:
[----:B------:R-:W-:Y:S05]  /*0930*/  BSYNC.RECONVERGENT B1 ;  /* 0x0000000000017941 */ /* 0x000fea0003800200 */
.L_x_122:
        /* <DEDUP_REMOVED lines=10> */
[----:B------:R-:W1:Y:S06]  /*09e0*/  SHFL.DOWN PT, R3, R0, 0x2, 0x1f ;  /* 0x08401f0000037f89 */ /* 0x000e6c00000e0000 */
[----:B------:R-:W2:Y:S01]  /*09f0*/  @!P1 S2R R6, SR_CgaCtaId ;  /* 0x0000000000069919 */ /* 0x000ea20000008800 */
[----:B0-----:R-:W-:Y:S02]  /*0a00*/  @!P1 MOV R5, 0x400 ;  /* 0x0000040000059802 */ /* 0x001fe40000000f00 */
[----:B------:R-:W-:-:S04]  /*0a10*/  @!P1 SHF.R.U32.HI R4, RZ, 0x3, R2 ;  /* 0x00000003ff049819 */ /* 0x000fc80000011602 */
[----:B------:R-:W-:Y:S01]  /*0a20*/  @!P1 LOP3.LUT R4, R4, 0x7c, RZ, 0xc0, !PT ;  /* 0x0000007c04049812 */ /* 0x000fe200078ec0ff */
[----:B-1----:R-:W-:Y:S01]  /*0a30*/  @!P0 FADD R0, R0, R3 ;  /* 0x0000000300008221 */ /* 0x002fe20000000000 */
[----:B------:R-:W-:-:S04]  /*0a40*/  ISETP.GT.AND P0, PT, R8, 0x1b, PT ;  /* 0x0000001b0800780c */ /* 0x000fc80003f04270 */
[----:B------:R-:W0:Y:S01]  /*0a50*/  SHFL.DOWN PT, R3, R0, 0x4, 0x1f ;  /* 0x08801f0000037f89 */ /* 0x000e2200000e0000 */
[----:B--2---:R-:W-:-:S04]  /*0a60*/  @!P1 LEA R5, R6, R5, 0x18 ;  /* 0x0000000506059211 */ /* 0x004fc800078ec0ff */
        /* <DEDUP_REMOVED lines=16> */
[----:B0-----:R-:W0:Y:S04]  /*0b70*/  LDS.128 R4, [UR4+0x10] ;  /* 0x00001004ff047984 */ /* 0x001e280008000c00 */
[----:B------:R-:W1:Y:S04]  /*0b80*/  LDS.128 R12, [UR4+0x20] ;  /* 0x00002004ff0c7984 */ /* 0x000e680008000c00 */
[----:B------:R-:W2:Y:S04]  /*0b90*/  LDS.128 R8, [UR4+0x30] ;  /* 0x00003004ff087984 */ /* 0x000ea80008000c00 */
[----:B------:R-:W3:Y:S01]  /*0ba0*/  LDS.128 R16, [UR4+0x40] ;  /* 0x00004004ff107984 */ /* 0x000ee20008000c00 */
[----:B0-----:R-:W-:-:S04]  /*0bb0*/  FADD R5, R0, R5 ;  /* 0x0000000500057221 */ /* 0x001fc80000000000 */
[----:B------:R-:W-:-:S04]  /*0bc0*/  FADD R6, R5, R6 ;  /* 0x0000000605067221 */ /* 0x000fc80000000000 */
[----:B------:R-:W-:-:S04]  /*0bd0*/  FADD R7, R6, R7 ;  /* 0x0000000706077221 */ /* 0x000fc80000000000 */
[----:B-1----:R-:W-:-:S04]  /*0be0*/  FADD R12, R7, R12 ;  /* 0x0000000c070c7221 */ /* 0x002fc80000000000 */
[----:B------:R-:W-:-:S04]  /*0bf0*/  FADD R13, R12, R13 ;  /* 0x0000000d0c0d7221 */ /* 0x000fc80000000000 */
[----:B------:R-:W-:-:S04]  /*0c00*/  FADD R14, R13, R14 ;  /* 0x0000000e0d0e7221 */ /* 0x000fc80000000000 */
[----:B------:R-:W-:-:S04]  /*0c10*/  FADD R15, R14, R15 ;  /* 0x0000000f0e0f7221 */ /* 0x000fc80000000000 */
[----:B--2---:R-:W-:-:S04]  /*0c20*/  FADD R8, R15, R8 ;  /* 0x000000080f087221 */ /* 0x004fc80000000000 */
[----:B------:R-:W-:-:S04]  /*0c30*/  FADD R9, R8, R9 ;  /* 0x0000000908097221 */ /* 0x000fc80000000000 */
[----:B------:R-:W-:-:S04]  /*0c40*/  FADD R10, R9, R10 ;  /* 0x0000000a090a7221 */ /* 0x000fc80000000000 */
[----:B------:R-:W-:-:S04]  /*0c50*/  FADD R11, R10, R11 ;  /* 0x0000000b0a0b7221 */ /* 0x000fc80000000000 */
[----:B---3--:R-:W-:-:S04]  /*0c60*/  FADD R16, R11, R16 ;  /* 0x000000100b107221 */ /* 0x008fc80000000000 */
[----:B------:R-:W-:-:S04]  /*0c70*/  FADD R17, R16, R17 ;  /* 0x0000001110117221 */ /* 0x000fc80000000000 */
[----:B------:R-:W-:-:S04]  /*0c80*/  FADD R18, R17, R18 ;  /* 0x0000001211127221 */ /* 0x000fc80000000000 */
[----:B------:R-:W-:Y:S01]  /*0c90*/  FADD R0, R18, R19 ;  /* 0x0000001312007221 */ /* 0x000fe20000000000 */
[----:B------:R-:W-:Y:S06]  /*0ca0*/  BRA `(.L_x_133) ;  /* 0x0000003400707947 */ /* 0x000fec0003800000 */
.L_x_132:
        /* <DEDUP_REMOVED lines=23> */
[-C--:B------:R-:W-:Y:S02]  /*0e20*/  ISETP.GT.AND P0, PT, R5, R4.reuse, PT ;  /* 0x000000040500720c */ /* 0x080fe40003f04270 */
[----:B------:R-:W-:Y:S02]  /*0e30*/  IADD3 R5, PT, PT, R9, 0x10, RZ ;  /* 0x0000001009057810 */ /* 0x000fe40007ffe0ff */
        /* <DEDUP_REMOVED lines=20> */
[----:B------:R-:W0:Y:S04]  /*0f80*/  LDS.128 R16, [UR4+0x10] ;  /* 0x00001004ff107984 */ /* 0x000e280008000c00 */
[----:B----4-:R-:W1:Y:S04]  /*0f90*/  LDS.128 R4, [UR4+0x20] ;  /* 0x00002004ff047984 */ /* 0x010e680008000c00 */
[----:B------:R-:W2:Y:S04]  /*0fa0*/  LDS.128 R8, [UR4+0x30] ;  /* 0x00003004ff087984 */ /* 0x000ea80008000c00 */
[----:B------:R-:W3:Y:S01]  /*0fb0*/  LDS.128 R12, [UR4+0x40] ;  /* 0x00004004ff0c7984 */ /* 0x000ee20008000c00 */
[----:B0-----:R-:W-:Y:S01]  /*0fc0*/  @P2 FADD R0, R0, R17 ;  /* 0x0000001100002221 */ /* 0x001fe20000000000 */
[----:B------:R-:W-:-:S03]  /*0fd0*/  ISETP.GT.AND P2, PT, R3, 0x80, PT ;  /* 0x000000800300780c */ /* 0x000fc60003f44270 */
[----:B------:R-:W-:Y:S01]  /*0fe0*/  @P3 FADD R0, R0, R18 ;  /* 0x0000001200003221 */ /* 0x000fe20000000000 */
[----:B------:R-:W-:-:S03]  /*0ff0*/  ISETP.GT.AND P3, PT, R3, 0xa0, PT ;  /* 0x000000a00300780c */ /* 0x000fc60003f64270 */
[----:B------:R-:W-:Y:S01]  /*1000*/  @P1 FADD R0, R0, R19 ;  /* 0x0000001300001221 */ /* 0x000fe20000000000 */
[----:B------:R-:W-:-:S05]  /*1010*/  ISETP.GT.AND P1, PT, R3, 0xe0, PT ;  /* 0x000000e00300780c */ /* 0x000fca0003f24270 */
[----:B-1----:R-:W-:Y:S01]  /*1020*/  @P2 FADD R0, R0, R4 ;  /* 0x0000000400002221 */ /* 0x002fe20000000000 */
[----:B------:R-:W-:-:S03]  /*1030*/  ISETP.GT.AND P2, PT, R3, 0x100, PT ;  /* 0x000001000300780c */ /* 0x000fc60003f44270 */
[----:B------:R-:W-:Y:S01]  /*1040*/  @P3 FADD R0, R0, R5 ;  /* 0x0000000500003221 */ /* 0x000fe20000000000 */
[----:B------:R-:W-:-:S03]  /*1050*/  ISETP.GT.AND P3, PT, R3, 0x120, PT ;  /* 0x000001200300780c */ /* 0x000fc60003f64270 */
[----:B------:R-:W-:Y:S01]  /*1060*/  @P4 FADD R0, R0, R6 ;  /* 0x0000000600004221 */ /* 0x000fe20000000000 */
[----:B------:R-:W-:-:S03]  /*1070*/  ISETP.GT.AND P4, PT, R3, 0x140, PT ;  /* 0x000001400300780c */ /* 0x000fc60003f84270 */
[----:B------:R-:W-:Y:S01]  /*1080*/  @P1 FADD R0, R0, R7 ;  /* 0x0000000700001221 */ /* 0x000fe20000000000 */
[----:B------:R-:W-:-:S03]  /*1090*/  ISETP.GT.AND P1, PT, R3, 0x160, PT ;  /* 0x000001600300780c */ /* 0x000fc60003f24270 */
[----:B--2---:R-:W-:Y:S01]  /*10a0*/  @P2 FADD R0, R0, R8 ;  /* 0x0000000800002221 */ /* 0x004fe20000000000 */
[----:B------:R-:W-:-:S03]  /*10b0*/  ISETP.GT.AND P2, PT, R3, 0x180, PT ;  /* 0x000001800300780c */ /* 0x000fc60003f44270 */
[----:B------:R-:W-:Y:S01]  /*10c0*/  @P3 FADD R0, R0, R9 ;  /* 0x0000000900003221 */ /* 0x000fe20000000000 */
[----:B------:R-:W-:-:S03]  /*10d0*/  ISETP.GT.AND P3, PT, R3, 0x1a0, PT ;  /* 0x000001a00300780c */ /* 0x000fc60003f64270 */
[----:B------:R-:W-:Y:S01]  /*10e0*/  @P4 FADD R0, R0, R10 ;  /* 0x0000000a00004221 */ /* 0x000fe20000000000 */
[----:B------:R-:W-:-:S03]  /*10f0*/  ISETP.GT.AND P4, PT, R3, 0x1c0, PT ;  /* 0x000001c00300780c */ /* 0x000fc60003f84270 */
[----:B------:R-:W-:Y:S01]  /*1100*/  @P1 FADD R0, R0, R11 ;  /* 0x0000000b00001221 */ /* 0x000fe20000000000 */
[----:B------:R-:W-:-:S03]  /*1110*/  ISETP.GT.AND P1, PT, R3, 0x1e0, PT ;  /* 0x000001e00300780c */ /* 0x000fc60003f24270 */
[----:B---3--:R-:W-:-:S04]  /*1120*/  @P2 FADD R0, R0, R12 ;  /* 0x0000000c00002221 */ /* 0x008fc80000000000 */
[----:B------:R-:W-:-:S04]  /*1130*/  @P3 FADD R0, R0, R13 ;  /* 0x0000000d00003221 */ /* 0x000fc80000000000 */
[----:B------:R-:W-:-:S04]  /*1140*/  @P4 FADD R0, R0, R14 ;  /* 0x0000000e00004221 */ /* 0x000fc80000000000 */
[----:B------:R-:W-:Y:S01]  /*1150*/  @P1 FADD R0, R0, R15 ;  /* 0x0000000f00001221 */ /* 0x000fe20000000000 */
[----:B------:R-:W-:Y:S06]  /*1160*/  BRA `(.L_x_133) ;  /* 0x0000003000407947 */ /* 0x000fec0003800000 */
.L_x_119:
[----:B------:R-:W0:Y:S01]  /*1170*/  S2R R2, SR_TID.X ;  /* 0x0000000000027919 */ /* 0x000e220000002100 */
[----:B------:R-:W1:Y:S01]  /*1180*/  LDC.64 R4, c[0x0][0x380] ;  /* 0x0000e000ff047b82 */ /* 0x000e620000000a00 */
[----:B0-----:R-:W-:-:S05]  /*1190*/  SHF.L.U32 R7, R2, 0x1, RZ ;  /* 0x0000000102077819 */ /* 0x001fca00000006ff */
[----:B-1----:R-:W-:-:S05]  /*11a0*/  IMAD.WIDE.U32 R4, R7, 0x4, R4 ;  /* 0x0000000407047825 */ /* 0x002fca00078e0004 */
[----:B------:R-:W2:Y:S04]  /*11b0*/  LDG.E.64.CONSTANT R14, desc[UR6][R4.64] ;  /* 0x00000006040e7981 */ /* 0x000ea8000c1e9b00 */
[----:B------:R-:W3:Y:S04]  /*11c0*/  LDG.E.64.CONSTANT R16, desc[UR6][R4.64+0x1000] ;  /* 0x0010000604107981 */ /* 0x000ee8000c1e9b00 */
[----:B------:R-:W4:Y:S04]  /*11d0*/  LDG.E.64.CONSTANT R18, desc[UR6][R4.64+0x2000] ;  /* 0x0020000604127981 */ /* 0x000f28000c1e9b00 */
[----:B------:R-:W5:Y:S04]  /*11e0*/  LDG.E.64.CONSTANT R20, desc[UR6][R4.64+0x3000] ;  /* 0x0030000604147981 */ /* 0x000f68000c1e9b00 */
[----:B------:R-:W5:Y:S04]  /*11f0*/  LDG.E.64.CONSTANT R12, desc[UR6][R4.64+0x4000] ;  /* 0x00400006040c7981 */ /* 0x000f68000c1e9b00 */
[----:B------:R-:W5:Y:S04]  /*1200*/  LDG.E.64.CONSTANT R10, desc[UR6][R4.64+0x5000] ;  /* 0x00500006040a7981 */ /* 0x000f68000c1e9b00 */
[----:B------:R-:W5:Y:S04]  /*1210*/  LDG.E.64.CONSTANT R6, desc[UR6][R4.64+0x6000] ;  /* 0x0060000604067981 */ /* 0x000f68000c1e9b00 */
[----:B------:R-:W5:Y:S01]  /*1220*/  LDG.E.64.CONSTANT R8, desc[UR6][R4.64+0x7000] ;  /* 0x0070000604087981 */ /* 0x000f62000c1e9b00 */
[----:B------:R-:W-:Y:S01]  /*1230*/  ISETP.GE.U32.AND P0, PT, R3, 0x4000, PT ;  /* 0x000040000300780c */ /* 0x000fe20003f06070 */
[----:B--2---:R-:W-:Y:S01]  /*1240*/  FADD R14, R14, R15 ;  /* 0x0000000f0e0e7221 */ /* 0x004fe20000000000 */
[----:B---3--:R-:W-:Y:S01]  /*1250*/  FADD R17, R16, R17 ;  /* 0x0000001110117221 */ /* 0x008fe20000000000 */
[----:B----4-:R-:W-:-:S03]  /*1260*/  FADD R18, R18, R19 ;  /* 0x0000001312127221 */ /* 0x010fc60000000000 */
[----:B------:R-:W-:Y:S01]  /*1270*/  FADD R14, R14, R17 ;  /* 0x000000110e0e7221 */ /* 0x000fe20000000000 */
[----:B-----5:R-:W-:Y:S01]  /*1280*/  FADD R21, R20, R21 ;  /* 0x0000001514157221 */ /* 0x020fe20000000000 */
[----:B------:R-:W-:Y:S02]  /*1290*/  HFMA2 R20, -RZ, RZ, 0, 0.0078125 ;  /* 0x00002000ff147431 */ /* 0x000fe400000001ff */
[----:B------:R-:W-:Y:S01]  /*12a0*/  FADD R12, R12, R13 ;  /* 0x0000000d0c0c7221 */ /* 0x000fe20000000000 */
[----:B------:R-:W-:Y:S01]  /*12b0*/  FADD R21, R18, R21 ;  /* 0x0000001512157221 */ /* 0x000fe20000000000 */
[----:B------:R-:W-:-:S03]  /*12c0*/  FADD R11, R10, R11 ;  /* 0x0000000b0a0b7221 */ /* 0x000fc60000000000 */
[----:B------:R-:W-:Y:S01]  /*12d0*/  FADD R14, R14, R21 ;  /* 0x000000150e0e7221 */ /* 0x000fe20000000000 */
[----:B------:R-:W-:Y:S01]  /*12e0*/  FADD R6, R6, R7 ;  /* 0x0000000706067221 */ /* 0x000fe20000000000 */
[----:B------:R-:W-:Y:S01]  /*12f0*/  FADD R11, R12, R11 ;  /* 0x0000000b0c0b7221 */ /* 0x000fe20000000000 */
[----:B------:R-:W-:-:S04]  /*1300*/  FADD R9, R8, R9 ;  /* 0x0000000908097221 */ /* 0x000fc80000000000 */
[----:B------:R-:W-:-:S04]  /*1310*/  FADD R6, R6, R9 ;  /* 0x0000000906067221 */ /* 0x000fc80000000000 */
[----:B------:R-:W-:-:S04]  /*1320*/  FADD R11, R11, R6 ;  /* 0x000000060b0b7221 */ /* 0x000fc80000000000 */
[----:B------:R-:W-:Y:S01]  /*1330*/  FADD R0, R14, R11 ;  /* 0x0000000b0e007221 */ /* 0x000fe20000000000 */
[----:B------:R-:W-:Y:S06]  /*1340*/  @!P0 BRA `(.L_x_134) ;  /* 0x00000000008c8947 */ /* 0x000fec0003800000 */
[----:B------:R-:W0:Y:S01]  /*1350*/  LDC R24, c[0x0][0x390] ;  /* 0x0000e400ff187b82 */ /* 0x000e220000000800 */
[----:B------:R-:W-:Y:S02]  /*1360*/  IADD3 R21, PT, PT, R3, -0x2000, RZ ;  /* 0xffffe00003157810 */ /* 0x000fe40007ffe0ff */
[----:B------:R-:W-:-:S07]  /*1370*/  MOV R20, 0x2000 ;  /* 0x0000200000147802 */ /* 0x000fce0000000f00 */
.L_x_136:
[----:B------:R-:W-:-:S05]  /*1380*/  IMAD.WIDE R26, R20, 0x4, R4 ;  /* 0x00000004141a7825 */ /* 0x000fca00078e0204 */
[----:B------:R-:W2:Y:S04]  /*1390*/  LDG.E.64.CONSTANT R14, desc[UR6][R26.64+0x6000] ;  /* 0x006000061a0e7981 */ /* 0x000ea8000c1e9b00 */
[----:B------:R-:W2:Y:S04]  /*13a0*/  LDG.E.64.CONSTANT R6, desc[UR6][R26.64+0x7000] ;  /* 0x007000061a067981 */ /* 0x000ea8000c1e9b00 */
[----:B------:R-:W3:Y:S04]  /*13b0*/  LDG.E.64.CONSTANT R22, desc[UR6][R26.64] ;  /* 0x000000061a167981 */ /* 0x000ee8000c1e9b00 */
[----:B------:R-:W4:Y:S04]  /*13c0*/  LDG.E.64.CONSTANT R18, desc[UR6][R26.64+0x1000] ;  /* 0x001000061a127981 */ /* 0x000f28000c1e9b00 */
[----:B------:R-:W5:Y:S04]  /*13d0*/  LDG.E.64.CONSTANT R16, desc[UR6][R26.64+0x2000] ;  /* 0x002000061a107981 */ /* 0x000f68000c1e9b00 */
[----:B------:R-:W5:Y:S04]  /*13e0*/  LDG.E.64.CONSTANT R12, desc[UR6][R26.64+0x3000] ;  /* 0x003000061a0c7981 */ /* 0x000f68000c1e9b00 */
[----:B------:R-:W5:Y:S04]  /*13f0*/  LDG.E.64.CONSTANT R10, desc[UR6][R26.64+0x4000] ;  /* 0x004000061a0a7981 */ /* 0x000f68000c1e9b00 */
[----:B------:R-:W5:Y:S01]  /*1400*/  LDG.E.64.CONSTANT R8, desc[UR6][R26.64+0x5000] ;  /* 0x005000061a087981 */ /* 0x000f62000c1e9b00 */
[----:B0-----:R-:W-:Y:S01]  /*1410*/  MOV R3, R24 ;  /* 0x0000001800037202 */ /* 0x001fe20000000f00 */
[----:B--2---:R-:W-:-:S03]  /*1420*/  FADD R15, R15, R6 ;  /* 0x000000060f0f7221 */ /* 0x004fc60000000000 */
[----:B------:R-:W-:Y:S01]  /*1430*/  IADD3 R6, PT, PT, -R20, R3, RZ ;  /* 0x0000000314067210 */ /* 0x000fe20007ffe1ff */
[----:B---3--:R-:W-:-:S03]  /*1440*/  FADD R0, R22, R0 ;  /* 0x0000000016007221 */ /* 0x008fc60000000000 */
[----:B------:R-:W-:Y:S01]  /*1450*/  ISETP.GE.AND P0, PT, R6, 0x2000, PT ;  /* 0x000020000600780c */ /* 0x000fe20003f06270 */
[----:B----4-:R-:W-:Y:S01]  /*1460*/  FADD R23, R23, R18 ;  /* 0x0000001217177221 */ /* 0x010fe20000000000 */
[----:B-----5:R-:W-:Y:S01]  /*1470*/  FADD R18, R19, R16 ;  /* 0x0000001013127221 */ /* 0x020fe20000000000 */
[----:B------:R-:W-:Y:S01]  /*1480*/  FADD R17, R17, R12 ;  /* 0x0000000c11117221 */ /* 0x000fe20000000000 */
[----:B------:R-:W-:Y:S01]  /*1490*/  FADD R12, R13, R10 ;  /* 0x0000000a0d0c7221 */ /* 0x000fe20000000000 */
[----:B------:R-:W-:Y:S01]  /*14a0*/  FADD R11, R11, R8 ;  /* 0x000000080b0b7221 */ /* 0x000fe20000000000 */
[----:B------:R-:W-:Y:S01]  /*14b0*/  FADD R8, R9, R14 ;  /* 0x0000000e09087221 */ /* 0x000fe20000000000 */
[----:B------:R-:W-:Y:S01]  /*14c0*/  FADD R0, R0, R23 ;  /* 0x0000001700007221 */ /* 0x000fe20000000000 */
[----:B------:R-:W-:Y:S01]  /*14d0*/  FADD R17, R18, R17 ;  /* 0x0000001112117221 */ /* 0x000fe20000000000 */
[----:B------:R-:W-:Y:S01]  /*14e0*/  FADD R11, R12, R11 ;  /* 0x0000000b0c0b7221 */ /* 0x000fe20000000000 */
[----:B------:R-:W-:-:S02]  /*14f0*/  FADD R8, R8, R15 ;  /* 0x0000000f08087221 */ /* 0x000fc40000000000 */
[----:B------:R-:W-:Y:S02]  /*1500*/  FADD R0, R0, R17 ;  /* 0x0000001100007221 */ /* 0x000fe40000000000 */
[----:B------:R-:W-:-:S04]  /*1510*/  FADD R11, R11, R8 ;  /* 0x000000080b0b7221 */ /* 0x000fc80000000000 */
[----:B------:R-:W-:-:S04]  /*1520*/  FADD R11, R0, R11 ;  /* 0x0000000b000b7221 */ /* 0x000fc80000000000 */
[----:B------:R-:W-:Y:S01]  /*1530*/  FADD R0, R7, R11 ;  /* 0x0000000b07007221 */ /* 0x000fe20000000000 */
[----:B------:R-:W-:Y:S06]  /*1540*/  @!P0 BRA `(.L_x_135) ;  /* 0x0000000800308947 */ /* 0x000fec0003800000 */
[----:B------:R-:W-:-:S04]  /*1550*/  IADD3 R20, PT, PT, R20, 0x2000, RZ ;  /* 0x0000200014147810 */ /* 0x000fc80007ffe0ff */
[----:B------:R-:W-:-:S13]  /*1560*/  ISETP.GT.AND P0, PT, R20, R21, PT ;  /* 0x000000151400720c */ /* 0x000fda0003f04270 */
[----:B------:R-:W-:Y:S05]  /*1570*/  @!P0 BRA `(.L_x_136) ;  /* 0xfffffffc00808947 */ /* 0x000fea000383ffff */
.L_x_134:
        /* <DEDUP_REMOVED lines=20> */
.L_x_140:
        /* <DEDUP_REMOVED lines=8> */
.L_x_139:
[----:B------:R-:W-:Y:S05]  /*1740*/  BSYNC.RECONVERGENT B2 ;  /* 0x0000000000027941 */ /* 0x000fea0003800200 */
.L_x_138:
[----:B------:R-:W-:Y:S05]  /*1750*/  @!P1 BRA `(.L_x_137) ;  /* 0x0000000400a89947 */ /* 0x000fea0003800000 */
[----:B------:R-:W0:Y:S01]  /*1760*/  LDCU.64 UR4, c[0x0][0x380] ;  /* 0x00007000ff0477ac */ /* 0x000e220008000a00 */
[----:B------:R-:W-:Y:S01]  /*1770*/  IADD3 R5, PT, PT, R11, -R10, RZ ;  /* 0x8000000a0b057210 */ /* 0x000fe20007ffe0ff */
[----:B------:R-:W-:Y:S01]  /*1780*/  BSSY.RECONVERGENT B2, `(.L_x_141) ;  /* 0x000003b000027945 */ /* 0x000fe20003800200 */
[----:B------:R-:W-:Y:S02]  /*1790*/  IADD3 R3, P0, PT, R10, R20, RZ ;  /* 0x000000140a037210 */ /* 0x000fe40007f1e0ff */
[----:B------:R-:W-:Y:S02]  /*17a0*/  ISETP.GT.AND P1, PT, R5, 0x1800, PT ;  /* 0x000018000500780c */ /* 0x000fe40003f24270 */
[----:B------:R-:W-:Y:S02]  /*17b0*/  IADD3.X R6, PT, PT, RZ, RZ, RZ, P0, !PT ;  /* 0x000000ffff067210 */ /* 0x000fe400007fe4ff */
[----:B0-----:R-:W-:-:S04]  /*17c0*/  LEA R4, P0, R3, UR4, 0x2 ;  /* 0x0000000403047c11 */ /* 0x001fc8000f8010ff */
[----:B------:R-:W-:Y:S02]  /*17d0*/  LEA.HI.X R3, R3, UR5, R6, 0x2, P0 ;  /* 0x0000000503037c11 */ /* 0x000fe400080f1406 */
[----:B------:R-:W-:-:S04]  /*17e0*/  IADD3 R4, P0, PT, R4, 0x1000, RZ ;  /* 0x0000100004047810 */ /* 0x000fc80007f1e0ff */
[----:B------:R-:W-:Y:S02]  /*17f0*/  IADD3.X R5, PT, PT, RZ, R3, RZ, P0, !PT ;  /* 0x00000003ff057210 */ /* 0x000fe400007fe4ff */
[----:B------:R-:W-:Y:S02]  /*1800*/  PLOP3.LUT P0, PT, PT, PT, PT, 0x80, 0x8 ;  /* 0x000000000008781c */ /* 0x000fe40003f0f070 */
[----:B------:R-:W-:Y:S01]  /*1810*/  IADD3 R3, PT, PT, R10, R20, RZ ;  /* 0x000000140a037210 */ /* 0x000fe20007ffe0ff */
[----:B------:R-:W-:Y:S10]  /*1820*/  @!P1 BRA `(.L_x_142) ;  /* 0x0000000000c09947 */ /* 0x000ff40003800000 */
[----:B------:R-:W-:Y:S02]  /*1830*/  PLOP3.LUT P0, PT, PT, PT, PT, 0x8, 0x80 ;  /* 0x000000000080781c */ /* 0x000fe40003f0e170 */
[----:B------:R-:W-:-:S11]  /*1840*/  IADD3 R13, PT, PT, R11, -0x1800, RZ ;  /* 0xffffe8000b0d7810 */ /* 0x000fd60007ffe0ff */
.L_x_143:
        /* <DEDUP_REMOVED lines=46> */
.L_x_142:
[----:B------:R-:W-:Y:S05]  /*1b30*/  BSYNC.RECONVERGENT B2 ;  /* 0x0000000000027941 */ /* 0x000fea0003800200 */
.L_x_141:
        /* <DEDUP_REMOVED lines=31> */
.L_x_145:
[----:B------:R-:W-:Y:S05]  /*1d30*/  BSYNC.RECONVERGENT B2 ;  /* 0x0000000000027941 */ /* 0x000fea0003800200 */
.L_x_144:
        /* <DEDUP_REMOVED lines=9> */
[----:B----4-:R-:W-:-:S04]  /*1dd0*/  FADD R0, R0, R3 ;  /* 0x0000000300007221 */ /* 0x010fc80000000000 */
[----:B--2---:R-:W-:-:S04]  /*1de0*/  FADD R0, R0, R9 ;  /* 0x0000000900007221 */ /* 0x004fc80000000000 */
[----:B---3--:R-:W-:-:S07]  /*1df0*/  FADD R0, R0, R11 ;  /* 0x0000000b00007221 */ /* 0x008fce0000000000 */
.L_x_137:
[----:B------:R-:W-:Y:S05]  /*1e00*/  BSYNC.RECONVERGENT B1 ;  /* 0x0000000000017941 */ /* 0x000fea0003800200 */
.L_x_135:
        /* <DEDUP_REMOVED lines=32> */
[----:B---3--:R-:W0:Y:S04]  /*2010*/  LDS.128 R4, [UR4+0x10] ;  /* 0x00001004ff047984 */ /* 0x008e280008000c00 */
        /* <DEDUP_REMOVED lines=19> */
.L_x_118:
        /* <DEDUP_REMOVED lines=12> */
.L_x_148:
[----:B------:R-:W-:Y:S05]  /*2210*/  BSYNC.RECONVERGENT B1 ;  /* 0x0000000000017941 */ /* 0x000fea0003800200 */
.L_x_147:
        /* <DEDUP_REMOVED lines=16> */
.L_x_153:
        /* <DEDUP_REMOVED lines=9> */
.L_x_152:
[----:B------:R-:W-:Y:S05]  /*23b0*/  BSYNC.RECONVERGENT B2 ;  /* 0x0000000000027941 */ /* 0x000fea0003800200 */
.L_x_151:
        /* <DEDUP_REMOVED lines=8> */
.L_x_156:
        /* <DEDUP_REMOVED lines=43> */
.L_x_155:
[----:B------:R-:W-:Y:S05]  /*26f0*/  BSYNC.RECONVERGENT B2 ;  /* 0x0000000000027941 */ /* 0x000fea0003800200 */
.L_x_154:
        /* <DEDUP_REMOVED lines=26> */
.L_x_158:
[----:B------:R-:W-:Y:S05]  /*28a0*/  BSYNC.RECONVERGENT B2 ;  /* 0x0000000000027941 */ /* 0x000fea0003800200 */
.L_x_157:
        /* <DEDUP_REMOVED lines=12> */
.L_x_150:
[----:B------:R-:W-:Y:S05]  /*2970*/  BSYNC.RECONVERGENT B1 ;  /* 0x0000000000017941 */ /* 0x000fea0003800200 */
.L_x_149:
[----:B------:R-:W-:Y:S02]  /*2980*/  ISETP.GE.AND P0, PT, R3, 0x200, PT ;  /* 0x000002000300780c */ /* 0x000fe40003f06270 */
[----:B0----5:R-:W-:-:S11]  /*2990*/  MOV R5, R0 ;  /* 0x0000000000057202 */ /* 0x021fd60000000f00 */
[----:B------:R-:W-:Y:S05]  /*29a0*/  @!P0 BRA `(.L_x_159) ;  /* 0x0000000000d08947 */ /* 0x000fea0003800000 */
[----:B------:R-:W0:Y:S01]  /*29b0*/  S2R R7, SR_LANEID ;  /* 0x0000000000077919 */ /* 0x000e220000000000 */
[----:B------:R-:W1:Y:S02]  /*29c0*/  SHFL.DOWN PT, R0, R5, 0x1, 0x1f ;  /* 0x08201f0005007f89 */ /* 0x000e6400000e0000 */
[----:B-1----:R-:W-:Y:S01]  /*29d0*/  FADD R0, R0, R5 ;  /* 0x0000000500007221 */ /* 0x002fe20000000000 */
[C---:B0-----:R-:W-:Y:S02]  /*29e0*/  ISETP.GT.AND P0, PT, R7.reuse, 0x1e, PT ;  /* 0x0000001e0700780c */ /* 0x041fe40003f04270 */
[----:B------:R-:W-:Y:S02]  /*29f0*/  ISETP.NE.AND P1, PT, R7, RZ, PT ;  /* 0x000000ff0700720c */ /* 0x000fe40003f25270 */
[----:B------:R-:W-:Y:S02]  /*2a00*/  FSEL R0, R5, R0, P0 ;  /* 0x0000000005007208 */ /* 0x000fe40000000000 */
[----:B------:R-:W-:-:S03]  /*2a10*/  ISETP.GT.AND P0, PT, R7, 0x1d, PT ;  /* 0x0000001d0700780c */ /* 0x000fc60003f04270 */
[----:B------:R-:W0:Y:S06]  /*2a20*/  SHFL.DOWN PT, R3, R0, 0x2, 0x1f ;  /* 0x08401f0000037f89 */ /* 0x000e2c00000e0000 */
        /* <DEDUP_REMOVED lines=24> */
[----:B--2---:R-:W0:Y:S04]  /*2bb0*/  LDS.128 R4, [UR4+0x10] ;  /* 0x00001004ff047984 */ /* 0x004e280008000c00 */
        /* <DEDUP_REMOVED lines=19> */
.L_x_159:
[----:B------:R-:W0:Y:S01]  /*2cf0*/  S2R R4, SR_LANEID ;  /* 0x0000000000047919 */ /* 0x000e220000000000 */
[----:B------:R-:W-:-:S04]  /*2d00*/  LOP3.LUT R0, R2, 0x3e0, RZ, 0xc0, !PT ;  /* 0x000003e002007812 */ /* 0x000fc800078ec0ff */
[----:B------:R-:W-:Y:S02]  /*2d10*/  IADD3 R6, PT, PT, R0, 0x20, RZ ;  /* 0x0000002000067810 */ /* 0x000fe40007ffe0ff */
[----:B------:R-:W-:Y:S02]  /*2d20*/  LOP3.LUT R0, RZ, R0, RZ, 0x33, !PT ;  /* 0x00000000ff007212 */ /* 0x000fe400078e33ff */
[-C--:B------:R-:W-:Y:S02]  /*2d30*/  ISETP.GT.AND P0, PT, R6, R3.reuse, PT ;  /* 0x000000030600720c */ /* 0x080fe40003f04270 */
[----:B------:R-:W-:-:S04]  /*2d40*/  IADD3 R0, PT, PT, R0, R3, RZ ;  /* 0x0000000300007210 */ /* 0x000fc80007ffe0ff */
[----:B------:R-:W-:-:S05]  /*2d50*/  SEL R6, R0, 0x1f, P0 ;  /* 0x0000001f00067807 */ /* 0x000fca0000000000 */
[----:B------:R-:W1:Y:S01]  /*2d60*/  SHFL.DOWN PT, R0, R5, 0x1, R6 ;  /* 0x0820000005007989 */ /* 0x000e6200000e0006 */
[C---:B0-----:R-:W-:Y:S02]  /*2d70*/  ISETP.GE.AND P0, PT, R4.reuse, R6, PT ;  /* 0x000000060400720c */ /* 0x041fe40003f06270 */
[C---:B------:R-:W-:Y:S02]  /*2d80*/  IADD3 R7, PT, PT, R4.reuse, 0x2, RZ ;  /* 0x0000000204077810 */ /* 0x040fe40007ffe0ff */
[----:B------:R-:W-:-:S09]  /*2d90*/  ISETP.NE.AND P1, PT, R4, RZ, PT ;  /* 0x000000ff0400720c */ /* 0x000fd20003f25270 */
[----:B-1----:R-:W-:Y:S01]  /*2da0*/  @!P0 FADD R5, R0, R5 ;  /* 0x0000000500058221 */ /* 0x002fe20000000000 */
[-C--:B------:R-:W-:Y:S02]  /*2db0*/  ISETP.GT.AND P0, PT, R7, R6.reuse, PT ;  /* 0x000000060700720c */ /* 0x080fe40003f04270 */
[----:B------:R-:W-:Y:S01]  /*2dc0*/  IADD3 R7, PT, PT, R4, 0x4, RZ ;  /* 0x0000000404077810 */ /* 0x000fe20007ffe0ff */
[----:B------:R-:W0:Y:S01]  /*2dd0*/  @!P1 S2R R8, SR_CgaCtaId ;  /* 0x0000000000089919 */ /* 0x000e220000008800 */
        /* <DEDUP_REMOVED lines=31> */
[----:B-1----:R-:W1:Y:S04]  /*2fd0*/  LDS.128 R4, [UR4+0x20] ;  /* 0x00002004ff047984 */ /* 0x002e680008000c00 */
        /* <DEDUP_REMOVED lines=29> */
.L_x_146:
        /* <DEDUP_REMOVED lines=28> */
[----:B------:R-:W-:Y:S02]  /*3370*/  HFMA2 R11, -RZ, RZ, 0, 0.0078125 ;  /* 0x00002000ff0b7431 */ /* 0x000fe400000001ff */
        /* <DEDUP_REMOVED lines=11> */
.L_x_162:
[----:B------:R-:W-:-:S05]  /*3430*/  IMAD.WIDE R2, R11, 0x4, R4 ;  /* 0x000000040b027825 */ /* 0x000fca00078e0204 */
        /* <DEDUP_REMOVED lines=15> */
[----:B------:R0:W5:Y:S02]  /*3530*/  LDG.E.CONSTANT R18, desc[UR6][R2.64+0x7800] ;  /* 0x0078000602127981 */ /* 0x000164000c1e9900 */
[----:B0-----:R-:W-:-:S04]  /*3540*/  MOV R3, R7 ;  /* 0x0000000700037202 */ /* 0x001fc80000000f00 */
[----:B------:R-:W-:-:S04]  /*3550*/  IADD3 R2, PT, PT, -R11, R3, RZ ;  /* 0x000000030b027210 */ /* 0x000fc80007ffe1ff */
[----:B------:R-:W-:Y:S01]  /*3560*/  ISETP.GE.AND P0, PT, R2, 0x2000, PT ;  /* 0x000020000200780c */ /* 0x000fe20003f06270 */
        /* <DEDUP_REMOVED lines=17> */
[----:B------:R-:W-:-:S04]  /*3680*/  IADD3 R11, PT, PT, R11, 0x2000, RZ ;  /* 0x000020000b0b7810 */ /* 0x000fc80007ffe0ff */
[----:B------:R-:W-:-:S13]  /*3690*/  ISETP.GT.AND P0, PT, R11, R6, PT ;  /* 0x000000060b00720c */ /* 0x000fda0003f04270 */
[----:B------:R-:W-:Y:S05]  /*36a0*/  @!P0 BRA `(.L_x_162) ;  /* 0xfffffffc00608947 */ /* 0x000fea000383ffff */
.L_x_160:
        /* <DEDUP_REMOVED lines=20> */
.L_x_166:
        /* <DEDUP_REMOVED lines=8> */
.L_x_165:
[----:B------:R-:W-:Y:S05]  /*3870*/  BSYNC.RECONVERGENT B2 ;  /* 0x0000000000027941 */ /* 0x000fea0003800200 */
.L_x_164:
        /* <DEDUP_REMOVED lines=16> */
.L_x_169:
        /* <DEDUP_REMOVED lines=46> */
.L_x_168:
[----:B------:R-:W-:Y:S05]  /*3c60*/  BSYNC.RECONVERGENT B2 ;  /* 0x0000000000027941 */ /* 0x000fea0003800200 */
.L_x_167:
        /* <DEDUP_REMOVED lines=31> */
.L_x_171:
[----:B------:R-:W-:Y:S05]  /*3e60*/  BSYNC.RECONVERGENT B2 ;  /* 0x0000000000027941 */ /* 0x000fea0003800200 */
.L_x_170:
        /* <DEDUP_REMOVED lines=12> */
.L_x_163:
[----:B------:R-:W-:Y:S05]  /*3f30*/  BSYNC.RECONVERGENT B1 ;  /* 0x0000000000017941 */ /* 0x000fea0003800200 */
.L_x_161:
        /* <DEDUP_REMOVED lines=50> */
[----:B------:R-:W-:-:S07]  /*4260*/  FADD R0, R18, R19 ;  /* 0x0000001312007221 */ /* 0x000fce0000000000 */
.L_x_133:
[----:B------:R-:W-:Y:S05]  /*4270*/  BSYNC.RECONVERGENT B0 ;  /* 0x0000000000007941 */ /* 0x000fea0003800200 */
.L_x_117:
[----:B------:R-:W-:Y:S05]  /*4280*/  @P0 EXIT ;  /* 0x000000000000094d */ /* 0x000fea0003800000 */
[----:B0-23--:R-:W0:Y:S01]  /*4290*/  LDC.64 R2, c[0x0][0x388] ;  /* 0x0000e200ff027b82 */ /* 0x00de220000000a00 */
[----:B------:R-:W4:Y:S02]  /*42a0*/  LDCU UR4, c[0x0][0x398] ;  /* 0x00007300ff0477ac */ /* 0x000f240008000800 */
[----:B----4-:R-:W-:-:S05]  /*42b0*/  FADD R5, R0, UR4 ;  /* 0x0000000400057e21 */ /* 0x010fca0008000000 */
[----:B0-----:R-:W-:Y:S01]  /*42c0*/  STG.E desc[UR6][R2.64], R5 ;  /* 0x0000000502007986 */ /* 0x001fe2000c101906 */
[----:B------:R-:W-:Y:S05]  /*42d0*/  EXIT ;  /* 0x000000000000794d */ /* 0x000fea0003800000 */
.L_x_172:
        /* <DEDUP_REMOVED lines=10> */
.L_x_272:


//--------------------- .text._ZN3cub18CUB_300001_SM_10006detail6reduce18DeviceReduceKernelINS2_10policy_hubIfjN4cuda3std3__44plusIfEEE10Policy1000EN6thrust24THRUST_300001_SM_1000_NS10device_ptrIfEEjS9_fNS7_10__identityEEEvT0_PT3_T1_NS0_13GridEvenShareISK_EET2_T4_ --------------------------
	.section	.text._ZN3cub18CUB_300001_SM_10006detail6reduce18DeviceReduceKernelINS2_10policy_hubIfjN4cuda3std3__44plusIfEEE10Policy1000EN6thrust24THRUST_300001_SM_1000_NS10device_ptrIfEEjS9_fNS7_10__identityEEEvT0_PT3_T1_NS0_13GridEvenShareISK_EET2_T4_,"ax",@progbits
	.align	128
        .global         _ZN3cub18CUB_300001_SM_10006detail6reduce18DeviceReduceKernelINS2_10policy_hubIfjN4cuda3std3__44plusIfEEE10Policy1000EN6thrust24THRUST_300001_SM_1000_NS10device_ptrIfEEjS9_fNS7_10__identityEEEvT0_PT3_T1_NS0_13GridEvenShareISK_EET2_T4_
        .type           _ZN3cub18CUB_300001_SM_10006detail6reduce18DeviceReduceKernelINS2_10policy_hubIfjN4cuda3std3__44plusIfEEE10Policy1000EN6thrust24THRUST_300001_SM_1000_NS10device_ptrIfEEjS9_fNS7_10__identityEEEvT0_PT3_T1_NS0_13GridEvenShareISK_EET2_T4_,@function
        .size           _ZN3cub18CUB_300001_SM_10006detail6reduce18DeviceReduceKernelINS2_10policy_hubIfjN4cuda3std3__44plusIfEEE10Policy1000EN6thrust24THRUST_300001_SM_1000_NS10device_ptrIfEEjS9_fNS7_10__identityEEEvT0_PT3_T1_NS0_13GridEvenShareISK_EET2_T4_,(.L_x_273 - _ZN3cub18CUB_300001_SM_10006detail6reduce18DeviceReduceKernelINS2_10policy_hubIfjN4cuda3std3__44plusIfEEE10Policy1000EN6thrust24THRUST_300001_SM_1000_NS10device_ptrIfEEjS9_fNS7_10__identityEEEvT0_PT3_T1_NS0_13GridEvenShareISK_EET2_T4_)
        .other          _ZN3cub18CUB_300001_SM_10006detail6reduce18DeviceReduceKernelINS2_10policy_hubIfjN4cuda3std3__44plusIfEEE10Policy1000EN6thrust24THRUST_300001_SM_1000_NS10device_ptrIfEEjS9_fNS7_10__identityEEEvT0_PT3_T1_NS0_13GridEvenShareISK_EET2_T4_,@"STO_CUDA_ENTRY STV_DEFAULT"
_ZN3cub18CUB_300001_SM_10006detail6reduce18DeviceReduceKernelINS2_10policy_hubIfjN4cuda3std3__44plusIfEEE10Policy1000EN6thrust24THRUST_300001_SM_1000_NS10device_ptrIfEEjS9_fNS7_10__identityEEEvT0_PT3_T1_NS0_13GridEvenShareISK_EET2_T4_:
.text._ZN3cub18CUB_300001_SM_10006detail6reduce18DeviceReduceKernelINS2_10policy_hubIfjN4cuda3std3__44plusIfEEE10Policy1000EN6thrust24THRUST_300001_SM_1000_NS10device_ptrIfEEjS9_fNS7_10__identityEEEvT0_PT3_T1_NS0_13GridEvenShareISK_EET2_T4_:
[----:B------:R-:W-:Y:S01]  /*0000*/  LDC R1, c[0x0][0x37c] ;  /* 0x0000df00ff017b82 */ /* 0x000fe20000000800 */
[----:B------:R-:W0:Y:S07]  /*0010*/  S2R R3, SR_CTAID.X ;  /* 0x0000000000037919 */ /* 0x000e2e0000002500 */
[----:B------:R-:W1:Y:S01]  /*0020*/  LDC.64 R6, c[0x0][0x3a8] ;  /* 0x0000ea00ff067b82 */ /* 0x000e620000000a00 */
[----:B------:R-:W2:Y:S01]  /*0030*/  LDCU.64 UR6, c[0x0][0x358] ;  /* 0x00006b00ff0677ac */ /* 0x000ea20008000a00 */
[----:B------:R-:W-:Y:S01]  /*0040*/  BSSY.RECONVERGENT B0, `(.L_x_173) ;  /* 0x000027a000007945 */ /* 0x000fe20003800200 */
[----:B-1----:R-:W-:Y:S01]  /*0050*/  SHF.L.U32 R13, R7, 0xd, RZ ;  /* 0x0000000d070d7819 */ /* 0x002fe200000006ff */
[----:B0-----:R-:W-:-:S05]  /*0060*/  IMAD R0, R3, -0x2000, R6 ;  /* 0xffffe00003007824 */ /* 0x001fca00078e0206 */
[----:B------:R-:W-:-:S13]  /*0070*/  ISETP.GT.U32.AND P0, PT, R0, 0x1fff, PT ;  /* 0x00001fff0000780c */ /* 0x000fda0003f04070 */
[----:B--2---:R-:W-:Y:S05]  /*0080*/  @P0 BRA `(.L_x_174) ;  /* 0x0000001000d40947 */ /* 0x004fea0003800000 */
[----:B------:R-:W0:Y:S01]  /*0090*/  S2R R2, SR_TID.X ;  /* 0x0000000000027919 */ /* 0x000e220000002100 */
[----:B------:R-:W-:Y:S01]  /*00a0*/  BSSY.RECONVERGENT B1, `(.L_x_175) ;  /* 0x000000a000017945 */ /* 0x000fe20003800200 */
[----:B------:R-:W-:Y:S01]  /*00b0*/  HFMA2 R15, -RZ, RZ, 0, 0 ;  /* 0x00000000ff0f7431 */ /* 0x000fe200000001ff */
[----:B0-----:R-:W-:Y:S02]  /*00c0*/  ISETP.GE.U32.AND P0, PT, R2, R0, PT ;  /* 0x000000000200720c */ /* 0x001fe40003f06070 */
[----:B------:R-:W-:-:S11]  /*00d0*/  MOV R4, R2 ;  /* 0x0000000200047202 */ /* 0x000fd60000000f00 */
[----:B------:R-:W-:Y:S05]  /*00e0*/  @P0 BRA `(.L_x_176) ;  /* 0x0000000000140947 */ /* 0x000fea0003800000 */
[----:B------:R-:W0:Y:S01]  /*00f0*/  LDC.64 R8, c[0x0][0x380] ;  /* 0x0000e000ff087b82 */ /* 0x000e220000000a00 */
[----:B------:R-:W-:-:S05]  /*0100*/  LEA R5, R3, R2, 0xd ;  /* 0x0000000203057211 */ /* 0x000fca00078e68ff */
[----:B0-----:R-:W-:-:S05]  /*0110*/  IMAD.WIDE.U32 R8, R5, 0x4, R8 ;  /* 0x0000000405087825 */ /* 0x001fca00078e0008 */
[----:B------:R0:W5:Y:S01]  /*0120*/  LDG.E R15, desc[UR6][R8.64] ;  /* 0x00000006080f7981 */ /* 0x000162000c1e1900 */
[----:B------:R-:W-:-:S07]  /*0130*/  IADD3 R4, PT, PT, R2, 0x200, RZ ;  /* 0x0000020002047810 */ /* 0x000fce0007ffe0ff */
.L_x_176:
[----:B------:R-:W-:Y:S05]  /*0140*/  BSYNC.RECONVERGENT B1 ;  /* 0x0000000000017941 */ /* 0x000fea0003800200 */
.L_x_175:
[----:B------:R-:W-:Y:S01]  /*0150*/  ISETP.GE.U32.AND P0, PT, R4, R0, PT ;  /* 0x000000000400720c */ /* 0x000fe20003f06070 */
[----:B------:R-:W-:-:S12]  /*0160*/  BSSY.RECONVERGENT B1, `(.L_x_177) ;  /* 0x00000a5000017945 */ /* 0x000fd80003800200 */
[----:B------:R-:W-:Y:S05]  /*0170*/  @P0 BRA `(.L_x_178) ;  /* 0x00000008008c0947 */ /* 0x000fea0003800000 */
[----:B------:R-:W-:Y:S01]  /*0180*/  LOP3.LUT R5, RZ, R4, RZ, 0x33, !PT ;  /* 0x00000004ff057212 */ /* 0x000fe200078e33ff */
[----:B------:R-:W-:Y:S03]  /*0190*/  BSSY.RECONVERGENT B2, `(.L_x_179) ;  /* 0x0000053000027945 */ /* 0x000fe60003800200 */
[----:B------:R-:W-:-:S05]  /*01a0*/  IADD3 R6, PT, PT, R5, R6, RZ ;  /* 0x0000000605067210 */ /* 0x000fca0007ffe0ff */
[----:B------:R-:W-:-:S05]  /*01b0*/  IMAD R6, R3, -0x2000, R6 ;  /* 0xffffe00003067824 */ /* 0x000fca00078e0206 */
[C---:B------:R-:W-:Y:S02]  /*01c0*/  ISETP.GE.U32.AND P0, PT, R6.reuse, 0x1e00, PT ;  /* 0x00001e000600780c */ /* 0x040fe40003f06070 */
[----:B------:R-:W-:-:S04]  /*01d0*/  LEA.HI R5, R6, 0x1, RZ, 0x17 ;  /* 0x0000000106057811 */ /* 0x000fc800078fb8ff */
[----:B------:R-:W-:-:S07]  /*01e0*/  LOP3.LUT R6, R5, 0xf, RZ, 0xc0, !PT ;  /* 0x0000000f05067812 */ /* 0x000fce00078ec0ff */
[----:B------:R-:W-:Y:S05]  /*01f0*/  @!P0 BRA `(.L_x_180) ;  /* 0x0000000400308947 */ /* 0x000fea0003800000 */
[----:B------:R-:W-:Y:S01]  /*0200*/  LOP3.LUT R10, R5, 0xfffff0, RZ, 0xc0, !PT ;  /* 0x00fffff0050a7812 */ /* 0x000fe200078ec0ff */
[----:B------:R-:W-:Y:S01]  /*0210*/  BSSY.RECONVERGENT B3, `(.L_x_181) ;  /* 0x0000049000037945 */ /* 0x000fe20003800200 */
[----:B0-----:R-:W-:Y:S02]  /*0220*/  LOP3.LUT R9, R4, 0x1000, RZ, 0xfc, !PT ;  /* 0x0000100004097812 */ /* 0x001fe400078efcff */
[----:B------:R-:W-:Y:S02]  /*0230*/  LEA R4, R3, R4, 0xd ;  /* 0x0000000403047211 */ /* 0x000fe400078e68ff */
[----:B------:R-:W-:-:S07]  /*0240*/  IADD3 R10, PT, PT, -R10, RZ, RZ ;  /* 0x000000ff0a0a7210 */ /* 0x000fce0007ffe1ff */
.L_x_182:
[----:B------:R-:W0:Y:S02]  /*0250*/  LDC.64 R12, c[0x0][0x380] ;  /* 0x0000e000ff0c7b82 */ /* 0x000e240000000a00 */
[----:B0-----:R-:W-:-:S05]  /*0260*/  IMAD.WIDE.U32 R22, R4, 0x4, R12 ;  /* 0x0000000404167825 */ /* 0x001fca00078e000c */
[----:B------:R0:W2:Y:S01]  /*0270*/  LDG.E R8, desc[UR6][R22.64] ;  /* 0x0000000616087981 */ /* 0x0000a2000c1e1900 */
[C---:B------:R-:W-:Y:S02]  /*0280*/  IADD3 R25, PT, PT, R4.reuse, 0x200, RZ ;  /* 0x0000020004197810 */ /* 0x040fe40007ffe0ff */
[C---:B------:R-:W-:Y:S02]  /*0290*/  IADD3 R21, PT, PT, R4.reuse, 0x400, RZ ;  /* 0x0000040004157810 */ /* 0x040fe40007ffe0ff */
[C---:B------:R-:W-:Y:S01]  /*02a0*/  IADD3 R17, PT, PT, R4.reuse, 0x600, RZ ;  /* 0x0000060004117810 */ /* 0x040fe20007ffe0ff */
[----:B------:R-:W-:Y:S01]  /*02b0*/  IMAD.WIDE.U32 R24, R25, 0x4, R12 ;  /* 0x0000000419187825 */ /* 0x000fe200078e000c */
[----:B------:R-:W-:-:S03]  /*02c0*/  IADD3 R19, PT, PT, R4, 0x800, RZ ;  /* 0x0000080004137810 */ /* 0x000fc60007ffe0ff */
[--C-:B------:R-:W-:Y:S01]  /*02d0*/  IMAD.WIDE.U32 R20, R21, 0x4, R12.reuse ;  /* 0x0000000415147825 */ /* 0x100fe200078e000c */
[----:B------:R-:W3:Y:S01]  /*02e0*/  LDG.E R7, desc[UR6][R24.64] ;  /* 0x0000000618077981 */ /* 0x000ee2000c1e1900 */
[C---:B------:R-:W-:Y:S02]  /*02f0*/  IADD3 R11, PT, PT, R4.reuse, 0xa00, RZ ;  /* 0x00000a00040b7810 */ /* 0x040fe40007ffe0ff */
[--C-:B------:R-:W-:Y:S01]  /*0300*/  IMAD.WIDE.U32 R16, R17, 0x4, R12.reuse ;  /* 0x0000000411107825 */ /* 0x100fe200078e000c */
[----:B------:R1:W4:Y:S01]  /*0310*/  LDG.E R29, desc[UR6][R20.64] ;  /* 0x00000006141d7981 */ /* 0x000322000c1e1900 */
[C---:B------:R-:W-:Y:S02]  /*0320*/  IADD3 R14, PT, PT, R4.reuse, 0xc00, RZ ;  /* 0x00000c00040e7810 */ /* 0x040fe40007ffe0ff */
[--C-:B------:R-:W-:Y:S01]  /*0330*/  IMAD.WIDE.U32 R18, R19, 0x4, R12.reuse ;  /* 0x0000000413127825 */ /* 0x100fe200078e000c */
[----:B------:R1:W4:Y:S03]  /*0340*/  LDG.E R28, desc[UR6][R16.64] ;  /* 0x00000006101c7981 */ /* 0x000326000c1e1900 */
[----:B0-----:R-:W-:Y:S01]  /*0350*/  IMAD.WIDE.U32 R22, R11, 0x4, R12 ;  /* 0x000000040b167825 */ /* 0x001fe200078e000c */
[----:B------:R-:W4:Y:S01]  /*0360*/  LDG.E R27, desc[UR6][R18.64] ;  /* 0x00000006121b7981 */ /* 0x000f22000c1e1900 */
[----:B------:R-:W-:-:S02]  /*0370*/  IADD3 R11, PT, PT, R4, 0xe00, RZ ;  /* 0x00000e00040b7810 */ /* 0x000fc40007ffe0ff */
[--C-:B-1----:R-:W-:Y:S01]  /*0380*/  IMAD.WIDE.U32 R20, R14, 0x4, R12.reuse ;  /* 0x000000040e147825 */ /* 0x102fe200078e000c */
[----:B------:R0:W4:Y:S01]  /*0390*/  LDG.E R26, desc[UR6][R22.64] ;  /* 0x00000006161a7981 */ /* 0x000122000c1e1900 */
[C---:B------:R-:W-:Y:S02]  /*03a0*/  IADD3 R14, PT, PT, R4.reuse, 0x1000, RZ ;  /* 0x00001000040e7810 */ /* 0x040fe40007ffe0ff */
[C---:B------:R-:W-:Y:S01]  /*03b0*/  IADD3 R24, PT, PT, R4.reuse, 0x1200, RZ ;  /* 0x0000120004187810 */ /* 0x040fe20007ffe0ff */
[--C-:B------:R-:W-:Y:S01]  /*03c0*/  IMAD.WIDE.U32 R16, R11, 0x4, R12.reuse ;  /* 0x000000040b107825 */ /* 0x100fe200078e000c */
[----:B------:R1:W4:Y:S01]  /*03d0*/  LDG.E R25, desc[UR6][R20.64] ;  /* 0x0000000614197981 */ /* 0x000322000c1e1900 */
[----:B------:R-:W-:Y:S02]  /*03e0*/  IADD3 R11, PT, PT, R4, 0x1400, RZ ;  /* 0x00001400040b7810 */ /* 0x000fe40007ffe0ff */
[--C-:B0-----:R-:W-:Y:S02]  /*03f0*/  IMAD.WIDE.U32 R22, R24, 0x4, R12.reuse ;  /* 0x0000000418167825 */ /* 0x101fe400078e000c */
[----:B------:R0:W4:Y:S02]  /*0400*/  LDG.E R24, desc[UR6][R16.64] ;  /* 0x0000000610187981 */ /* 0x000124000c1e1900 */
[--C-:B-1----:R-:W-:Y:S01]  /*0410*/  IMAD.WIDE.U32 R20, R14, 0x4, R12.reuse ;  /* 0x000000040e147825 */ /* 0x102fe200078e000c */
[C---:B------:R-:W-:Y:S01]  /*0420*/  IADD3 R14, PT, PT, R4.reuse, 0x1600, RZ ;  /* 0x00001600040e7810 */ /* 0x040fe20007ffe0ff */
[----:B------:R1:W4:Y:S04]  /*0430*/  LDG.E R18, desc[UR6][R22.64] ;  /* 0x0000000616127981 */ /* 0x000328000c1e1900 */
[----:B------:R1:W4:Y:S01]  /*0440*/  LDG.E R19, desc[UR6][R20.64] ;  /* 0x0000000614137981 */ /* 0x000322000c1e1900 */
[----:B0-----:R-:W-:Y:S01]  /*0450*/  IMAD.WIDE.U32 R16, R11, 0x4, R12 ;  /* 0x000000040b107825 */ /* 0x001fe200078e000c */
[----:B-1----:R-:W-:-:S04]  /*0460*/  IADD3 R23, PT, PT, R4, 0x1800, RZ ;  /* 0x0000180004177810 */ /* 0x002fc80007ffe0ff */
[----:B------:R0:W4:Y:S01]  /*0470*/  LDG.E R11, desc[UR6][R16.64] ;  /* 0x00000006100b7981 */ /* 0x000122000c1e1900 */
[C---:B------:R-:W-:Y:S01]  /*0480*/  IADD3 R21, PT, PT, R4.reuse, 0x1a00, RZ ;  /* 0x00001a0004157810 */ /* 0x040fe20007ffe0ff */
[----:B0-----:R-:W-:Y:S01]  /*0490*/  IMAD.WIDE.U32 R16, R23, 0x4, R12 ;  /* 0x0000000417107825 */ /* 0x001fe200078e000c */
[----:B------:R-:W-:-:S03]  /*04a0*/  IADD3 R23, PT, PT, R4, 0x1c00, RZ ;  /* 0x00001c0004177810 */ /* 0x000fc60007ffe0ff */
[--C-:B------:R-:W-:Y:S02]  /*04b0*/  IMAD.WIDE.U32 R20, R21, 0x4, R12.reuse ;  /* 0x0000000415147825 */ /* 0x100fe400078e000c */
[----:B------:R-:W4:Y:S02]  /*04c0*/  LDG.E R16, desc[UR6][R16.64] ;  /* 0x0000000610107981 */ /* 0x000f24000c1e1900 */
[----:B------:R-:W-:Y:S02]  /*04d0*/  IMAD.WIDE.U32 R22, R23, 0x4, R12 ;  /* 0x0000000417167825 */ /* 0x000fe400078e000c */
[----:B------:R-:W4:Y:S04]  /*04e0*/  LDG.E R20, desc[UR6][R20.64] ;  /* 0x0000000614147981 */ /* 0x000f28000c1e1900 */
[----:B------:R-:W4:Y:S01]  /*04f0*/  LDG.E R22, desc[UR6][R22.64] ;  /* 0x0000000616167981 */ /* 0x000f22000c1e1900 */
[----:B--2--5:R-:W-:Y:S01]  /*0500*/  FADD R8, R8, R15 ;  /* 0x0000000f08087221 */ /* 0x024fe20000000000 */
[----:B------:R-:W-:-:S06]  /*0510*/  IMAD.WIDE.U32 R14, R14, 0x4, R12 ;  /* 0x000000040e0e7825 */ /* 0x000fcc00078e000c */
[----:B------:R0:W2:Y:S02]  /*0520*/  LDG.E R14, desc[UR6][R14.64] ;  /* 0x000000060e0e7981 */ /* 0x0000a4000c1e1900 */
[----:B0-----:R-:W-:-:S05]  /*0530*/  IADD3 R15, PT, PT, R4, 0x1e00, RZ ;  /* 0x00001e00040f7810 */ /* 0x001fca0007ffe0ff */
[----:B------:R-:W-:-:S06]  /*0540*/  IMAD.WIDE.U32 R12, R15, 0x4, R12 ;  /* 0x000000040f0c7825 */ /* 0x000fcc00078e000c */
[----:B------:R-:W2:Y:S01]  /*0550*/  LDG.E R12, desc[UR6][R12.64] ;  /* 0x000000060c0c7981 */ /* 0x000ea2000c1e1900 */
        /* <DEDUP_REMOVED lines=8> */
[----:B------:R-:W-:Y:S01]  /*05e0*/  FADD R18, R19, R18 ;  /* 0x0000001213127221 */ /* 0x000fe20000000000 */
[----:B------:R-:W-:-:S03]  /*05f0*/  IADD3 R10, PT, PT, R10, 0x10, RZ ;  /* 0x000000100a0a7810 */ /* 0x000fc60007ffe0ff */
[----:B------:R-:W-:Y:S01]  /*0600*/  FADD R11, R18, R11 ;  /* 0x0000000b120b7221 */ /* 0x000fe20000000000 */
[----:B------:R-:W-:Y:S02]  /*0610*/  ISETP.NE.AND P0, PT, R10, RZ, PT ;  /* 0x000000ff0a00720c */ /* 0x000fe40003f05270 */
[----:B------:R-:W-:Y:S02]  /*0620*/  IADD3 R9, PT, PT, R9, 0x2000, RZ ;  /* 0x0000200009097810 */ /* 0x000fe40007ffe0ff */
[----:B------:R-:W-:Y:S01]  /*0630*/  IADD3 R4, PT, PT, R4, 0x2000, RZ ;  /* 0x0000200004047810 */ /* 0x000fe20007ffe0ff */
[----:B--2---:R-:W-:-:S04]  /*0640*/  FADD R11, R11, R14 ;  /* 0x0000000e0b0b7221 */ /* 0x004fc80000000000 */
[----:B------:R-:W-:-:S04]  /*0650*/  FADD R11, R11, R16 ;  /* 0x000000100b0b7221 */ /* 0x000fc80000000000 */
[----:B------:R-:W-:-:S04]  /*0660*/  FADD R11, R11, R20 ;  /* 0x000000140b0b7221 */ /* 0x000fc80000000000 */
[----:B------:R-:W-:-:S04]  /*0670*/  FADD R11, R11, R22 ;  /* 0x000000160b0b7221 */ /* 0x000fc80000000000 */
[----:B------:R-:W-:Y:S01]  /*0680*/  FADD R15, R11, R12 ;  /* 0x0000000c0b0f7221 */ /* 0x000fe20000000000 */
[----:B------:R-:W-:Y:S06]  /*0690*/  @P0 BRA `(.L_x_182) ;  /* 0xfffffff800ec0947 */ /* 0x000fec000383ffff */
[----:B------:R-:W-:Y:S05]  /*06a0*/  BSYNC.RECONVERGENT B3 ;  /* 0x0000000000037941 */ /* 0x000fea0003800200 */
.L_x_181:
[----:B------:R-:W-:-:S07]  /*06b0*/  IADD3 R4, PT, PT, R9, -0x1000, RZ ;  /* 0xfffff00009047810 */ /* 0x000fce0007ffe0ff */
.L_x_180:
[----:B------:R-:W-:Y:S05]  /*06c0*/  BSYNC.RECONVERGENT B2 ;  /* 0x0000000000027941 */ /* 0x000fea0003800200 */
.L_x_179:
[----:B------:R-:W-:-:S13]  /*06d0*/  ISETP.NE.AND P0, PT, R6, RZ, PT ;  /* 0x000000ff0600720c */ /* 0x000fda0003f05270 */
[----:B------:R-:W-:Y:S05]  /*06e0*/  @!P0 BRA `(.L_x_178) ;  /* 0x0000000400308947 */ /* 0x000fea0003800000 */
[----:B------:R-:W-:Y:S01]  /*06f0*/  ISETP.GE.U32.AND P0, PT, R6, 0x8, PT ;  /* 0x000000080600780c */ /* 0x000fe20003f06070 */
[----:B------:R-:W-:Y:S01]  /*0700*/  BSSY.RECONVERGENT B2, `(.L_x_183) ;  /* 0x0000026000027945 */ /* 0x000fe20003800200 */
[----:B------:R-:W-:-:S04]  /*0710*/  LOP3.LUT R22, R5, 0x7, RZ, 0xc0, !PT ;  /* 0x0000000705167812 */ /* 0x000fc800078ec0ff */
[----:B------:R-:W-:-:S07]  /*0720*/  ISETP.NE.AND P1, PT, R22, RZ, PT ;  /* 0x000000ff1600720c */ /* 0x000fce0003f25270 */
[----:B------:R-:W-:Y:S06]  /*0730*/  @!P0 BRA `(.L_x_184) ;  /* 0x0000000000888947 */ /* 0x000fec0003800000 */
[----:B------:R-:W1:Y:S01]  /*0740*/  LDC.64 R6, c[0x0][0x380] ;  /* 0x0000e000ff067b82 */ /* 0x000e620000000a00 */
[----:B------:R-:W-:-:S04]  /*0750*/  LEA R19, R3, R4, 0xd ;  /* 0x0000000403137211 */ /* 0x000fc800078e68ff */
[C---:B------:R-:W-:Y:S02]  /*0760*/  IADD3 R17, PT, PT, R19.reuse, 0x200, RZ ;  /* 0x0000020013117810 */ /* 0x040fe40007ffe0ff */
[C---:B------:R-:W-:Y:S02]  /*0770*/  IADD3 R21, PT, PT, R19.reuse, 0x400, RZ ;  /* 0x0000040013157810 */ /* 0x040fe40007ffe0ff */
[C---:B------:R-:W-:Y:S02]  /*0780*/  IADD3 R13, PT, PT, R19.reuse, 0x600, RZ ;  /* 0x00000600130d7810 */ /* 0x040fe40007ffe0ff */
[C---:B0-----:R-:W-:Y:S01]  /*0790*/  IADD3 R9, PT, PT, R19.reuse, 0x800, RZ ;  /* 0x0000080013097810 */ /* 0x041fe20007ffe0ff */
[----:B-1----:R-:W-:-:S04]  /*07a0*/  IMAD.WIDE.U32 R10, R19, 0x4, R6 ;  /* 0x00000004130a7825 */ /* 0x002fc800078e0006 */
[--C-:B------:R-:W-:Y:S01]  /*07b0*/  IMAD.WIDE.U32 R16, R17, 0x4, R6.reuse ;  /* 0x0000000411107825 */ /* 0x100fe200078e0006 */
[----:B------:R0:W2:Y:S03]  /*07c0*/  LDG.E R14, desc[UR6][R10.64] ;  /* 0x000000060a0e7981 */ /* 0x0000a6000c1e1900 */
[--C-:B------:R-:W-:Y:S01]  /*07d0*/  IMAD.WIDE.U32 R20, R21, 0x4, R6.reuse ;  /* 0x0000000415147825 */ /* 0x100fe200078e0006 */
[----:B------:R1:W3:Y:S03]  /*07e0*/  LDG.E R18, desc[UR6][R16.64] ;  /* 0x0000000610127981 */ /* 0x0002e6000c1e1900 */
[--C-:B------:R-:W-:Y:S01]  /*07f0*/  IMAD.WIDE.U32 R12, R13, 0x4, R6.reuse ;  /* 0x000000040d0c7825 */ /* 0x100fe200078e0006 */
[----:B------:R-:W-:Y:S01]  /*0800*/  IADD3 R23, PT, PT, R19, 0xa00, RZ ;  /* 0x00000a0013177810 */ /* 0x000fe20007ffe0ff */
[----:B------:R-:W4:Y:S02]  /*0810*/  LDG.E R20, desc[UR6][R20.64] ;  /* 0x0000000614147981 */ /* 0x000f24000c1e1900 */
[--C-:B------:R-:W-:Y:S01]  /*0820*/  IMAD.WIDE.U32 R8, R9, 0x4, R6.reuse ;  /* 0x0000000409087825 */ /* 0x100fe200078e0006 */
[----:B------:R-:W-:Y:S01]  /*0830*/  IADD3 R25, PT, PT, R19, 0xc00, RZ ;  /* 0x00000c0013197810 */ /* 0x000fe20007ffe0ff */
[----:B------:R-:W4:Y:S02]  /*0840*/  LDG.E R12, desc[UR6][R12.64] ;  /* 0x000000060c0c7981 */ /* 0x000f24000c1e1900 */
[--C-:B0-----:R-:W-:Y:S01]  /*0850*/  IMAD.WIDE.U32 R10, R23, 0x4, R6.reuse ;  /* 0x00000004170a7825 */ /* 0x101fe200078e0006 */
[----:B------:R-:W-:Y:S01]  /*0860*/  IADD3 R19, PT, PT, R19, 0xe00, RZ ;  /* 0x00000e0013137810 */ /* 0x000fe20007ffe0ff */
[----:B------:R-:W4:Y:S02]  /*0870*/  LDG.E R8, desc[UR6][R8.64] ;  /* 0x0000000608087981 */ /* 0x000f24000c1e1900 */
[----:B-1----:R-:W-:-:S02]  /*0880*/  IMAD.WIDE.U32 R16, R25, 0x4, R6 ;  /* 0x0000000419107825 */ /* 0x002fc400078e0006 */
[----:B------:R-:W4:Y:S02]  /*0890*/  LDG.E R11, desc[UR6][R10.64] ;  /* 0x000000060a0b7981 */ /* 0x000f24000c1e1900 */
[----:B------:R-:W-:Y:S02]  /*08a0*/  IMAD.WIDE.U32 R6, R19, 0x4, R6 ;  /* 0x0000000413067825 */ /* 0x000fe400078e0006 */
[----:B------:R-:W4:Y:S04]  /*08b0*/  LDG.E R17, desc[UR6][R16.64] ;  /* 0x0000000610117981 */ /* 0x000f28000c1e1900 */
[----:B------:R-:W4:Y:S01]  /*08c0*/  LDG.E R7, desc[UR6][R6.64] ;  /* 0x0000000606077981 */ /* 0x000f22000c1e1900 */
        /* <DEDUP_REMOVED lines=9> */
.L_x_184:
[----:B------:R-:W-:Y:S05]  /*0960*/  BSYNC.RECONVERGENT B2 ;  /* 0x0000000000027941 */ /* 0x000fea0003800200 */
.L_x_183:
[----:B------:R-:W-:Y:S05]  /*0970*/  @!P1 BRA `(.L_x_178) ;  /* 0x00000000008c9947 */ /* 0x000fea0003800000 */
[----:B------:R-:W-:Y:S01]  /*0980*/  ISETP.GE.U32.AND P0, PT, R22, 0x4, PT ;  /* 0x000000041600780c */ /* 0x000fe20003f06070 */
[----:B------:R-:W-:Y:S01]  /*0990*/  BSSY.RECONVERGENT B2, `(.L_x_185) ;  /* 0x0000016000027945 */ /* 0x000fe20003800200 */
[----:B------:R-:W-:-:S04]  /*09a0*/  LOP3.LUT R5, R5, 0x3, RZ, 0xc0, !PT ;  /* 0x0000000305057812 */ /* 0x000fc800078ec0ff */
[----:B------:R-:W-:-:S07]  /*09b0*/  ISETP.NE.AND P1, PT, R5, RZ, PT ;  /* 0x000000ff0500720c */ /* 0x000fce0003f25270 */
[----:B------:R-:W-:Y:S06]  /*09c0*/  @!P0 BRA `(.L_x_186) ;  /* 0x0000000000488947 */ /* 0x000fec0003800000 */
[----:B------:R-:W0:Y:S01]  /*09d0*/  LDC.64 R6, c[0x0][0x380] ;  /* 0x0000e000ff067b82 */ /* 0x000e220000000a00 */
[----:B------:R-:W-:-:S04]  /*09e0*/  LEA R13, R3, R4, 0xd ;  /* 0x00000004030d7211 */ /* 0x000fc800078e68ff */
[C---:B------:R-:W-:Y:S02]  /*09f0*/  IADD3 R11, PT, PT, R13.reuse, 0x200, RZ ;  /* 0x000002000d0b7810 */ /* 0x040fe40007ffe0ff */
[C---:B------:R-:W-:Y:S02]  /*0a00*/  IADD3 R17, PT, PT, R13.reuse, 0x400, RZ ;  /* 0x000004000d117810 */ /* 0x040fe40007ffe0ff */
[C---:B------:R-:W-:Y:S01]  /*0a10*/  IADD3 R19, PT, PT, R13.reuse, 0x600, RZ ;  /* 0x000006000d137810 */ /* 0x040fe20007ffe0ff */
[----:B0-----:R-:W-:-:S04]  /*0a20*/  IMAD.WIDE.U32 R8, R13, 0x4, R6 ;  /* 0x000000040d087825 */ /* 0x001fc800078e0006 */
[--C-:B------:R-:W-:Y:S02]  /*0a30*/  IMAD.WIDE.U32 R10, R11, 0x4, R6.reuse ;  /* 0x000000040b0a7825 */ /* 0x100fe400078e0006 */
[----:B------:R-:W2:Y:S02]  /*0a40*/  LDG.E R8, desc[UR6][R8.64] ;  /* 0x0000000608087981 */ /* 0x000ea4000c1e1900 */
[--C-:B------:R-:W-:Y:S02]  /*0a50*/  IMAD.WIDE.U32 R12, R17, 0x4, R6.reuse ;  /* 0x00000004110c7825 */ /* 0x100fe400078e0006 */
[----:B------:R-:W3:Y:S02]  /*0a60*/  LDG.E R10, desc[UR6][R10.64] ;  /* 0x000000060a0a7981 */ /* 0x000ee4000c1e1900 */
[----:B------:R-:W-:Y:S02]  /*0a70*/  IMAD.WIDE.U32 R6, R19, 0x4, R6 ;  /* 0x0000000413067825 */ /* 0x000fe400078e0006 */
[----:B------:R-:W4:Y:S04]  /*0a80*/  LDG.E R12, desc[UR6][R12.64] ;  /* 0x000000060c0c7981 */ /* 0x000f28000c1e1900 */
[----:B------:R-:W4:Y:S01]  /*0a90*/  LDG.E R6, desc[UR6][R6.64] ;  /* 0x0000000606067981 */ /* 0x000f22000c1e1900 */
[----:B------:R-:W-:Y:S01]  /*0aa0*/  IADD3 R4, PT, PT, R4, 0x800, RZ ;  /* 0x0000080004047810 */ /* 0x000fe20007ffe0ff */
[----:B--2--5:R-:W-:-:S04]  /*0ab0*/  FADD R15, R15, R8 ;  /* 0x000000080f0f7221 */ /* 0x024fc80000000000 */
[----:B---3--:R-:W-:-:S04]  /*0ac0*/  FADD R15, R15, R10 ;  /* 0x0000000a0f0f7221 */ /* 0x008fc80000000000 */
[----:B----4-:R-:W-:-:S04]  /*0ad0*/  FADD R15, R15, R12 ;  /* 0x0000000c0f0f7221 */ /* 0x010fc80000000000 */
[----:B------:R-:W-:-:S07]  /*0ae0*/  FADD R15, R15, R6 ;  /* 0x000000060f0f7221 */ /* 0x000fce0000000000 */
.L_x_186:
[----:B------:R-:W-:Y:S05]  /*0af0*/  BSYNC.RECONVERGENT B2 ;  /* 0x0000000000027941 */ /* 0x000fea0003800200 */
.L_x_185:
[----:B------:R-:W-:Y:S05]  /*0b00*/  @!P1 BRA `(.L_x_178) ;  /* 0x0000000000289947 */ /* 0x000fea0003800000 */
[----:B------:R-:W1:Y:S01]  /*0b10*/  LDC.64 R6, c[0x0][0x380] ;  /* 0x0000e000ff067b82 */ /* 0x000e620000000a00 */
[----:B0-----:R-:W-:Y:S02]  /*0b20*/  LEA R9, R3, R4, 0xd ;  /* 0x0000000403097211 */ /* 0x001fe400078e68ff */
[----:B------:R-:W-:-:S07]  /*0b30*/  IADD3 R8, PT, PT, -R5, RZ, RZ ;  /* 0x000000ff05087210 */ /* 0x000fce0007ffe1ff */
.L_x_187:
[----:B-1----:R-:W-:-:S06]  /*0b40*/  IMAD.WIDE.U32 R4, R9, 0x4, R6 ;  /* 0x0000000409047825 */ /* 0x002fcc00078e0006 */
[----:B------:R-:W2:Y:S01]  /*0b50*/  LDG.E R4, desc[UR6][R4.64] ;  /* 0x0000000604047981 */ /* 0x000ea2000c1e1900 */
[----:B------:R-:W-:Y:S02]  /*0b60*/  IADD3 R8, PT, PT, R8, 0x1, RZ ;  /* 0x0000000108087810 */ /* 0x000fe40007ffe0ff */
[----:B------:R-:W-:Y:S02]  /*0b70*/  IADD3 R9, PT, PT, R9, 0x200, RZ ;  /* 0x0000020009097810 */ /* 0x000fe40007ffe0ff */
[----:B------:R-:W-:Y:S01]  /*0b80*/  ISETP.NE.AND P0, PT, R8, RZ, PT ;  /* 0x000000ff0800720c */ /* 0x000fe20003f05270 */
[----:B--2--5:R-:W-:-:S12]  /*0b90*/  FADD R15, R4, R15 ;  /* 0x0000000f040f7221 */ /* 0x024fd80000000000 */
[----:B------:R-:W-:Y:S05]  /*0ba0*/  @P0 BRA `(.L_x_187) ;  /* 0xfffffffc00e40947 */ /* 0x000fea000383ffff */
.L_x_178:
[----:B------:R-:W-:Y:S05]  /*0bb0*/  BSYNC.RECONVERGENT B1 ;  /* 0x0000000000017941 */ /* 0x000fea0003800200 */
.L_x_177:
[----:B------:R-:W-:-:S13]  /*0bc0*/  ISETP.GE.U32.AND P0, PT, R0, 0x200, PT ;  /* 0x000002000000780c */ /* 0x000fda0003f06070 */
[----:B------:R-:W-:Y:S05]  /*0bd0*/  @!P0 BRA `(.L_x_188) ;  /* 0x0000000000d08947 */ /* 0x000fea0003800000 */
[----:B0-----:R-:W0:Y:S01]  /*0be0*/  S2R R8, SR_LANEID ;  /* 0x0000000000087919 */ /* 0x001e220000000000 */
[----:B-----5:R-:W1:Y:S02]  /*0bf0*/  SHFL.DOWN PT, R0, R15, 0x1, 0x1f ;  /* 0x08201f000f007f89 */ /* 0x020e6400000e0000 */
[----:B-1----:R-:W-:Y:S01]  /*0c00*/  FADD R0, R0, R15 ;  /* 0x0000000f00007221 */ /* 0x002fe20000000000 */
[C---:B0-----:R-:W-:Y:S02]  /*0c10*/  ISETP.GT.AND P0, PT, R8.reuse, 0x1e, PT ;  /* 0x0000001e0800780c */ /* 0x041fe40003f04270 */
[C---:B------:R-:W-:Y:S02]  /*0c20*/  ISETP.NE.AND P1, PT, R8.reuse, RZ, PT ;  /* 0x000000ff0800720c */ /* 0x040fe40003f25270 */
        /* <DEDUP_REMOVED lines=27> */
[----:B------:R-:W0:Y:S04]  /*0de0*/  LDS.128 R12, [UR4+0x10] ;  /* 0x00001004ff0c7984 */ /* 0x000e280008000c00 */
[----:B------:R-:W2:Y:S04]  /*0df0*/  LDS.128 R8, [UR4+0x20] ;  /* 0x00002004ff087984 */ /* 0x000ea80008000c00 */
[----:B-1----:R-:W1:Y:S04]  /*0e00*/  LDS.128 R4, [UR4+0x30] ;  /* 0x00003004ff047984 */ /* 0x002e680008000c00 */
[----:B------:R-:W3:Y:S01]  /*0e10*/  LDS.128 R16, [UR4+0x40] ;  /* 0x00004004ff107984 */ /* 0x000ee20008000c00 */
[----:B0-----:R-:W-:-:S04]  /*0e20*/  FADD R13, R20, R13 ;  /* 0x0000000d140d7221 */ /* 0x001fc80000000000 */
[----:B------:R-:W-:-:S04]  /*0e30*/  FADD R14, R13, R14 ;  /* 0x0000000e0d0e7221 */ /* 0x000fc80000000000 */
[----:B------:R-:W-:-:S04]  /*0e40*/  FADD R15, R14, R15 ;  /* 0x0000000f0e0f7221 */ /* 0x000fc80000000000 */
[----:B--2---:R-:W-:-:S04]  /*0e50*/  FADD R8, R15, R8 ;  /* 0x000000080f087221 */ /* 0x004fc80000000000 */
[----:B------:R-:W-:-:S04]  /*0e60*/  FADD R9, R8, R9 ;  /* 0x0000000908097221 */ /* 0x000fc80000000000 */
[----:B------:R-:W-:-:S04]  /*0e70*/  FADD R10, R9, R10 ;  /* 0x0000000a090a7221 */ /* 0x000fc80000000000 */
[----:B------:R-:W-:-:S04]  /*0e80*/  FADD R11, R10, R11 ;  /* 0x0000000b0a0b7221 */ /* 0x000fc80000000000 */
[----:B-1----:R-:W-:-:S04]  /*0e90*/  FADD R4, R11, R4 ;  /* 0x000000040b047221 */ /* 0x002fc80000000000 */
        /* <DEDUP_REMOVED lines=8> */
.L_x_188:
[----:B0-----:R-:W0:Y:S01]  /*0f20*/  S2R R8, SR_LANEID ;  /* 0x0000000000087919 */ /* 0x001e220000000000 */
[----:B------:R-:W-:-:S04]  /*0f30*/  LOP3.LUT R4, R2, 0x3e0, RZ, 0xc0, !PT ;  /* 0x000003e002047812 */ /* 0x000fc800078ec0ff */
[----:B------:R-:W-:Y:S02]  /*0f40*/  IADD3 R5, PT, PT, R4, 0x20, RZ ;  /* 0x0000002004057810 */ /* 0x000fe40007ffe0ff */
[----:B------:R-:W-:Y:S02]  /*0f50*/  LOP3.LUT R7, RZ, R4, RZ, 0x33, !PT ;  /* 0x00000004ff077212 */ /* 0x000fe400078e33ff */
[----:B------:R-:W-:Y:S02]  /*0f60*/  ISETP.GT.U32.AND P0, PT, R5, R0, PT ;  /* 0x000000000500720c */ /* 0x000fe40003f04070 */
[----:B------:R-:W-:-:S04]  /*0f70*/  IADD3 R7, PT, PT, R0, R7, RZ ;  /* 0x0000000700077210 */ /* 0x000fc80007ffe0ff */
[----:B------:R-:W-:-:S05]  /*0f80*/  SEL R7, R7, 0x1f, P0 ;  /* 0x0000001f07077807 */ /* 0x000fca0000000000 */
[----:B-----5:R-:W1:Y:S01]  /*0f90*/  SHFL.DOWN PT, R4, R15, 0x1, R7 ;  /* 0x082000000f047989 */ /* 0x020e6200000e0007 */
[C---:B0-----:R-:W-:Y:S02]  /*0fa0*/  ISETP.GE.AND P0, PT, R8.reuse, R7, PT ;  /* 0x000000070800720c */ /* 0x041fe40003f06270 */
[C---:B------:R-:W-:Y:S02]  /*0fb0*/  IADD3 R6, PT, PT, R8.reuse, 0x2, RZ ;  /* 0x0000000208067810 */ /* 0x040fe40007ffe0ff */
[----:B------:R-:W-:-:S09]  /*0fc0*/  ISETP.NE.AND P1, PT, R8, RZ, PT ;  /* 0x000000ff0800720c */ /* 0x000fd20003f25270 */
[----:B-1----:R-:W-:Y:S01]  /*0fd0*/  @!P0 FADD R15, R4, R15 ;  /* 0x0000000f040f8221 */ /* 0x002fe20000000000 */
[----:B------:R-:W-:Y:S02]  /*0fe0*/  ISETP.GT.AND P0, PT, R6, R7, PT ;  /* 0x000000070600720c */ /* 0x000fe40003f04270 */
[----:B------:R-:W-:Y:S01]  /*0ff0*/  IADD3 R6, PT, PT, R8, 0x4, RZ ;  /* 0x0000000408067810 */ /* 0x000fe20007ffe0ff */
        /* <DEDUP_REMOVED lines=24> */
[----:B------:R-:W1:Y:S01]  /*1180*/  S2UR UR5, SR_CgaCtaId ;  /* 0x00000000000579c3 */ /* 0x000e620000008800 */
[----:B------:R-:W-:Y:S01]  /*1190*/  UMOV UR4, 0x400 ;  /* 0x0000040000047882 */ /* 0x000fe20000000000 */
[C---:B------:R-:W-:Y:S02]  /*11a0*/  ISETP.GT.U32.AND P2, PT, R0.reuse, 0x20, PT ;  /* 0x000000200000780c */ /* 0x040fe40003f44070 */
[C---:B------:R-:W-:Y:S02]  /*11b0*/  ISETP.GT.U32.AND P3, PT, R0.reuse, 0x40, PT ;  /* 0x000000400000780c */ /* 0x040fe40003f64070 */
[C---:B------:R-:W-:Y:S02]  /*11c0*/  ISETP.GT.U32.AND P1, PT, R0.reuse, 0x60, PT ;  /* 0x000000600000780c */ /* 0x040fe40003f24070 */
[----:B------:R-:W-:Y:S01]  /*11d0*/  ISETP.GT.U32.AND P4, PT, R0, 0xc0, PT ;  /* 0x000000c00000780c */ /* 0x000fe20003f84070 */
[----:B-1----:R-:W-:-:S09]  /*11e0*/  ULEA UR4, UR5, UR4, 0x18 ;  /* 0x0000000405047291 */ /* 0x002fd2000f8ec0ff */
[----:B0-----:R-:W0:Y:S04]  /*11f0*/  LDS.128 R4, [UR4+0x10] ;  /* 0x00001004ff047984 */ /* 0x001e280008000c00 */
[----:B------:R-:W1:Y:S04]  /*1200*/  LDS.128 R8, [UR4+0x20] ;  /* 0x00002004ff087984 */ /* 0x000e680008000c00 */
[----:B------:R-:W2:Y:S04]  /*1210*/  LDS.128 R12, [UR4+0x30] ;  /* 0x00003004ff0c7984 */ /* 0x000ea80008000c00 */
[----:B------:R-:W3:Y:S01]  /*1220*/  LDS.128 R16, [UR4+0x40] ;  /* 0x00004004ff107984 */ /* 0x000ee20008000c00 */
[----:B0-----:R-:W-:Y:S01]  /*1230*/  @P2 FADD R20, R20, R5 ;  /* 0x0000000514142221 */ /* 0x001fe20000000000 */
[----:B------:R-:W-:-:S03]  /*1240*/  ISETP.GT.U32.AND P2, PT, R0, 0x80, PT ;  /* 0x000000800000780c */ /* 0x000fc60003f44070 */
[----:B------:R-:W-:Y:S01]  /*1250*/  @P3 FADD R20, R20, R6 ;  /* 0x0000000614143221 */ /* 0x000fe20000000000 */
[----:B------:R-:W-:-:S03]  /*1260*/  ISETP.GT.U32.AND P3, PT, R0, 0xa0, PT ;  /* 0x000000a00000780c */ /* 0x000fc60003f64070 */
[----:B------:R-:W-:Y:S01]  /*1270*/  @P1 FADD R20, R20, R7 ;  /* 0x0000000714141221 */ /* 0x000fe20000000000 */
[----:B------:R-:W-:-:S05]  /*1280*/  ISETP.GT.U32.AND P1, PT, R0, 0xe0, PT ;  /* 0x000000e00000780c */ /* 0x000fca0003f24070 */
[----:B-1----:R-:W-:Y:S01]  /*1290*/  @P2 FADD R20, R20, R8 ;  /* 0x0000000814142221 */ /* 0x002fe20000000000 */
[----:B------:R-:W-:-:S03]  /*12a0*/  ISETP.GT.U32.AND P2, PT, R0, 0x100, PT ;  /* 0x000001000000780c */ /* 0x000fc60003f44070 */
[----:B------:R-:W-:Y:S01]  /*12b0*/  @P3 FADD R20, R20, R9 ;  /* 0x0000000914143221 */ /* 0x000fe20000000000 */
[----:B------:R-:W-:-:S03]  /*12c0*/  ISETP.GT.U32.AND P3, PT, R0, 0x120, PT ;  /* 0x000001200000780c */ /* 0x000fc60003f64070 */
[----:B------:R-:W-:Y:S01]  /*12d0*/  @P4 FADD R20, R20, R10 ;  /* 0x0000000a14144221 */ /* 0x000fe20000000000 */
[----:B------:R-:W-:-:S03]  /*12e0*/  ISETP.GT.U32.AND P4, PT, R0, 0x140, PT ;  /* 0x000001400000780c */ /* 0x000fc60003f84070 */
[----:B------:R-:W-:Y:S01]  /*12f0*/  @P1 FADD R20, R20, R11 ;  /* 0x0000000b14141221 */ /* 0x000fe20000000000 */
[----:B------:R-:W-:-:S03]  /*1300*/  ISETP.GT.U32.AND P1, PT, R0, 0x160, PT ;  /* 0x000001600000780c */ /* 0x000fc60003f24070 */
[----:B--2---:R-:W-:Y:S01]  /*1310*/  @P2 FADD R20, R20, R12 ;  /* 0x0000000c14142221 */ /* 0x004fe20000000000 */
[----:B------:R-:W-:-:S03]  /*1320*/  ISETP.GT.U32.AND P2, PT, R0, 0x180, PT ;  /* 0x000001800000780c */ /* 0x000fc60003f44070 */
[----:B------:R-:W-:Y:S01]  /*1330*/  @P3 FADD R20, R20, R13 ;  /* 0x0000000d14143221 */ /* 0x000fe20000000000 */
[----:B------:R-:W-:-:S03]  /*1340*/  ISETP.GT.U32.AND P3, PT, R0, 0x1a0, PT ;  /* 0x000001a00000780c */ /* 0x000fc60003f64070 */
[----:B------:R-:W-:Y:S01]  /*1350*/  @P4 FADD R20, R20, R14 ;  /* 0x0000000e14144221 */ /* 0x000fe20000000000 */
[----:B------:R-:W-:-:S03]  /*1360*/  ISETP.GT.U32.AND P4, PT, R0, 0x1c0, PT ;  /* 0x000001c00000780c */ /* 0x000fc60003f84070 */
[----:B------:R-:W-:Y:S01]  /*1370*/  @P1 FADD R20, R20, R15 ;  /* 0x0000000f14141221 */ /* 0x000fe20000000000 */
[----:B------:R-:W-:-:S03]  /*1380*/  ISETP.GT.U32.AND P1, PT, R0, 0x1e0, PT ;  /* 0x000001e00000780c */ /* 0x000fc60003f24070 */
[----:B---3--:R-:W-:-:S04]  /*1390*/  @P2 FADD R20, R20, R16 ;  /* 0x0000001014142221 */ /* 0x008fc80000000000 */
[----:B------:R-:W-:-:S04]  /*13a0*/  @P3 FADD R20, R20, R17 ;  /* 0x0000001114143221 */ /* 0x000fc80000000000 */
[----:B------:R-:W-:-:S04]  /*13b0*/  @P4 FADD R20, R20, R18 ;  /* 0x0000001214144221 */ /* 0x000fc80000000000 */
[----:B------:R-:W-:Y:S01]  /*13c0*/  @P1 FADD R20, R20, R19 ;  /* 0x0000001314141221 */ /* 0x000fe20000000000 */
[----:B------:R-:W-:Y:S06]  /*13d0*/  BRA `(.L_x_189) ;  /* 0x0000001400007947 */ /* 0x000fec0003800000 */
.L_x_174:
[----:B------:R-:W0:Y:S01]  /*13e0*/  S2R R2, SR_TID.X ;  /* 0x0000000000027919 */ /* 0x000e220000002100 */
[----:B------:R-:W1:Y:S02]  /*13f0*/  LDCU.64 UR4, c[0x0][0x380] ;  /* 0x00007000ff0477ac */ /* 0x000e640008000a00 */
[----:B-1----:R-:W-:Y:S02]  /*1400*/  MOV R4, UR4 ;  /* 0x0000000400047c02 */ /* 0x002fe40008000f00 */
[----:B------:R-:W-:Y:S02]  /*1410*/  MOV R5, UR5 ;  /* 0x0000000500057c02 */ /* 0x000fe40008000f00 */
[----:B0-----:R-:W-:-:S05]  /*1420*/  LEA R9, R3, R2, 0xd ;  /* 0x0000000203097211 */ /* 0x001fca00078e68ff */
[----:B------:R-:W-:-:S05]  /*1430*/  IMAD.WIDE.U32 R8, R9, 0x4, R4 ;  /* 0x0000000409087825 */ /* 0x000fca00078e0004 */
        /* <DEDUP_REMOVED lines=16> */
[----:B------:R-:W-:Y:S01]  /*1540*/  ISETP.GE.U32.AND P0, PT, R0, R13, PT ;  /* 0x0000000d0000720c */ /* 0x000fe20003f06070 */
        /* <DEDUP_REMOVED lines=16> */
[----:B------:R-:W-:Y:S01]  /*1650*/  LEA R9, R3, R13, 0xd ;  /* 0x0000000d03097211 */ /* 0x000fe200078e68ff */
[----:B------:R-:W-:Y:S01]  /*1660*/  UMOV UR4, URZ ;  /* 0x000000ff00047c82 */ /* 0x000fe20008000000 */
[----:B------:R-:W-:Y:S02]  /*1670*/  IADD3 R8, PT, PT, R6, -0x2000, RZ ;  /* 0xffffe00006087810 */ /* 0x000fe40007ffe0ff */
[----:B------:R-:W-:Y:S02]  /*1680*/  LOP3.LUT R0, RZ, R2, RZ, 0x33, !PT ;  /* 0x00000002ff007212 */ /* 0x000fe400078e33ff */
[----:B------:R-:W-:Y:S02]  /*1690*/  ISETP.GT.U32.AND P0, PT, R9, R8, PT ;  /* 0x000000080900720c */ /* 0x000fe40003f04070 */
[----:B------:R-:W-:Y:S02]  /*16a0*/  IADD3 R10, PT, PT, -R13, R6, R0 ;  /* 0x000000060d0a7210 */ /* 0x000fe40007ffe100 */
[----:B------:R-:W-:-:S02]  /*16b0*/  IADD3 R7, PT, PT, R9, 0x1000, R2 ;  /* 0x0000100009077810 */ /* 0x000fc40007ffe002 */
[----:B------:R-:W-:Y:S01]  /*16c0*/  MOV R0, R9 ;  /* 0x0000000900007202 */ /* 0x000fe20000000f00 */
[----:B------:R-:W-:-:S06]  /*16d0*/  IMAD R2, R3, -0x2000, R10 ;  /* 0xffffe00003027824 */ /* 0x000fcc00078e020a */
[----:B------:R-:W-:Y:S05]  /*16e0*/  @P0 BRA `(.L_x_191) ;  /* 0x0000000000bc0947 */ /* 0x000fea0003800000 */
[----:B------:R-:W0:Y:S08]  /*16f0*/  LDC R6, c[0x0][0x3a8] ;  /* 0x0000ea00ff067b82 */ /* 0x000e300000000800 */
[----:B------:R-:W1:Y:S02]  /*1700*/  LDC.64 R4, c[0x0][0x380] ;  /* 0x0000e000ff047b82 */ /* 0x000e640000000a00 */
.L_x_192:
[----:B------:R-:W2:Y:S02]  /*1710*/  S2R R10, SR_TID.X ;  /* 0x00000000000a7919 */ /* 0x000ea40000002100 */
[----:B--2---:R-:W-:-:S05]  /*1720*/  IADD3 R11, PT, PT, R10, R9, RZ ;  /* 0x000000090a0b7210 */ /* 0x004fca0007ffe0ff */
[----:B-1----:R-:W-:-:S05]  /*1730*/  IMAD.WIDE.U32 R10, R11, 0x4, R4 ;  /* 0x000000040b0a7825 */ /* 0x002fca00078e0004 */
        /* <DEDUP_REMOVED lines=13> */
[----:B---3--:R-:W-:-:S02]  /*1810*/  FADD R14, R14, R15 ;  /* 0x0000000f0e0e7221 */ /* 0x008fc40000000000 */
[----:B------:R-:W2:Y:S01]  /*1820*/  LDG.E R15, desc[UR6][R10.64+0x7000] ;  /* 0x007000060a0f7981 */ /* 0x000ea2000c1e1900 */
[----:B----4-:R-:W-:-:S03]  /*1830*/  FADD R12, R16, R17 ;  /* 0x00000011100c7221 */ /* 0x010fc60000000000 */
[----:B------:R-:W3:Y:S04]  /*1840*/  LDG.E R17, desc[UR6][R10.64+0x5800] ;  /* 0x005800060a117981 */ /* 0x000ee8000c1e1900 */
[----:B------:R-:W2:Y:S01]  /*1850*/  LDG.E R16, desc[UR6][R10.64+0x6800] ;  /* 0x006800060a107981 */ /* 0x000ea2000c1e1900 */
[----:B------:R-:W-:-:S03]  /*1860*/  FADD R14, R23, R14 ;  /* 0x0000000e170e7221 */ /* 0x000fc60000000000 */
[----:B------:R-:W4:Y:S01]  /*1870*/  LDG.E R23, desc[UR6][R10.64+0x7800] ;  /* 0x007800060a177981 */ /* 0x000f22000c1e1900 */
[----:B-----5:R-:W-:-:S04]  /*1880*/  FADD R19, R19, R20 ;  /* 0x0000001413137221 */ /* 0x020fc80000000000 */
[----:B------:R-:W-:Y:S01]  /*1890*/  FADD R19, R12, R19 ;  /* 0x000000130c137221 */ /* 0x000fe20000000000 */
[----:B0-----:R-:W-:Y:S01]  /*18a0*/  IADD3 R12, PT, PT, -R9, R6, RZ ;  /* 0x00000006090c7210 */ /* 0x001fe20007ffe1ff */
[----:B------:R-:W-:-:S03]  /*18b0*/  FADD R21, R21, R22 ;  /* 0x0000001615157221 */ /* 0x000fc60000000000 */
[----:B------:R-:W-:Y:S01]  /*18c0*/  ISETP.GE.U32.AND P0, PT, R12, R13, PT ;  /* 0x0000000d0c00720c */ /* 0x000fe20003f06070 */
[----:B------:R-:W-:-:S04]  /*18d0*/  FADD R24, R24, R25 ;  /* 0x0000001918187221 */ /* 0x000fc80000000000 */
[----:B------:R-:W-:Y:S01]  /*18e0*/  FADD R21, R21, R24 ;  /* 0x0000001815157221 */ /* 0x000fe20000000000 */
[----:B------:R-:W-:Y:S01]  /*18f0*/  FADD R14, R14, R19 ;  /* 0x000000130e0e7221 */ /* 0x000fe20000000000 */
[----:B---3--:R-:W-:Y:S01]  /*1900*/  FADD R17, R17, R18 ;  /* 0x0000001211117221 */ /* 0x008fe20000000000 */
[----:B--2---:R-:W-:-:S04]  /*1910*/  FADD R16, R16, R15 ;  /* 0x0000000f10107221 */ /* 0x004fc80000000000 */
[----:B------:R-:W-:-:S04]  /*1920*/  FADD R16, R17, R16 ;  /* 0x0000001011107221 */ /* 0x000fc80000000000 */
[----:B------:R-:W-:-:S04]  /*1930*/  FADD R21, R21, R16 ;  /* 0x0000001015157221 */ /* 0x000fc80000000000 */
[----:B------:R-:W-:-:S04]  /*1940*/  FADD R14, R14, R21 ;  /* 0x000000150e0e7221 */ /* 0x000fc80000000000 */
[----:B----4-:R-:W-:Y:S01]  /*1950*/  FADD R23, R23, R14 ;  /* 0x0000000e17177221 */ /* 0x010fe20000000000 */
[----:B------:R-:W-:Y:S06]  /*1960*/  @!P0 BRA `(.L_x_190) ;  /* 0x0000000800d08947 */ /* 0x000fec0003800000 */
[C---:B------:R-:W-:Y:S01]  /*1970*/  IADD3 R9, PT, PT, R13.reuse, R9, RZ ;  /* 0x000000090d097210 */ /* 0x040fe20007ffe0ff */
[----:B------:R-:W-:Y:S01]  /*1980*/  UIADD3 UR4, UPT, UPT, UR4, 0x1, URZ ;  /* 0x0000000104047890 */ /* 0x000fe2000fffe0ff */
[----:B------:R-:W-:Y:S02]  /*1990*/  IADD3 R0, PT, PT, R13, R0, RZ ;  /* 0x000000000d007210 */ /* 0x000fe40007ffe0ff */
[----:B------:R-:W-:Y:S02]  /*19a0*/  ISETP.GT.U32.AND P0, PT, R9, R8, PT ;  /* 0x000000080900720c */ /* 0x000fe40003f04070 */
[C---:B------:R-:W-:Y:S02]  /*19b0*/  IADD3 R2, PT, PT, -R13.reuse, R2, RZ ;  /* 0x000000020d027210 */ /* 0x040fe40007ffe1ff */
[----:B------:R-:W-:-:S09]  /*19c0*/  IADD3 R7, PT, PT, R13, R7, RZ ;  /* 0x000000070d077210 */ /* 0x000fd20007ffe0ff */
[----:B------:R-:W-:Y:S05]  /*19d0*/  @!P0 BRA `(.L_x_192) ;  /* 0xfffffffc004c8947 */ /* 0x000fea000383ffff */
.L_x_191:
[----:B------:R-:W0:Y:S01]  /*19e0*/  S2R R16, SR_TID.X ;  /* 0x0000000000107919 */ /* 0x000e220000002100 */
[----:B------:R-:W-:Y:S01]  /*19f0*/  IADD3 R8, PT, PT, -R9, R6, RZ ;  /* 0x0000000609087210 */ /* 0x000fe20007ffe1ff */
[----:B------:R-:W-:Y:S03]  /*1a00*/  BSSY.RECONVERGENT B1, `(.L_x_190) ;  /* 0x00000aa000017945 */ /* 0x000fe60003800200 */
[----:B0-----:R-:W-:-:S04]  /*1a10*/  ISETP.GE.AND P0, PT, R16, R8, PT ;  /* 0x000000081000720c */ /* 0x001fc80003f06270 */
[----:B------:R-:W-:-:S13]  /*1a20*/  ISETP.GE.U32.OR P0, PT, R9, R6, P0 ;  /* 0x000000060900720c */ /* 0x000fda0000706470 */
[----:B------:R-:W-:Y:S05]  /*1a30*/  @P0 BRA `(.L_x_193) ;  /* 0x0000000800980947 */ /* 0x000fea0003800000 */
[----:B------:R-:W0:Y:S01]  /*1a40*/  LDC R10, c[0x0][0x3ac] ;  /* 0x0000eb00ff0a7b82 */ /* 0x000e220000000800 */
[----:B------:R-:W-:Y:S01]  /*1a50*/  LOP3.LUT R11, RZ, R16, RZ, 0x33, !PT ;  /* 0x00000010ff0b7212 */ /* 0x000fe200078e33ff */
[----:B------:R-:W-:Y:S06]  /*1a60*/  BSSY.RECONVERGENT B2, `(.L_x_194) ;  /* 0x0000056000027945 */ /* 0x000fec0003800200 */
[----:B------:R-:W1:Y:S01]  /*1a70*/  LDC R8, c[0x0][0x3ac] ;  /* 0x0000eb00ff087b82 */ /* 0x000e620000000800 */
[----:B0-----:R-:W-:-:S04]  /*1a80*/  SHF.L.U32 R10, R10, 0xd, RZ ;  /* 0x0000000d0a0a7819 */ /* 0x001fc800000006ff */
[----:B------:R-:W-:-:S04]  /*1a90*/  LEA R10, R3, R10, 0xd ;  /* 0x0000000a030a7211 */ /* 0x000fc800078e68ff */
[----:B------:R-:W-:Y:S01]  /*1aa0*/  IADD3 R6, PT, PT, -R10, R6, R11 ;  /* 0x000000060a067210 */ /* 0x000fe20007ffe10b */
[----:B-1----:R-:W-:-:S04]  /*1ab0*/  IMAD R11, R8, UR4, RZ ;  /* 0x00000004080b7c24 */ /* 0x002fc8000f8e02ff */
[----:B------:R-:W-:-:S05]  /*1ac0*/  IMAD R6, R11, -0x2000, R6 ;  /* 0xffffe0000b067824 */ /* 0x000fca00078e0206 */
[C---:B------:R-:W-:Y:S02]  /*1ad0*/  ISETP.GE.U32.AND P0, PT, R6.reuse, 0x1e00, PT ;  /* 0x00001e000600780c */ /* 0x040fe40003f06070 */
[----:B------:R-:W-:-:S04]  /*1ae0*/  LEA.HI R6, R6, 0x1, RZ, 0x17 ;  /* 0x0000000106067811 */ /* 0x000fc800078fb8ff */
[----:B------:R-:W-:-:S07]  /*1af0*/  LOP3.LUT R8, R6, 0xf, RZ, 0xc0, !PT ;  /* 0x0000000f06087812 */ /* 0x000fce00078ec0ff */
[----:B------:R-:W-:Y:S05]  /*1b00*/  @!P0 BRA `(.L_x_195) ;  /* 0x00000004002c8947 */ /* 0x000fea0003800000 */
[----:B------:R-:W-:Y:S01]  /*1b10*/  LEA.HI R10, R2, 0x1, RZ, 0x17 ;  /* 0x00000001020a7811 */ /* 0x000fe200078fb8ff */
[----:B------:R-:W-:Y:S01]  /*1b20*/  BSSY.RECONVERGENT B3, `(.L_x_196) ;  /* 0x0000048000037945 */ /* 0x000fe20003800200 */
[----:B------:R-:W-:Y:S02]  /*1b30*/  LOP3.LUT R11, R16, 0x1000, RZ, 0xfc, !PT ;  /* 0x00001000100b7812 */ /* 0x000fe400078efcff */
[----:B------:R-:W-:-:S04]  /*1b40*/  LOP3.LUT R10, R10, 0xfffff0, RZ, 0xc0, !PT ;  /* 0x00fffff00a0a7812 */ /* 0x000fc800078ec0ff */
[----:B------:R-:W-:-:S07]  /*1b50*/  IADD3 R13, PT, PT, -R10, RZ, RZ ;  /* 0x000000ff0a0d7210 */ /* 0x000fce0007ffe1ff */
.L_x_197:
[C---:B------:R-:W-:Y:S02]  /*1b60*/  IADD3 R15, PT, PT, R7.reuse, -0x1000, RZ ;  /* 0xfffff000070f7810 */ /* 0x040fe40007ffe0ff */
[----:B------:R-:W-:-:S03]  /*1b70*/  IADD3 R25, PT, PT, R7, -0xe00, RZ ;  /* 0xfffff20007197810 */ /* 0x000fc60007ffe0ff */
[----:B------:R-:W-:Y:S01]  /*1b80*/  IMAD.WIDE.U32 R14, R15, 0x4, R4 ;  /* 0x000000040f0e7825 */ /* 0x000fe200078e0004 */
[----:B------:R-:W-:-:S04]  /*1b90*/  IADD3 R21, PT, PT, R7, -0xc00, RZ ;  /* 0xfffff40007157810 */ /* 0x000fc80007ffe0ff */
[----:B------:R0:W2:Y:S01]  /*1ba0*/  LDG.E R22, desc[UR6][R14.64] ;  /* 0x000000060e167981 */ /* 0x0000a2000c1e1900 */
[----:B------:R-:W-:-:S04]  /*1bb0*/  IMAD.WIDE.U32 R24, R25, 0x4, R4 ;  /* 0x0000000419187825 */ /* 0x000fc800078e0004 */
[--C-:B------:R-:W-:Y:S01]  /*1bc0*/  IMAD.WIDE.U32 R20, R21, 0x4, R4.reuse ;  /* 0x0000000415147825 */ /* 0x100fe200078e0004 */
[----:B------:R-:W3:Y:S04]  /*1bd0*/  LDG.E R16, desc[UR6][R24.64] ;  /* 0x0000000618107981 */ /* 0x000ee8000c1e1900 */
[----:B------:R1:W4:Y:S01]  /*1be0*/  LDG.E R17, desc[UR6][R20.64] ;  /* 0x0000000614117981 */ /* 0x000322000c1e1900 */
[C---:B------:R-:W-:Y:S02]  /*1bf0*/  IADD3 R19, PT, PT, R7.reuse, -0xa00, RZ ;  /* 0xfffff60007137810 */ /* 0x040fe40007ffe0ff */
[C---:B------:R-:W-:Y:S02]  /*1c00*/  IADD3 R29, PT, PT, R7.reuse, -0x800, RZ ;  /* 0xfffff800071d7810 */ /* 0x040fe40007ffe0ff */
[----:B------:R-:W-:Y:S01]  /*1c10*/  IADD3 R27, PT, PT, R7, -0x600, RZ ;  /* 0xfffffa00071b7810 */ /* 0x000fe20007ffe0ff */
[----:B------:R-:W-:Y:S01]  /*1c20*/  IMAD.WIDE.U32 R18, R19, 0x4, R4 ;  /* 0x0000000413127825 */ /* 0x000fe200078e0004 */
[----:B------:R-:W-:-:S03]  /*1c30*/  IADD3 R12, PT, PT, R7, -0x400, RZ ;  /* 0xfffffc00070c7810 */ /* 0x000fc60007ffe0ff */
[--C-:B------:R-:W-:Y:S01]  /*1c40*/  IMAD.WIDE.U32 R28, R29, 0x4, R4.reuse ;  /* 0x000000041d1c7825 */ /* 0x100fe200078e0004 */
[----:B------:R-:W5:Y:S03]  /*1c50*/  LDG.E R10, desc[UR6][R18.64] ;  /* 0x00000006120a7981 */ /* 0x000f66000c1e1900 */
[----:B0-----:R-:W-:Y:S01]  /*1c60*/  IMAD.WIDE.U32 R14, R27, 0x4, R4 ;  /* 0x000000041b0e7825 */ /* 0x001fe200078e0004 */
[----:B------:R-:W-:-:S03]  /*1c70*/  IADD3 R27, PT, PT, R7, -0x200, RZ ;  /* 0xfffffe00071b7810 */ /* 0x000fc60007ffe0ff */
[--C-:B-1----:R-:W-:Y:S02]  /*1c80*/  IMAD.WIDE.U32 R20, R12, 0x4, R4.reuse ;  /* 0x000000040c147825 */ /* 0x102fe400078e0004 */
[----:B------:R0:W5:Y:S04]  /*1c90*/  LDG.E R12, desc[UR6][R14.64] ;  /* 0x000000060e0c7981 */ /* 0x000168000c1e1900 */
[----:B------:R1:W5:Y:S01]  /*1ca0*/  LDG.E R18, desc[UR6][R28.64] ;  /* 0x000000061c127981 */ /* 0x000362000c1e1900 */
[----:B------:R-:W-:-:S04]  /*1cb0*/  IMAD.WIDE.U32 R24, R7, 0x4, R4 ;  /* 0x0000000407187825 */ /* 0x000fc800078e0004 */
[----:B0-----:R-:W-:Y:S01]  /*1cc0*/  IMAD.WIDE.U32 R14, R27, 0x4, R4 ;  /* 0x000000041b0e7825 */ /* 0x001fe200078e0004 */
[----:B------:R-:W5:Y:S04]  /*1cd0*/  LDG.E R19, desc[UR6][R24.64] ;  /* 0x0000000618137981 */ /* 0x000f68000c1e1900 */
[----:B------:R0:W5:Y:S01]  /*1ce0*/  LDG.E R27, desc[UR6][R20.64] ;  /* 0x00000006141b7981 */ /* 0x000162000c1e1900 */
[----:B-1----:R-:W-:-:S03]  /*1cf0*/  IADD3 R29, PT, PT, R7, 0x200, RZ ;  /* 0x00000200071d7810 */ /* 0x002fc60007ffe0ff */
[----:B------:R1:W5:Y:S01]  /*1d00*/  LDG.E R26, desc[UR6][R14.64] ;  /* 0x000000060e1a7981 */ /* 0x000362000c1e1900 */
[----:B0-----:R-:W-:Y:S01]  /*1d10*/  IADD3 R21, PT, PT, R7, 0x400, RZ ;  /* 0x0000040007157810 */ /* 0x001fe20007ffe0ff */
[----:B------:R-:W-:Y:S01]  /*1d20*/  IMAD.WIDE.U32 R28, R29, 0x4, R4 ;  /* 0x000000041d1c7825 */ /* 0x000fe200078e0004 */
[----:B-1----:R-:W-:-:S05]  /*1d30*/  IADD3 R15, PT, PT, R7, 0x800, RZ ;  /* 0x00000800070f7810 */ /* 0x002fca0007ffe0ff */
[----:B------:R-:W5:Y:S01]  /*1d40*/  LDG.E R28, desc[UR6][R28.64] ;  /* 0x000000061c1c7981 */ /* 0x000f62000c1e1900 */
[----:B------:R-:W-:-:S06]  /*1d50*/  IMAD.WIDE.U32 R14, R15, 0x4, R4 ;  /* 0x000000040f0e7825 */ /* 0x000fcc00078e0004 */
[----:B------:R-:W5:Y:S01]  /*1d60*/  LDG.E R14, desc[UR6][R14.64] ;  /* 0x000000060e0e7981 */ /* 0x000f62000c1e1900 */
[----:B--2---:R-:W-:Y:S01]  /*1d70*/  FADD R25, R22, R23 ;  /* 0x0000001716197221 */ /* 0x004fe20000000000 */
[----:B------:R-:W-:Y:S01]  /*1d80*/  IMAD.WIDE.U32 R22, R21, 0x4, R4 ;  /* 0x0000000415167825 */ /* 0x000fe200078e0004 */
[----:B------:R-:W-:-:S03]  /*1d90*/  IADD3 R21, PT, PT, R7, 0x600, RZ ;  /* 0x0000060007157810 */ /* 0x000fc60007ffe0ff */
[----:B---3--:R-:W-:Y:S02]  /*1da0*/  FADD R16, R25, R16 ;  /* 0x0000001019107221 */ /* 0x008fe40000000000 */
[----:B------:R-:W-:Y:S01]  /*1db0*/  IMAD.WIDE.U32 R20, R21, 0x4, R4 ;  /* 0x0000000415147825 */ /* 0x000fe200078e0004 */
[----:B------:R-:W-:Y:S01]  /*1dc0*/  IADD3 R25, PT, PT, R7, 0xa00, RZ ;  /* 0x00000a0007197810 */ /* 0x000fe20007ffe0ff */
[----:B------:R-:W2:Y:S04]  /*1dd0*/  LDG.E R29, desc[UR6][R22.64] ;  /* 0x00000006161d7981 */ /* 0x000ea8000c1e1900 */
[----:B------:R4:W3:Y:S02]  /*1de0*/  LDG.E R20, desc[UR6][R20.64] ;  /* 0x0000000614147981 */ /* 0x0008e4000c1e1900 */
[----:B----4-:R-:W-:Y:S01]  /*1df0*/  FADD R21, R16, R17 ;  /* 0x0000001110157221 */ /* 0x010fe20000000000 */
[----:B------:R-:W-:Y:S01]  /*1e00*/  IMAD.WIDE.U32 R16, R25, 0x4, R4 ;  /* 0x0000000419107825 */ /* 0x000fe200078e0004 */
[----:B------:R-:W-:-:S05]  /*1e10*/  IADD3 R25, PT, PT, R7, 0xc00, RZ ;  /* 0x00000c0007197810 */ /* 0x000fca0007ffe0ff */
[--C-:B------:R-:W-:Y:S01]  /*1e20*/  IMAD.WIDE.U32 R22, R25, 0x4, R4.reuse ;  /* 0x0000000419167825 */ /* 0x100fe200078e0004 */
[----:B------:R-:W-:Y:S01]  /*1e30*/  IADD3 R25, PT, PT, R7, 0xe00, RZ ;  /* 0x00000e0007197810 */ /* 0x000fe20007ffe0ff */
[----:B------:R-:W4:Y:S04]  /*1e40*/  LDG.E R16, desc[UR6][R16.64] ;  /* 0x0000000610107981 */ /* 0x000f28000c1e1900 */
[----:B------:R-:W-:Y:S01]  /*1e50*/  IMAD.WIDE.U32 R24, R25, 0x4, R4 ;  /* 0x0000000419187825 */ /* 0x000fe200078e0004 */
[----:B------:R-:W4:Y:S05]  /*1e60*/  LDG.E R22, desc[UR6][R22.64] ;  /* 0x0000000616167981 */ /* 0x000f2a000c1e1900 */
[----:B------:R-:W4:Y:S01]  /*1e70*/  LDG.E R24, desc[UR6][R24.64] ;  /* 0x0000000618187981 */ /* 0x000f22000c1e1900 */
[----:B-----5:R-:W-:-:S04]  /*1e80*/  FADD R21, R21, R10 ;  /* 0x0000000a15157221 */ /* 0x020fc80000000000 */
[----:B------:R-:W-:-:S04]  /*1e90*/  FADD R21, R21, R18 ;  /* 0x0000001215157221 */ /* 0x000fc80000000000 */
[----:B------:R-:W-:-:S04]  /*1ea0*/  FADD R12, R21, R12 ;  /* 0x0000000c150c7221 */ /* 0x000fc80000000000 */
[----:B------:R-:W-:-:S04]  /*1eb0*/  FADD R27, R12, R27 ;  /* 0x0000001b0c1b7221 */ /* 0x000fc80000000000 */
[----:B------:R-:W-:-:S04]  /*1ec0*/  FADD R26, R27, R26 ;  /* 0x0000001a1b1a7221 */ /* 0x000fc80000000000 */
[----:B------:R-:W-:-:S04]  /*1ed0*/  FADD R19, R26, R19 ;  /* 0x000000131a137221 */ /* 0x000fc80000000000 */
[----:B------:R-:W-:Y:S01]  /*1ee0*/  FADD R28, R19, R28 ;  /* 0x0000001c131c7221 */ /* 0x000fe20000000000 */
[----:B------:R-:W-:-:S04]  /*1ef0*/  IADD3 R13, PT, PT, R13, 0x10, RZ ;  /* 0x000000100d0d7810 */ /* 0x000fc80007ffe0ff */
[----:B------:R-:W-:Y:S02]  /*1f00*/  ISETP.NE.AND P0, PT, R13, RZ, PT ;  /* 0x000000ff0d00720c */ /* 0x000fe40003f05270 */
[----:B------:R-:W-:Y:S02]  /*1f10*/  IADD3 R11, PT, PT, R11, 0x2000, RZ ;  /* 0x000020000b0b7810 */ /* 0x000fe40007ffe0ff */
[----:B------:R-:W-:Y:S01]  /*1f20*/  IADD3 R7, PT, PT, R7, 0x2000, RZ ;  /* 0x0000200007077810 */ /* 0x000fe20007ffe0ff */
[----:B--2---:R-:W-:-:S04]  /*1f30*/  FADD R29, R28, R29 ;  /* 0x0000001d1c1d7221 */ /* 0x004fc80000000000 */
[----:B---3--:R-:W-:-:S04]  /*1f40*/  FADD R29, R29, R20 ;  /* 0x000000141d1d7221 */ /* 0x008fc80000000000 */
[----:B------:R-:W-:-:S04]  /*1f50*/  FADD R29, R29, R14 ;  /* 0x0000000e1d1d7221 */ /* 0x000fc80000000000 */
[----:B----4-:R-:W-:-:S04]  /*1f60*/  FADD R29, R29, R16 ;  /* 0x000000101d1d7221 */ /* 0x010fc80000000000 */
[----:B------:R-:W-:-:S04]  /*1f70*/  FADD R29, R29, R22 ;  /* 0x000000161d1d7221 */ /* 0x000fc80000000000 */
[----:B------:R-:W-:Y:S01]  /*1f80*/  FADD R23, R29, R24 ;  /* 0x000000181d177221 */ /* 0x000fe20000000000 */
[----:B------:R-:W-:Y:S06]  /*1f90*/  @P0 BRA `(.L_x_197) ;  /* 0xfffffff800f00947 */ /* 0x000fec000383ffff */
[----:B------:R-:W-:Y:S05]  /*1fa0*/  BSYNC.RECONVERGENT B3 ;  /* 0x0000000000037941 */ /* 0x000fea0003800200 */
.L_x_196:
[----:B------:R-:W-:-:S07]  /*1fb0*/  IADD3 R16, PT, PT, R11, -0x1000, RZ ;  /* 0xfffff0000b107810 */ /* 0x000fce0007ffe0ff */
.L_x_195:
[----:B------:R-:W-:Y:S05]  /*1fc0*/  BSYNC.RECONVERGENT B2 ;  /* 0x0000000000027941 */ /* 0x000fea0003800200 */
.L_x_194:
[----:B------:R-:W-:-:S13]  /*1fd0*/  ISETP.NE.AND P0, PT, R8, RZ, PT ;  /* 0x000000ff0800720c */ /* 0x000fda0003f05270 */
[----:B------:R-:W-:Y:S05]  /*1fe0*/  @!P0 BRA `(.L_x_193) ;  /* 0x00000004002c8947 */ /* 0x000fea0003800000 */
[----:B------:R-:W-:Y:S01]  /*1ff0*/  ISETP.GE.U32.AND P0, PT, R8, 0x8, PT ;  /* 0x000000080800780c */ /* 0x000fe20003f06070 */
[----:B------:R-:W-:Y:S01]  /*2000*/  BSSY.RECONVERGENT B2, `(.L_x_198) ;  /* 0x0000025000027945 */ /* 0x000fe20003800200 */
[----:B------:R-:W-:-:S04]  /*2010*/  LOP3.LUT R22, R6, 0x7, RZ, 0xc0, !PT ;  /* 0x0000000706167812 */ /* 0x000fc800078ec0ff */
[----:B------:R-:W-:-:S07]  /*2020*/  ISETP.NE.AND P1, PT, R22, RZ, PT ;  /* 0x000000ff1600720c */ /* 0x000fce0003f25270 */
[----:B------:R-:W-:Y:S06]  /*2030*/  @!P0 BRA `(.L_x_199) ;  /* 0x0000000000848947 */ /* 0x000fec0003800000 */
[----:B------:R-:W-:-:S04]  /*2040*/  IADD3 R7, PT, PT, R16, R9, RZ ;  /* 0x0000000910077210 */ /* 0x000fc80007ffe0ff */
[C---:B------:R-:W-:Y:S01]  /*2050*/  IADD3 R21, PT, PT, R7.reuse, 0x200, RZ ;  /* 0x0000020007157810 */ /* 0x040fe20007ffe0ff */
[C---:B------:R-:W-:Y:S01]  /*2060*/  IMAD.WIDE.U32 R14, R7.reuse, 0x4, R4 ;  /* 0x00000004070e7825 */ /* 0x040fe200078e0004 */
[----:B------:R-:W-:-:S03]  /*2070*/  IADD3 R19, PT, PT, R7, 0x400, RZ ;  /* 0x0000040007137810 */ /* 0x000fc60007ffe0ff */
[--C-:B------:R-:W-:Y:S01]  /*2080*/  IMAD.WIDE.U32 R20, R21, 0x4, R4.reuse ;  /* 0x0000000415147825 */ /* 0x100fe200078e0004 */
[----:B------:R0:W2:Y:S01]  /*2090*/  LDG.E R8, desc[UR6][R14.64] ;  /* 0x000000060e087981 */ /* 0x0000a2000c1e1900 */
[----:B------:R-:W-:Y:S02]  /*20a0*/  IADD3 R11, PT, PT, R7, 0x600, RZ ;  /* 0x00000600070b7810 */ /* 0x000fe40007ffe0ff */
[--C-:B------:R-:W-:Y:S01]  /*20b0*/  IMAD.WIDE.U32 R18, R19, 0x4, R4.reuse ;  /* 0x0000000413127825 */ /* 0x100fe200078e0004 */
[----:B------:R1:W3:Y:S01]  /*20c0*/  LDG.E R17, desc[UR6][R20.64] ;  /* 0x0000000614117981 */ /* 0x0002e2000c1e1900 */
[----:B------:R-:W-:Y:S02]  /*20d0*/  IADD3 R13, PT, PT, R7, 0x800, RZ ;  /* 0x00000800070d7810 */ /* 0x000fe40007ffe0ff */
[--C-:B------:R-:W-:Y:S01]  /*20e0*/  IMAD.WIDE.U32 R10, R11, 0x4, R4.reuse ;  /* 0x000000040b0a7825 */ /* 0x100fe200078e0004 */
[----:B------:R-:W-:Y:S01]  /*20f0*/  IADD3 R25, PT, PT, R7, 0xa00, RZ ;  /* 0x00000a0007197810 */ /* 0x000fe20007ffe0ff */
[----:B------:R-:W4:Y:S02]  /*2100*/  LDG.E R18, desc[UR6][R18.64] ;  /* 0x0000000612127981 */ /* 0x000f24000c1e1900 */
[--C-:B------:R-:W-:Y:S01]  /*2110*/  IMAD.WIDE.U32 R12, R13, 0x4, R4.reuse ;  /* 0x000000040d0c7825 */ /* 0x100fe200078e0004 */
[----:B------:R-:W-:Y:S01]  /*2120*/  IADD3 R27, PT, PT, R7, 0xc00, RZ ;  /* 0x00000c00071b7810 */ /* 0x000fe20007ffe0ff */
[----:B------:R-:W5:Y:S02]  /*2130*/  LDG.E R10, desc[UR6][R10.64] ;  /* 0x000000060a0a7981 */ /* 0x000f64000c1e1900 */
[--C-:B0-----:R-:W-:Y:S01]  /*2140*/  IMAD.WIDE.U32 R14, R25, 0x4, R4.reuse ;  /* 0x00000004190e7825 */ /* 0x101fe200078e0004 */
[----:B------:R-:W-:Y:S01]  /*2150*/  IADD3 R25, PT, PT, R7, 0xe00, RZ ;  /* 0x00000e0007197810 */ /* 0x000fe20007ffe0ff */
[----:B------:R-:W5:Y:S02]  /*2160*/  LDG.E R12, desc[UR6][R12.64] ;  /* 0x000000060c0c7981 */ /* 0x000f64000c1e1900 */
[----:B-1----:R-:W-:-:S02]  /*2170*/  IMAD.WIDE.U32 R20, R27, 0x4, R4 ;  /* 0x000000041b147825 */ /* 0x002fc400078e0004 */
[----:B------:R-:W5:Y:S02]  /*2180*/  LDG.E R15, desc[UR6][R14.64] ;  /* 0x000000060e0f7981 */ /* 0x000f64000c1e1900 */
[----:B------:R-:W-:Y:S02]  /*2190*/  IMAD.WIDE.U32 R24, R25, 0x4, R4 ;  /* 0x0000000419187825 */ /* 0x000fe400078e0004 */
        /* <DEDUP_REMOVED lines=11> */
.L_x_199:
[----:B------:R-:W-:Y:S05]  /*2250*/  BSYNC.RECONVERGENT B2 ;  /* 0x0000000000027941 */ /* 0x000fea0003800200 */
.L_x_198:
[----:B------:R-:W-:Y:S05]  /*2260*/  @!P1 BRA `(.L_x_193) ;  /* 0x00000000008c9947 */ /* 0x000fea0003800000 */
[----:B------:R-:W-:Y:S01]  /*2270*/  ISETP.GE.U32.AND P0, PT, R22, 0x4, PT ;  /* 0x000000041600780c */ /* 0x000fe20003f06070 */
[----:B------:R-:W-:Y:S01]  /*2280*/  BSSY.RECONVERGENT B2, `(.L_x_200) ;  /* 0x0000014000027945 */ /* 0x000fe20003800200 */
[----:B------:R-:W-:-:S11]  /*2290*/  LOP3.LUT P1, RZ, R6, 0x3, RZ, 0xc0, !PT ;  /* 0x0000000306ff7812 */ /* 0x000fd6000782c0ff */
[----:B------:R-:W-:Y:S05]  /*22a0*/  @!P0 BRA `(.L_x_201) ;  /* 0x0000000000448947 */ /* 0x000fea0003800000 */
[----:B------:R-:W-:-:S04]  /*22b0*/  IADD3 R11, PT, PT, R16, R9, RZ ;  /* 0x00000009100b7210 */ /* 0x000fc80007ffe0ff */
[C---:B------:R-:W-:Y:S01]  /*22c0*/  IADD3 R9, PT, PT, R11.reuse, 0x200, RZ ;  /* 0x000002000b097810 */ /* 0x040fe20007ffe0ff */
[C---:B------:R-:W-:Y:S01]  /*22d0*/  IMAD.WIDE.U32 R6, R11.reuse, 0x4, R4 ;  /* 0x000000040b067825 */ /* 0x040fe200078e0004 */
[----:B------:R-:W-:-:S03]  /*22e0*/  IADD3 R13, PT, PT, R11, 0x400, RZ ;  /* 0x000004000b0d7810 */ /* 0x000fc60007ffe0ff */
[--C-:B------:R-:W-:Y:S01]  /*22f0*/  IMAD.WIDE.U32 R8, R9, 0x4, R4.reuse ;  /* 0x0000000409087825 */ /* 0x100fe200078e0004 */
[----:B------:R-:W-:Y:S01]  /*2300*/  IADD3 R15, PT, PT, R11, 0x600, RZ ;  /* 0x000006000b0f7810 */ /* 0x000fe20007ffe0ff */
[----:B------:R-:W2:Y:S02]  /*2310*/  LDG.E R6, desc[UR6][R6.64] ;  /* 0x0000000606067981 */ /* 0x000ea4000c1e1900 */
[--C-:B------:R-:W-:Y:S02]  /*2320*/  IMAD.WIDE.U32 R10, R13, 0x4, R4.reuse ;  /* 0x000000040d0a7825 */ /* 0x100fe400078e0004 */
[----:B------:R-:W3:Y:S02]  /*2330*/  LDG.E R8, desc[UR6][R8.64] ;  /* 0x0000000608087981 */ /* 0x000ee4000c1e1900 */
[----:B------:R-:W-:Y:S02]  /*2340*/  IMAD.WIDE.U32 R12, R15, 0x4, R4 ;  /* 0x000000040f0c7825 */ /* 0x000fe400078e0004 */
[----:B------:R-:W4:Y:S04]  /*2350*/  LDG.E R10, desc[UR6][R10.64] ;  /* 0x000000060a0a7981 */ /* 0x000f28000c1e1900 */
[----:B------:R-:W5:Y:S01]  /*2360*/  LDG.E R12, desc[UR6][R12.64] ;  /* 0x000000060c0c7981 */ /* 0x000f62000c1e1900 */
[----:B------:R-:W-:Y:S01]  /*2370*/  IADD3 R16, PT, PT, R16, 0x800, RZ ;  /* 0x0000080010107810 */ /* 0x000fe20007ffe0ff */
[----:B--2---:R-:W-:-:S04]  /*2380*/  FADD R23, R23, R6 ;  /* 0x0000000617177221 */ /* 0x004fc80000000000 */
[----:B---3--:R-:W-:-:S04]  /*2390*/  FADD R23, R23, R8 ;  /* 0x0000000817177221 */ /* 0x008fc80000000000 */
[----:B----4-:R-:W-:-:S04]  /*23a0*/  FADD R23, R23, R10 ;  /* 0x0000000a17177221 */ /* 0x010fc80000000000 */
[----:B-----5:R-:W-:-:S07]  /*23b0*/  FADD R23, R23, R12 ;  /* 0x0000000c17177221 */ /* 0x020fce0000000000 */
.L_x_201:
[----:B------:R-:W-:Y:S05]  /*23c0*/  BSYNC.RECONVERGENT B2 ;  /* 0x0000000000027941 */ /* 0x000fea0003800200 */
.L_x_200:
[----:B------:R-:W-:Y:S05]  /*23d0*/  @!P1 BRA `(.L_x_193) ;  /* 0x0000000000309947 */ /* 0x000fea0003800000 */
[----:B------:R-:W-:Y:S02]  /*23e0*/  LOP3.LUT R2, R2, 0xffff, RZ, 0xc0, !PT ;  /* 0x0000ffff02027812 */ /* 0x000fe400078ec0ff */
[----:B------:R-:W-:Y:S02]  /*23f0*/  IADD3 R9, PT, PT, R16, R0, RZ ;  /* 0x0000000010097210 */ /* 0x000fe40007ffe0ff */
[----:B------:R-:W-:-:S04]  /*2400*/  LEA.HI R2, R2, 0x1, RZ, 0x17 ;  /* 0x0000000102027811 */ /* 0x000fc800078fb8ff */
[----:B------:R-:W-:-:S04]  /*2410*/  LOP3.LUT R2, R2, 0x3, RZ, 0xc0, !PT ;  /* 0x0000000302027812 */ /* 0x000fc800078ec0ff */
[----:B------:R-:W-:-:S07]  /*2420*/  IADD3 R2, PT, PT, -R2, RZ, RZ ;  /* 0x000000ff02027210 */ /* 0x000fce0007ffe1ff */
.L_x_202:
[----:B------:R-:W-:-:S06]  /*2430*/  IMAD.WIDE.U32 R6, R9, 0x4, R4 ;  /* 0x0000000409067825 */ /* 0x000fcc00078e0004 */
[----:B------:R-:W2:Y:S01]  /*2440*/  LDG.E R6, desc[UR6][R6.64] ;  /* 0x0000000606067981 */ /* 0x000ea2000c1e1900 */
[----:B------:R-:W-:Y:S02]  /*2450*/  IADD3 R2, PT, PT, R2, 0x1, RZ ;  /* 0x0000000102027810 */ /* 0x000fe40007ffe0ff */
[----:B------:R-:W-:Y:S02]  /*2460*/  IADD3 R9, PT, PT, R9, 0x200, RZ ;  /* 0x0000020009097810 */ /* 0x000fe40007ffe0ff */
[----:B------:R-:W-:Y:S01]  /*2470*/  ISETP.NE.AND P0, PT, R2, RZ, PT ;  /* 0x000000ff0200720c */ /* 0x000fe20003f05270 */
[----:B--2---:R-:W-:-:S12]  /*2480*/  FADD R23, R6, R23 ;  /* 0x0000001706177221 */ /* 0x004fd80000000000 */
[----:B------:R-:W-:Y:S05]  /*2490*/  @P0 BRA `(.L_x_202) ;  /* 0xfffffffc00e40947 */ /* 0x000fea000383ffff */
.L_x_193:
[----:B------:R-:W-:Y:S05]  /*24a0*/  BSYNC.RECONVERGENT B1 ;  /* 0x0000000000017941 */ /* 0x000fea0003800200 */
.L_x_190:
        /* <DEDUP_REMOVED lines=33> */
[----:B------:R-:W1:Y:S04]  /*26c0*/  LDS.128 R8, [UR4+0x20] ;  /* 0x00002004ff087984 */ /* 0x000e680008000c00 */
[----:B--2---:R-:W2:Y:S04]  /*26d0*/  LDS.128 R4, [UR4+0x30] ;  /* 0x00003004ff047984 */ /* 0x004ea80008000c00 */
        /* <DEDUP_REMOVED lines=16> */
.L_x_189:
[----:B------:R-:W-:Y:S05]  /*27e0*/  BSYNC.RECONVERGENT B0 ;  /* 0x0000000000007941 */ /* 0x000fea0003800200 */
.L_x_173:
[----:B------:R-:W-:Y:S05]  /*27f0*/  @P0 EXIT ;  /* 0x000000000000094d */ /* 0x000fea0003800000 */
[----:B012---:R-:W0:Y:S02]  /*2800*/  LDC.64 R4, c[0x0][0x388] ;  /* 0x0000e200ff047b82 */ /* 0x007e240000000a00 */
[----:B0-----:R-:W-:-:S05]  /*2810*/  IMAD.WIDE.U32 R2, R3, 0x4, R4 ;  /* 0x0000000403027825 */ /* 0x001fca00078e0004 */
[----:B------:R-:W-:Y:S01]  /*2820*/  STG.E desc[UR6][R2.64], R20 ;  /* 0x0000001402007986 */ /* 0x000fe2000c101906 */
[----:B------:R-:W-:Y:S05]  /*2830*/  EXIT ;  /* 0x000000000000794d */ /* 0x000fea0003800000 */
.L_x_203:
        /* <DEDUP_REMOVED lines=12> */
.L_x_273:


//--------------------- .text._ZN3cub18CUB_300001_SM_10006detail6reduce28DeviceReduceSingleTileKernelINS2_10policy_hubIfjN4cuda3std3__44plusIfEEE10Policy1000EN6thrust24THRUST_300001_SM_1000_NS10device_ptrIfEEPfjS9_ffNS7_10__identityEEEvT0_T1_T2_T3_T4_T6_ --------------------------
	.section	.text._ZN3cub18CUB_300001_SM_10006detail6reduce28DeviceReduceSingleTileKernelINS2_10policy_hubIfjN4cuda3std3__44plusIfEEE10Policy1000EN6thrust24THRUST_300001_SM_1000_NS10device_ptrIfEEPfjS9_ffNS7_10__identityEEEvT0_T1_T2_T3_T4_T6_,"ax",@progbits
	.align	128
        .global         _ZN3cub18CUB_300001_SM_10006detail6reduce28DeviceReduceSingleTileKernelINS2_10policy_hubIfjN4cuda3std3__44plusIfEEE10Policy1000EN6thrust24THRUST_300001_SM_1000_NS10device_ptrIfEEPfjS9_ffNS7_10__identityEEEvT0_T1_T2_T3_T4_T6_
        .type           _ZN3cub18CUB_300001_SM_10006detail6reduce28DeviceReduceSingleTileKernelINS2_10policy_hubIfjN4cuda3std3__44plusIfEEE10Policy1000EN6thrust24THRUST_300001_SM_1000_NS10device_ptrIfEEPfjS9_ffNS7_10__identityEEEvT0_T1_T2_T3_T4_T6_,@function
        .size           _ZN3cub18CUB_300001_SM_10006detail6reduce28DeviceReduceSingleTileKernelINS2_10policy_hubIfjN4cuda3std3__44plusIfEEE10Policy1000EN6thrust24THRUST_300001_SM_1000_NS10device_ptrIfEEPfjS9_ffNS7_10__identityEEEvT0_T1_T2_T3_T4_T6_,(.L_x_274 - _ZN3cub18CUB_300001_SM_10006detail6reduce28DeviceReduceSingleTileKernelINS2_10policy_hubIfjN4cuda3std3__44plusIfEEE10Policy1000EN6thrust24THRUST_300001_SM_1000_NS10device_ptrIfEEPfjS9_ffNS7_10__identityEEEvT0_T1_T2_T3_T4_T6_)
        .other          _ZN3cub18CUB_300001_SM_10006detail6reduce28DeviceReduceSingleTileKernelINS2_10policy_hubIfjN4cuda3std3__44plusIfEEE10Policy1000EN6thrust24THRUST_300001_SM_1000_NS10device_ptrIfEEPfjS9_ffNS7_10__identityEEEvT0_T1_T2_T3_T4_T6_,@"STO_CUDA_ENTRY STV_DEFAULT"
_ZN3cub18CUB_300001_SM_10006detail6reduce28DeviceReduceSingleTileKernelINS2_10policy_hubIfjN4cuda3std3__44plusIfEEE10Policy1000EN6thrust24THRUST_300001_SM_1000_NS10device_ptrIfEEPfjS9_ffNS7_10__identityEEEvT0_T1_T2_T3_T4_T6_:
.text._ZN3cub18CUB_300001_SM_10006detail6reduce28DeviceReduceSingleTileKernelINS2_10policy_hubIfjN4cuda3std3__44plusIfEEE10Policy1000EN6thrust24THRUST_300001_SM_1000_NS10device_ptrIfEEPfjS9_ffNS7_10__identityEEEvT0_T1_T2_T3_T4_T6_:
        /* <DEDUP_REMOVED lines=13> */
.L_x_204:
[----:B------:R-:W-:Y:S01]  /*00d0*/  ISETP.GT.U32.AND P0, PT, R4, 0x1fff, PT ;  /* 0x00001fff0400780c */ /* 0x000fe20003f04070 */
[----:B------:R-:W-:-:S12]  /*00e0*/  BSSY.RECONVERGENT B0, `(.L_x_205) ;  /* 0x000022c000007945 */ /* 0x000fd80003800200 */
[----:B------:R-:W-:Y:S05]  /*00f0*/  @P0 BRA `(.L_x_206) ;  /* 0x0000001000000947 */ /* 0x000fea0003800000 */
[----:B------:R-:W0:Y:S01]  /*0100*/  S2R R5, SR_TID.X ;  /* 0x0000000000057919 */ /* 0x000e220000002100 */
[----:B------:R-:W-:Y:S01]  /*0110*/  BSSY.RECONVERGENT B1, `(.L_x_207) ;  /* 0x0000009000017945 */ /* 0x000fe20003800200 */
[----:B------:R-:W-:Y:S01]  /*0120*/  HFMA2 R0, -RZ, RZ, 0, 0 ;  /* 0x00000000ff007431 */ /* 0x000fe200000001ff */
[----:B0-----:R-:W-:Y:S02]  /*0130*/  ISETP.GE.U32.AND P0, PT, R5, R4, PT ;  /* 0x000000040500720c */ /* 0x001fe40003f06070 */
[----:B------:R-:W-:-:S11]  /*0140*/  MOV R7, R5 ;  /* 0x0000000500077202 */ /* 0x000fd60000000f00 */
[----:B------:R-:W-:Y:S05]  /*0150*/  @P0 BRA `(.L_x_208) ;  /* 0x0000000000100947 */ /* 0x000fea0003800000 */
[----:B------:R-:W0:Y:S02]  /*0160*/  LDC.64 R2, c[0x0][0x380] ;  /* 0x0000e000ff027b82 */ /* 0x000e240000000a00 */
[----:B0-----:R-:W-:-:S05]  /*0170*/  IMAD.WIDE.U32 R2, R5, 0x4, R2 ;  /* 0x0000000405027825 */ /* 0x001fca00078e0002 */
[----:B------:R0:W5:Y:S01]  /*0180*/  LDG.E R0, desc[UR6][R2.64] ;  /* 0x0000000602007981 */ /* 0x000162000c1e1900 */
[----:B------:R-:W-:-:S07]  /*0190*/  IADD3 R7, PT, PT, R5, 0x200, RZ ;  /* 0x0000020005077810 */ /* 0x000fce0007ffe0ff */
.L_x_208:
[----:B------:R-:W-:Y:S05]  /*01a0*/  BSYNC.RECONVERGENT B1 ;  /* 0x0000000000017941 */ /* 0x000fea0003800200 */
.L_x_207:
[----:B------:R-:W-:Y:S01]  /*01b0*/  ISETP.GE.U32.AND P0, PT, R7, R4, PT ;  /* 0x000000040700720c */ /* 0x000fe20003f06070 */
[----:B------:R-:W-:-:S12]  /*01c0*/  BSSY.RECONVERGENT B1, `(.L_x_209) ;  /* 0x0000070000017945 */ /* 0x000fd80003800200 */
[----:B------:R-:W-:Y:S05]  /*01d0*/  @P0 BRA `(.L_x_210) ;  /* 0x0000000400b80947 */ /* 0x000fea0003800000 */
[----:B0-----:R-:W-:Y:S01]  /*01e0*/  LOP3.LUT R3, RZ, R7, RZ, 0x33, !PT ;  /* 0x00000007ff037212 */ /* 0x001fe200078e33ff */
[----:B------:R-:W-:Y:S03]  /*01f0*/  BSSY.RECONVERGENT B2, `(.L_x_211) ;  /* 0x0000033000027945 */ /* 0x000fe60003800200 */
[----:B------:R-:W-:-:S04]  /*0200*/  IADD3 R3, PT, PT, R3, R4, RZ ;  /* 0x0000000403037210 */ /* 0x000fc80007ffe0ff */
        /* <DEDUP_REMOVED lines=9> */
[----:B------:R-:W-:-:S04]  /*02a0*/  IADD3 R2, P0, PT, R2, 0x4000, RZ ;  /* 0x0000400002027810 */ /* 0x000fc80007f1e0ff */
[----:B------:R-:W-:-:S09]  /*02b0*/  IADD3.X R3, PT, PT, RZ, R3, RZ, P0, !PT ;  /* 0x00000003ff037210 */ /* 0x000fd200007fe4ff */
.L_x_213:
        /* <DEDUP_REMOVED lines=19> */
[----:B0-----:R-:W-:-:S04]  /*03f0*/  IADD3 R2, P2, PT, R2, 0x8000, RZ ;  /* 0x0000800002027810 */ /* 0x001fc80007f5e0ff */
[----:B------:R-:W-:Y:S01]  /*0400*/  IADD3.X R3, PT, PT, RZ, R3, RZ, P2, !PT ;  /* 0x00000003ff037210 */ /* 0x000fe200017fe4ff */
        /* <DEDUP_REMOVED lines=17> */
.L_x_212:
[----:B------:R-:W-:Y:S05]  /*0520*/  BSYNC.RECONVERGENT B2 ;  /* 0x0000000000027941 */ /* 0x000fea0003800200 */
.L_x_211:
[----:B------:R-:W-:Y:S05]  /*0530*/  @!P1 BRA `(.L_x_210) ;  /* 0x0000000000e09947 */ /* 0x000fea0003800000 */
[----:B------:R-:W-:Y:S01]  /*0540*/  ISETP.GE.U32.AND P0, PT, R22, 0x8, PT ;  /* 0x000000081600780c */ /* 0x000fe20003f06070 */
[----:B------:R-:W-:Y:S01]  /*0550*/  BSSY.RECONVERGENT B2, `(.L_x_214) ;  /* 0x0000017000027945 */ /* 0x000fe20003800200 */
[----:B------:R-:W-:-:S04]  /*0560*/  LOP3.LUT R10, R6, 0x7, RZ, 0xc0, !PT ;  /* 0x00000007060a7812 */ /* 0x000fc800078ec0ff */
[----:B------:R-:W-:-:S07]  /*0570*/  ISETP.NE.AND P1, PT, R10, RZ, PT ;  /* 0x000000ff0a00720c */ /* 0x000fce0003f25270 */
[----:B------:R-:W-:Y:S06]  /*0580*/  @!P0 BRA `(.L_x_215) ;  /* 0x00000000004c8947 */ /* 0x000fec0003800000 */
[----:B------:R-:W0:Y:S02]  /*0590*/  LDC.64 R2, c[0x0][0x380] ;  /* 0x0000e000ff027b82 */ /* 0x000e240000000a00 */
[----:B0-----:R-:W-:-:S05]  /*05a0*/  IMAD.WIDE.U32 R2, R7, 0x4, R2 ;  /* 0x0000000407027825 */ /* 0x001fca00078e0002 */
        /* <DEDUP_REMOVED lines=17> */
.L_x_215:
[----:B------:R-:W-:Y:S05]  /*06c0*/  BSYNC.RECONVERGENT B2 ;  /* 0x0000000000027941 */ /* 0x000fea0003800200 */
.L_x_214:
        /* <DEDUP_REMOVED lines=17> */
.L_x_217:
[----:B------:R-:W-:Y:S05]  /*07e0*/  BSYNC.RECONVERGENT B2 ;  /* 0x0000000000027941 */ /* 0x000fea0003800200 */
.L_x_216:
[----:B------:R-:W-:Y:S05]  /*07f0*/  @!P1 BRA `(.L_x_210) ;  /* 0x0000000000309947 */ /* 0x000fea0003800000 */
[----:B------:R-:W0:Y:S01]  /*0800*/  LDC.64 R2, c[0x0][0x380] ;  /* 0x0000e000ff027b82 */ /* 0x000e220000000a00 */
[----:B------:R-:W-:Y:S01]  /*0810*/  IADD3 R6, PT, PT, -R6, RZ, RZ ;  /* 0x000000ff06067210 */ /* 0x000fe20007ffe1ff */
[----:B0-----:R-:W-:-:S05]  /*0820*/  IMAD.WIDE.U32 R2, R7, 0x4, R2 ;  /* 0x0000000407027825 */ /* 0x001fca00078e0002 */
[----:B------:R-:W-:-:S07]  /*0830*/  MOV R7, R3 ;  /* 0x0000000300077202 */ /* 0x000fce0000000f00 */
.L_x_218:
[----:B------:R-:W-:-:S06]  /*0840*/  MOV R3, R7 ;  /* 0x0000000700037202 */ /* 0x000fcc0000000f00 */
[----:B------:R0:W2:Y:S01]  /*0850*/  LDG.E R3, desc[UR6][R2.64] ;  /* 0x0000000602037981 */ /* 0x0000a2000c1e1900 */
[----:B------:R-:W-:-:S04]  /*0860*/  IADD3 R6, PT, PT, R6, 0x1, RZ ;  /* 0x0000000106067810 */ /* 0x000fc80007ffe0ff */
[----:B------:R-:W-:Y:S02]  /*0870*/  ISETP.NE.AND P0, PT, R6, RZ, PT ;  /* 0x000000ff0600720c */ /* 0x000fe40003f05270 */
[----:B0-----:R-:W-:-:S04]  /*0880*/  IADD3 R2, P1, PT, R2, 0x800, RZ ;  /* 0x0000080002027810 */ /* 0x001fc80007f3e0ff */
[----:B------:R-:W-:Y:S01]  /*0890*/  IADD3.X R7, PT, PT, RZ, R7, RZ, P1, !PT ;  /* 0x00000007ff077210 */ /* 0x000fe20000ffe4ff */
[----:B--2--5:R-:W-:-:S06]  /*08a0*/  FADD R0, R3, R0 ;  /* 0x0000000003007221 */ /* 0x024fcc0000000000 */
[----:B------:R-:W-:Y:S05]  /*08b0*/  @P0 BRA `(.L_x_218) ;  /* 0xfffffffc00e00947 */ /* 0x000fea000383ffff */
.L_x_210:
[----:B------:R-:W-:Y:S05]  /*08c0*/  BSYNC.RECONVERGENT B1 ;  /* 0x0000000000017941 */ /* 0x000fea0003800200 */
.L_x_209:
[----:B------:R-:W-:Y:S02]  /*08d0*/  ISETP.GE.U32.AND P0, PT, R4, 0x200, PT ;  /* 0x000002000400780c */ /* 0x000fe40003f06070 */
        /* <DEDUP_REMOVED lines=36> */
[----:B------:R-:W3:Y:S04]  /*0b20*/  LDS.128 R8, [UR4+0x30] ;  /* 0x00003004ff087984 */ /* 0x000ee80008000c00 */
[----:B------:R-:W4:Y:S01]  /*0b30*/  LDS.128 R16, [UR4+0x40] ;  /* 0x00004004ff107984 */ /* 0x000f220008000c00 */
[----:B0-----:R-:W-:-:S04]  /*0b40*/  FADD R5, R0, R5 ;  /* 0x0000000500057221 */ /* 0x001fc80000000000 */
        /* <DEDUP_REMOVED lines=9> */
[----:B------:R-:W-:-:S04]  /*0be0*/  FADD R11, R10, R11 ;  /* 0x0000000b0a0b7221 */ /* 0x000fc80000000000 */
[----:B----4-:R-:W-:-:S04]  /*0bf0*/  FADD R16, R11, R16 ;  /* 0x000000100b107221 */ /* 0x010fc80000000000 */
[----:B------:R-:W-:-:S04]  /*0c00*/  FADD R17, R16, R17 ;  /* 0x0000001110117221 */ /* 0x000fc80000000000 */
[----:B------:R-:W-:-:S04]  /*0c10*/  FADD R18, R17, R18 ;  /* 0x0000001211127221 */ /* 0x000fc80000000000 */
[----:B------:R-:W-:Y:S01]  /*0c20*/  FADD R0, R18, R19 ;  /* 0x0000001312007221 */ /* 0x000fe20000000000 */
[----:B------:R-:W-:Y:S06]  /*0c30*/  BRA `(.L_x_220) ;  /* 0x0000001400d87947 */ /* 0x000fec0003800000 */
.L_x_219:
[----:B------:R-:W1:Y:S01]  /*0c40*/  S2R R6, SR_LANEID ;  /* 0x0000000000067919 */ /* 0x000e620000000000 */
[----:B------:R-:W-:-:S04]  /*0c50*/  LOP3.LUT R0, R5, 0x3e0, RZ, 0xc0, !PT ;  /* 0x000003e005007812 */ /* 0x000fc800078ec0ff */
[----:B0-----:R-:W-:Y:S02]  /*0c60*/  IADD3 R3, PT, PT, R0, 0x20, RZ ;  /* 0x0000002000037810 */ /* 0x001fe40007ffe0ff */
[----:B------:R-:W-:Y:S02]  /*0c70*/  LOP3.LUT R7, RZ, R0, RZ, 0x33, !PT ;  /* 0x00000000ff077212 */ /* 0x000fe400078e33ff */
[-C--:B------:R-:W-:Y:S02]  /*0c80*/  ISETP.GT.U32.AND P0, PT, R3, R4.reuse, PT ;  /* 0x000000040300720c */ /* 0x080fe40003f04070 */
        /* <DEDUP_REMOVED lines=40> */
[----:B------:R-:W0:Y:S04]  /*0f10*/  LDS.128 R20, [UR4+0x10] ;  /* 0x00001004ff147984 */ /* 0x000e280008000c00 */
        /* <DEDUP_REMOVED lines=30> */
.L_x_206:
[----:B------:R-:W0:Y:S01]  /*1100*/  S2R R0, SR_TID.X ;  /* 0x0000000000007919 */ /* 0x000e220000002100 */
[----:B------:R-:W1:Y:S02]  /*1110*/  LDCU.64 UR4, c[0x0][0x380] ;  /* 0x00007000ff0477ac */ /* 0x000e640008000a00 */
[----:B-1----:R-:W-:Y:S02]  /*1120*/  MOV R12, UR4 ;  /* 0x00000004000c7c02 */ /* 0x002fe40008000f00 */
[----:B------:R-:W-:-:S03]  /*1130*/  MOV R13, UR5 ;  /* 0x00000005000d7c02 */ /* 0x000fc60008000f00 */
        /* <DEDUP_REMOVED lines=17> */
[----:B------:R-:W-:Y:S01]  /*1250*/  UMOV UR4, 0x2000 ;  /* 0x0000200000047882 */ /* 0x000fe20000000000 */
[----:B--2---:R-:W-:Y:S01]  /*1260*/  FADD R20, R20, R21 ;  /* 0x0000001514147221 */ /* 0x004fe20000000000 */
[----:B------:R-:W-:-:S04]  /*1270*/  IADD3 R21, PT, PT, R4, -0x2000, RZ ;  /* 0xffffe00004157810 */ /* 0x000fc80007ffe0ff */
[----:B------:R-:W-:Y:S01]  /*1280*/  ISETP.GE.U32.AND P0, PT, R21, 0x2000, PT ;  /* 0x000020001500780c */ /* 0x000fe20003f06070 */
[----:B---3--:R-:W-:Y:S01]  /*1290*/  FADD R6, R6, R7 ;  /* 0x0000000706067221 */ /* 0x008fe20000000000 */
[----:B----4-:R-:W-:-:S04]  /*12a0*/  FADD R9, R8, R9 ;  /* 0x0000000908097221 */ /* 0x010fc80000000000 */
[----:B------:R-:W-:Y:S01]  /*12b0*/  FADD R6, R6, R9 ;  /* 0x0000000906067221 */ /* 0x000fe20000000000 */
[----:B-----5:R-:W-:Y:S01]  /*12c0*/  FADD R10, R10, R11 ;  /* 0x0000000b0a0a7221 */ /* 0x020fe20000000000 */
[----:B------:R-:W-:-:S04]  /*12d0*/  FADD R15, R14, R15 ;  /* 0x0000000f0e0f7221 */ /* 0x000fc80000000000 */
[----:B------:R-:W-:Y:S01]  /*12e0*/  FADD R15, R10, R15 ;  /* 0x0000000f0a0f7221 */ /* 0x000fe20000000000 */
[----:B------:R-:W-:Y:S01]  /*12f0*/  FADD R16, R16, R17 ;  /* 0x0000001110107221 */ /* 0x000fe20000000000 */
[----:B------:R-:W-:-:S04]  /*1300*/  FADD R19, R18, R19 ;  /* 0x0000001312137221 */ /* 0x000fc80000000000 */
[----:B------:R-:W-:Y:S01]  /*1310*/  FADD R16, R16, R19 ;  /* 0x0000001310107221 */ /* 0x000fe20000000000 */
[----:B------:R-:W-:-:S04]  /*1320*/  FADD R5, R5, R22 ;  /* 0x0000001605057221 */ /* 0x000fc80000000000 */
[----:B------:R-:W-:Y:S01]  /*1330*/  FADD R5, R20, R5 ;  /* 0x0000000514057221 */ /* 0x000fe20000000000 */
[----:B------:R-:W-:-:S03]  /*1340*/  FADD R6, R6, R15 ;  /* 0x0000000f06067221 */ /* 0x000fc60000000000 */
[----:B------:R-:W-:-:S04]  /*1350*/  FADD R5, R16, R5 ;  /* 0x0000000510057221 */ /* 0x000fc80000000000 */
[----:B------:R-:W-:Y:S01]  /*1360*/  FADD R5, R6, R5 ;  /* 0x0000000506057221 */ /* 0x000fe20000000000 */
[----:B------:R-:W-:Y:S06]  /*1370*/  @!P0 BRA `(.L_x_221) ;  /* 0x0000000000ac8947 */ /* 0x000fec0003800000 */
[----:B------:R-:W0:Y:S01]  /*1380*/  LDC R4, c[0x0][0x390] ;  /* 0x0000e400ff047b82 */ /* 0x000e220000000800 */
[----:B------:R-:W-:-:S07]  /*1390*/  UMOV UR4, 0x2000 ;  /* 0x0000200000047882 */ /* 0x000fce0000000000 */
[----:B------:R-:W1:Y:S02]  /*13a0*/  LDC.64 R12, c[0x0][0x380] ;  /* 0x0000e000ff0c7b82 */ /* 0x000e640000000a00 */
.L_x_223:
[----:B------:R-:W-:-:S05]  /*13b0*/  IADD3 R3, PT, PT, R0, UR4, RZ ;  /* 0x0000000400037c10 */ /* 0x000fca000fffe0ff */
        /* <DEDUP_REMOVED lines=17> */
[----:B0-----:R-:W-:-:S04]  /*14d0*/  IADD3 R2, PT, PT, R4, -UR4, RZ ;  /* 0x8000000404027c10 */ /* 0x001fc8000fffe0ff */
        /* <DEDUP_REMOVED lines=18> */
[----:B------:R-:W-:-:S06]  /*1600*/  UIADD3 UR4, UPT, UPT, UR4, 0x2000, URZ ;  /* 0x0000200004047890 */ /* 0x000fcc000fffe0ff */
[----:B------:R-:W-:-:S13]  /*1610*/  ISETP.LT.U32.AND P0, PT, R21, UR4, PT ;  /* 0x0000000415007c0c */ /* 0x000fda000bf01070 */
[----:B------:R-:W-:Y:S05]  /*1620*/  @!P0 BRA `(.L_x_223) ;  /* 0xfffffffc00608947 */ /* 0x000fea000383ffff */
.L_x_221:
[----:B------:R-:W-:Y:S01]  /*1630*/  IADD3 R3, PT, PT, R4, -UR4, RZ ;  /* 0x8000000404037c10 */ /* 0x000fe2000fffe0ff */
[----:B------:R-:W-:Y:S03]  /*1640*/  BSSY.RECONVERGENT B1, `(.L_x_222) ;  /* 0x00000a3000017945 */ /* 0x000fe60003800200 */
[----:B------:R-:W-:-:S04]  /*1650*/  ISETP.GE.AND P0, PT, R0, R3, PT ;  /* 0x000000030000720c */ /* 0x000fc80003f06270 */
[----:B------:R-:W-:-:S13]  /*1660*/  ISETP.LE.U32.OR P0, PT, R4, UR4, P0 ;  /* 0x0000000404007c0c */ /* 0x000fda0008703470 */
[----:B------:R-:W-:Y:S05]  /*1670*/  @P0 BRA `(.L_x_224) ;  /* 0x00000008007c0947 */ /* 0x000fea0003800000 */
[-C--:B------:R-:W-:Y:S01]  /*1680*/  LOP3.LUT R3, RZ, R0.reuse, RZ, 0x33, !PT ;  /* 0x00000000ff037212 */ /* 0x080fe200078e33ff */
[----:B------:R-:W-:Y:S01]  /*1690*/  BSSY.RECONVERGENT B2, `(.L_x_225) ;  /* 0x0000052000027945 */ /* 0x000fe20003800200 */
[----:B------:R-:W-:Y:S02]  /*16a0*/  MOV R6, R0 ;  /* 0x0000000000067202 */ /* 0x000fe40000000f00 */
[----:B------:R-:W-:-:S04]  /*16b0*/  IADD3 R3, PT, PT, R4, -UR4, R3 ;  /* 0x8000000404037c10 */ /* 0x000fc8000fffe003 */
[C---:B------:R-:W-:Y:S02]  /*16c0*/  ISETP.GE.U32.AND P0, PT, R3.reuse, 0x1e00, PT ;  /* 0x00001e000300780c */ /* 0x040fe40003f06070 */
[----:B------:R-:W-:-:S04]  /*16d0*/  LEA.HI R3, R3, 0x1, RZ, 0x17 ;  /* 0x0000000103037811 */ /* 0x000fc800078fb8ff */
[----:B------:R-:W-:-:S07]  /*16e0*/  LOP3.LUT R4, R3, 0xf, RZ, 0xc0, !PT ;  /* 0x0000000f03047812 */ /* 0x000fce00078ec0ff */
[----:B------:R-:W-:Y:S05]  /*16f0*/  @!P0 BRA `(.L_x_226) ;  /* 0x00000004002c8947 */ /* 0x000fea0003800000 */
[----:B------:R-:W-:Y:S01]  /*1700*/  LOP3.LUT R7, R3, 0xfffff0, RZ, 0xc0, !PT ;  /* 0x00fffff003077812 */ /* 0x000fe200078ec0ff */
[----:B------:R-:W-:Y:S01]  /*1710*/  BSSY.RECONVERGENT B3, `(.L_x_227) ;  /* 0x0000048000037945 */ /* 0x000fe20003800200 */
[C---:B------:R-:W-:Y:S02]  /*1720*/  LOP3.LUT R6, R0.reuse, 0x1000, RZ, 0xfc, !PT ;  /* 0x0000100000067812 */ /* 0x040fe400078efcff */
[----:B------:R-:W-:Y:S02]  /*1730*/  IADD3 R2, PT, PT, R0, UR4, RZ ;  /* 0x0000000400027c10 */ /* 0x000fe4000fffe0ff */
[----:B------:R-:W-:-:S07]  /*1740*/  IADD3 R7, PT, PT, -R7, RZ, RZ ;  /* 0x000000ff07077210 */ /* 0x000fce0007ffe1ff */
.L_x_228:
[C---:B------:R-:W-:Y:S01]  /*1750*/  IADD3 R19, PT, PT, R2.reuse, 0x200, RZ ;  /* 0x0000020002137810 */ /* 0x040fe20007ffe0ff */
[C---:B------:R-:W-:Y:S01]  /*1760*/  IMAD.WIDE.U32 R14, R2.reuse, 0x4, R12 ;  /* 0x00000004020e7825 */ /* 0x040fe200078e000c */
[----:B------:R-:W-:-:S03]  /*1770*/  IADD3 R11, PT, PT, R2, 0x400, RZ ;  /* 0x00000400020b7810 */ /* 0x000fc60007ffe0ff */
[--C-:B------:R-:W-:Y:S01]  /*1780*/  IMAD.WIDE.U32 R18, R19, 0x4, R12.reuse ;  /* 0x0000000413127825 */ /* 0x100fe200078e000c */
[----:B------:R0:W2:Y:S01]  /*1790*/  LDG.E R8, desc[UR6][R14.64] ;  /* 0x000000060e087981 */ /* 0x0000a2000c1e1900 */
[C---:B------:R-:W-:Y:S02]  /*17a0*/  IADD3 R21, PT, PT, R2.reuse, 0x600, RZ ;  /* 0x0000060002157810 */ /* 0x040fe40007ffe0ff */
[--C-:B------:R-:W-:Y:S01]  /*17b0*/  IMAD.WIDE.U32 R10, R11, 0x4, R12.reuse ;  /* 0x000000040b0a7825 */ /* 0x100fe200078e000c */
[----:B------:R1:W3:Y:S01]  /*17c0*/  LDG.E R9, desc[UR6][R18.64] ;  /* 0x0000000612097981 */ /* 0x0002e2000c1e1900 */
[C---:B------:R-:W-:Y:S02]  /*17d0*/  IADD3 R17, PT, PT, R2.reuse, 0x800, RZ ;  /* 0x0000080002117810 */ /* 0x040fe40007ffe0ff */
[--C-:B------:R-:W-:Y:S02]  /*17e0*/  IMAD.WIDE.U32 R20, R21, 0x4, R12.reuse ;  /* 0x0000000415147825 */ /* 0x100fe400078e000c */
[----:B------:R4:W5:Y:S01]  /*17f0*/  LDG.E R10, desc[UR6][R10.64] ;  /* 0x000000060a0a7981 */ /* 0x000962000c1e1900 */
[----:B------:R-:W-:Y:S01]  /*1800*/  IADD3 R29, PT, PT, R2, 0xa00, RZ ;  /* 0x00000a00021d7810 */ /* 0x000fe20007ffe0ff */
[----:B------:R-:W-:-:S02]  /*1810*/  IMAD.WIDE.U32 R16, R17, 0x4, R12 ;  /* 0x0000000411107825 */ /* 0x000fc400078e000c */
[----:B------:R4:W5:Y:S01]  /*1820*/  LDG.E R27, desc[UR6][R20.64] ;  /* 0x00000006141b7981 */ /* 0x000962000c1e1900 */
[C---:B------:R-:W-:Y:S01]  /*1830*/  IADD3 R23, PT, PT, R2.reuse, 0xc00, RZ ;  /* 0x00000c0002177810 */ /* 0x040fe20007ffe0ff */
[--C-:B------:R-:W-:Y:S02]  /*1840*/  IMAD.WIDE.U32 R28, R29, 0x4, R12.reuse ;  /* 0x000000041d1c7825 */ /* 0x100fe400078e000c */
[----:B------:R-:W5:Y:S01]  /*1850*/  LDG.E R26, desc[UR6][R16.64] ;  /* 0x00000006101a7981 */ /* 0x000f62000c1e1900 */
[C---:B------:R-:W-:Y:S01]  /*1860*/  IADD3 R22, PT, PT, R2.reuse, 0xe00, RZ ;  /* 0x00000e0002167810 */ /* 0x040fe20007ffe0ff */
[--C-:B0-----:R-:W-:Y:S02]  /*1870*/  IMAD.WIDE.U32 R14, R23, 0x4, R12.reuse ;  /* 0x00000004170e7825 */ /* 0x101fe400078e000c */
[----:B------:R0:W5:Y:S01]  /*1880*/  LDG.E R25, desc[UR6][R28.64] ;  /* 0x000000061c197981 */ /* 0x000162000c1e1900 */
[----:B------:R-:W-:Y:S01]  /*1890*/  IADD3 R23, PT, PT, R2, 0x1000, RZ ;  /* 0x0000100002177810 */ /* 0x000fe20007ffe0ff */
[----:B-1----:R-:W-:-:S02]  /*18a0*/  IMAD.WIDE.U32 R18, R22, 0x4, R12 ;  /* 0x0000000416127825 */ /* 0x002fc400078e000c */
[----:B------:R1:W5:Y:S01]  /*18b0*/  LDG.E R24, desc[UR6][R14.64] ;  /* 0x000000060e187981 */ /* 0x000362000c1e1900 */
[C---:B----4-:R-:W-:Y:S01]  /*18c0*/  IADD3 R11, PT, PT, R2.reuse, 0x1200, RZ ;  /* 0x00001200020b7810 */ /* 0x050fe20007ffe0ff */
[--C-:B------:R-:W-:Y:S02]  /*18d0*/  IMAD.WIDE.U32 R20, R23, 0x4, R12.reuse ;  /* 0x0000000417147825 */ /* 0x100fe400078e000c */
[----:B------:R4:W5:Y:S01]  /*18e0*/  LDG.E R23, desc[UR6][R18.64] ;  /* 0x0000000612177981 */ /* 0x000962000c1e1900 */
[C---:B0-----:R-:W-:Y:S01]  /*18f0*/  IADD3 R29, PT, PT, R2.reuse, 0x1400, RZ ;  /* 0x00001400021d7810 */ /* 0x041fe20007ffe0ff */
[--C-:B------:R-:W-:Y:S02]  /*1900*/  IMAD.WIDE.U32 R16, R11, 0x4, R12.reuse ;  /* 0x000000040b107825 */ /* 0x100fe400078e000c */
[----:B------:R-:W5:Y:S01]  /*1910*/  LDG.E R22, desc[UR6][R20.64] ;  /* 0x0000000614167981 */ /* 0x000f62000c1e1900 */
[----:B-1----:R-:W-:Y:S01]  /*1920*/  IADD3 R15, PT, PT, R2, 0x1600, RZ ;  /* 0x00001600020f7810 */ /* 0x002fe20007ffe0ff */
[----:B------:R-:W-:-:S02]  /*1930*/  IMAD.WIDE.U32 R28, R29, 0x4, R12 ;  /* 0x000000041d1c7825 */ /* 0x000fc400078e000c */
[----:B------:R0:W5:Y:S01]  /*1940*/  LDG.E R11, desc[UR6][R16.64] ;  /* 0x00000006100b7981 */ /* 0x000162000c1e1900 */
[C---:B----4-:R-:W-:Y:S01]  /*1950*/  IADD3 R19, PT, PT, R2.reuse, 0x1800, RZ ;  /* 0x0000180002137810 */ /* 0x050fe20007ffe0ff */
[--C-:B------:R-:W-:Y:S02]  /*1960*/  IMAD.WIDE.U32 R14, R15, 0x4, R12.reuse ;  /* 0x000000040f0e7825 */ /* 0x100fe400078e000c */
[----:B------:R-:W4:Y:S02]  /*1970*/  LDG.E R28, desc[UR6][R28.64] ;  /* 0x000000061c1c7981 */ /* 0x000f24000c1e1900 */
[----:B------:R-:W-:Y:S01]  /*1980*/  IMAD.WIDE.U32 R18, R19, 0x4, R12 ;  /* 0x0000000413127825 */ /* 0x000fe200078e000c */
[C---:B0-----:R-:W-:Y:S02]  /*1990*/  IADD3 R17, PT, PT, R2.reuse, 0x1a00, RZ ;  /* 0x00001a0002117810 */ /* 0x041fe40007ffe0ff */
[----:B------:R-:W-:-:S03]  /*19a0*/  IADD3 R21, PT, PT, R2, 0x1c00, RZ ;  /* 0x00001c0002157810 */ /* 0x000fc60007ffe0ff */
[----:B------:R-:W4:Y:S04]  /*19b0*/  LDG.E R18, desc[UR6][R18.64] ;  /* 0x0000000612127981 */ /* 0x000f28000c1e1900 */
[----:B------:R0:W4:Y:S01]  /*19c0*/  LDG.E R29, desc[UR6][R14.64] ;  /* 0x000000060e1d7981 */ /* 0x000122000c1e1900 */
[----:B------:R-:W-:Y:S01]  /*19d0*/  IADD3 R20, PT, PT, R2, 0x1e00, RZ ;  /* 0x00001e0002147810 */ /* 0x000fe20007ffe0ff */
[----:B0-----:R-:W-:-:S04]  /*19e0*/  IMAD.WIDE.U32 R14, R17, 0x4, R12 ;  /* 0x00000004110e7825 */ /* 0x001fc800078e000c */
[--C-:B------:R-:W-:Y:S02]  /*19f0*/  IMAD.WIDE.U32 R16, R21, 0x4, R12.reuse ;  /* 0x0000000415107825 */ /* 0x100fe400078e000c */
[----:B------:R-:W4:Y:S02]  /*1a00*/  LDG.E R14, desc[UR6][R14.64] ;  /* 0x000000060e0e7981 */ /* 0x000f24000c1e1900 */
[----:B------:R-:W-:Y:S02]  /*1a10*/  IMAD.WIDE.U32 R20, R20, 0x4, R12 ;  /* 0x0000000414147825 */ /* 0x000fe400078e000c */
[----:B------:R-:W4:Y:S04]  /*1a20*/  LDG.E R16, desc[UR6][R16.64] ;  /* 0x0000000610107981 */ /* 0x000f28000c1e1900 */
[----:B------:R-:W4:Y:S01]  /*1a30*/  LDG.E R20, desc[UR6][R20.64] ;  /* 0x0000000614147981 */ /* 0x000f22000c1e1900 */
[----:B------:R-:W-:-:S04]  /*1a40*/  IADD3 R7, PT, PT, R7, 0x10, RZ ;  /* 0x0000001007077810 */ /* 0x000fc80007ffe0ff */
[----:B------:R-:W-:Y:S02]  /*1a50*/  ISETP.NE.AND P0, PT, R7, RZ, PT ;  /* 0x000000ff0700720c */ /* 0x000fe40003f05270 */
[----:B------:R-:W-:Y:S02]  /*1a60*/  IADD3 R6, PT, PT, R6, 0x2000, RZ ;  /* 0x0000200006067810 */ /* 0x000fe40007ffe0ff */
[----:B------:R-:W-:Y:S01]  /*1a70*/  IADD3 R2, PT, PT, R2, 0x2000, RZ ;  /* 0x0000200002027810 */ /* 0x000fe20007ffe0ff */
[----:B--2---:R-:W-:-:S04]  /*1a80*/  FADD R8, R8, R5 ;  /* 0x0000000508087221 */ /* 0x004fc80000000000 */
[----:B---3--:R-:W-:-:S04]  /*1a90*/  FADD R9, R8, R9 ;  /* 0x0000000908097221 */ /* 0x008fc80000000000 */
        /* <DEDUP_REMOVED lines=8> */
[----:B----4-:R-:W-:-:S04]  /*1b20*/  FADD R28, R11, R28 ;  /* 0x0000001c0b1c7221 */ /* 0x010fc80000000000 */
[----:B------:R-:W-:-:S04]  /*1b30*/  FADD R29, R28, R29 ;  /* 0x0000001d1c1d7221 */ /* 0x000fc80000000000 */
[----:B------:R-:W-:-:S04]  /*1b40*/  FADD R29, R29, R18 ;  /* 0x000000121d1d7221 */ /* 0x000fc80000000000 */
[----:B------:R-:W-:-:S04]  /*1b50*/  FADD R29, R29, R14 ;  /* 0x0000000e1d1d7221 */ /* 0x000fc80000000000 */
[----:B------:R-:W-:-:S04]  /*1b60*/  FADD R29, R29, R16 ;  /* 0x000000101d1d7221 */ /* 0x000fc80000000000 */
[----:B------:R-:W-:Y:S01]  /*1b70*/  FADD R5, R29, R20 ;  /* 0x000000141d057221 */ /* 0x000fe20000000000 */
[----:B------:R-:W-:Y:S06]  /*1b80*/  @P0 BRA `(.L_x_228) ;  /* 0xfffffff800f00947 */ /* 0x000fec000383ffff */
[----:B------:R-:W-:Y:S05]  /*1b90*/  BSYNC.RECONVERGENT B3 ;  /* 0x0000000000037941 */ /* 0x000fea0003800200 */
.L_x_227:
[----:B------:R-:W-:-:S07]  /*1ba0*/  IADD3 R6, PT, PT, R6, -0x1000, RZ ;  /* 0xfffff00006067810 */ /* 0x000fce0007ffe0ff */
.L_x_226:
[----:B------:R-:W-:Y:S05]  /*1bb0*/  BSYNC.RECONVERGENT B2 ;  /* 0x0000000000027941 */ /* 0x000fea0003800200 */
.L_x_225:
[----:B------:R-:W-:-:S13]  /*1bc0*/  ISETP.NE.AND P0, PT, R4, RZ, PT ;  /* 0x000000ff0400720c */ /* 0x000fda0003f05270 */
[----:B------:R-:W-:Y:S05]  /*1bd0*/  @!P0 BRA `(.L_x_224) ;  /* 0x0000000400248947 */ /* 0x000fea0003800000 */
[----:B------:R-:W-:Y:S01]  /*1be0*/  ISETP.GE.U32.AND P0, PT, R4, 0x8, PT ;  /* 0x000000080400780c */ /* 0x000fe20003f06070 */
[----:B------:R-:W-:Y:S01]  /*1bf0*/  BSSY.RECONVERGENT B2, `(.L_x_229) ;  /* 0x0000025000027945 */ /* 0x000fe20003800200 */
[----:B------:R-:W-:-:S04]  /*1c00*/  LOP3.LUT R22, R3, 0x7, RZ, 0xc0, !PT ;  /* 0x0000000703167812 */ /* 0x000fc800078ec0ff */
[----:B------:R-:W-:-:S07]  /*1c10*/  ISETP.NE.AND P1, PT, R22, RZ, PT ;  /* 0x000000ff1600720c */ /* 0x000fce0003f25270 */
[----:B------:R-:W-:Y:S06]  /*1c20*/  @!P0 BRA `(.L_x_230) ;  /* 0x0000000000848947 */ /* 0x000fec0003800000 */
[----:B------:R-:W-:-:S04]  /*1c30*/  IADD3 R7, PT, PT, R6, UR4, RZ ;  /* 0x0000000406077c10 */ /* 0x000fc8000fffe0ff */
        /* <DEDUP_REMOVED lines=32> */
.L_x_230:
[----:B------:R-:W-:Y:S05]  /*1e40*/  BSYNC.RECONVERGENT B2 ;  /* 0x0000000000027941 */ /* 0x000fea0003800200 */
.L_x_229:
        /* <DEDUP_REMOVED lines=23> */
.L_x_232:
[----:B------:R-:W-:Y:S05]  /*1fc0*/  BSYNC.RECONVERGENT B2 ;  /* 0x0000000000027941 */ /* 0x000fea0003800200 */
.L_x_231:
[----:B------:R-:W-:Y:S05]  /*1fd0*/  @!P1 BRA `(.L_x_224) ;  /* 0x0000000000249947 */ /* 0x000fea0003800000 */
[----:B------:R-:W-:Y:S02]  /*1fe0*/  IADD3 R7, PT, PT, R6, UR4, RZ ;  /* 0x0000000406077c10 */ /* 0x000fe4000fffe0ff */
[----:B------:R-:W-:-:S07]  /*1ff0*/  IADD3 R4, PT, PT, -R4, RZ, RZ ;  /* 0x000000ff04047210 */ /* 0x000fce0007ffe1ff */
.L_x_233:
[----:B------:R-:W-:-:S06]  /*2000*/  IMAD.WIDE.U32 R2, R7, 0x4, R12 ;  /* 0x0000000407027825 */ /* 0x000fcc00078e000c */
[----:B------:R-:W2:Y:S01]  /*2010*/  LDG.E R2, desc[UR6][R2.64] ;  /* 0x0000000602027981 */ /* 0x000ea2000c1e1900 */
[----:B------:R-:W-:Y:S02]  /*2020*/  IADD3 R4, PT, PT, R4, 0x1, RZ ;  /* 0x0000000104047810 */ /* 0x000fe40007ffe0ff */
[----:B------:R-:W-:Y:S02]  /*2030*/  IADD3 R7, PT, PT, R7, 0x200, RZ ;  /* 0x0000020007077810 */ /* 0x000fe40007ffe0ff */
[----:B------:R-:W-:Y:S01]  /*2040*/  ISETP.NE.AND P0, PT, R4, RZ, PT ;  /* 0x000000ff0400720c */ /* 0x000fe20003f05270 */
[----:B--2---:R-:W-:-:S12]  /*2050*/  FADD R5, R2, R5 ;  /* 0x0000000502057221 */ /* 0x004fd80000000000 */
[----:B------:R-:W-:Y:S05]  /*2060*/  @P0 BRA `(.L_x_233) ;  /* 0xfffffffc00e40947 */ /* 0x000fea000383ffff */
.L_x_224:
[----:B------:R-:W-:Y:S05]  /*2070*/  BSYNC.RECONVERGENT B1 ;  /* 0x0000000000017941 */ /* 0x000fea0003800200 */
.L_x_222:
        /* <DEDUP_REMOVED lines=33> */
[----:B------:R-:W3:Y:S04]  /*2290*/  LDS.128 R8, [UR4+0x30] ;  /* 0x00003004ff087984 */ /* 0x000ee80008000c00 */
[----:B------:R-:W4:Y:S01]  /*22a0*/  LDS.128 R16, [UR4+0x40] ;  /* 0x00004004ff107984 */ /* 0x000f220008000c00 */
[----:B0-----:R-:W-:-:S04]  /*22b0*/  FADD R5, R0, R5 ;  /* 0x0000000500057221 */ /* 0x001fc80000000000 */
        /* <DEDUP_REMOVED lines=13> */
[----:B------:R-:W-:-:S07]  /*2390*/  FADD R0, R18, R19 ;  /* 0x0000001312007221 */ /* 0x000fce0000000000 */
.L_x_220:
[----:B------:R-:W-:Y:S05]  /*23a0*/  BSYNC.RECONVERGENT B0 ;  /* 0x0000000000007941 */ /* 0x000fea0003800200 */
.L_x_205:
[----:B------:R-:W-:Y:S05]  /*23b0*/  @P0 EXIT ;  /* 0x000000000000094d */ /* 0x000fea0003800000 */
[----:B012---:R-:W0:Y:S01]  /*23c0*/  LDC.64 R2, c[0x0][0x388] ;  /* 0x0000e200ff027b82 */ /* 0x007e220000000a00 */
[----:B------:R-:W1:Y:S02]  /*23d0*/  LDCU UR4, c[0x0][0x398] ;  /* 0x00007300ff0477ac */ /* 0x000e640008000800 */
[----:B-1----:R-:W-:-:S05]  /*23e0*/  FADD R5, R0, UR4 ;  /* 0x0000000400057e21 */ /* 0x002fca0008000000 */
[----:B0-----:R-:W-:Y:S01]  /*23f0*/  STG.E desc[UR6][R2.64], R5 ;  /* 0x0000000502007986 */ /* 0x001fe2000c101906 */
[----:B------:R-:W-:Y:S05]  /*2400*/  EXIT ;  /* 0x000000000000794d */ /* 0x000fea0003800000 */
.L_x_234:
        /* <DEDUP_REMOVED lines=15> */
.L_x_274:


//--------------------- .text._ZN3cub18CUB_300001_SM_10006detail11EmptyKernelIvEEvv --------------------------
	.section	.text._ZN3cub18CUB_300001_SM_10006detail11EmptyKernelIvEEvv,"ax",@progbits
	.align	128
        .global         _ZN3cub18CUB_300001_SM_10006detail11EmptyKernelIvEEvv
        .type           _ZN3cub18CUB_300001_SM_10006detail11EmptyKernelIvEEvv,@function
        .size           _ZN3cub18CUB_300001_SM_10006detail11EmptyKernelIvEEvv,(.L_x_275 - _ZN3cub18CUB_300001_SM_10006detail11EmptyKernelIvEEvv)
        .other          _ZN3cub18CUB_300001_SM_10006detail11EmptyKernelIvEEvv,@"STO_CUDA_ENTRY STV_DEFAULT"
_ZN3cub18CUB_300001_SM_10006detail11EmptyKernelIvEEvv:
.text._ZN3cub18CUB_300001_SM_10006detail11EmptyKernelIvEEvv:
[----:B------:R-:W-:Y:S01]  /*0000*/  LDC R1, c[0x0][0x37c] ;  /* 0x0000df00ff017b82 */ /* 0x000fe20000000800 */
[----:B------:R-:W-:Y:S05]  /*0010*/  EXIT ;  /* 0x000000000000794d */ /* 0x000fea0003800000 */
.L_x_235:
        /* <DEDUP_REMOVED lines=14> */
.L_x_275:


//--------------------- .text._Z25calculate_part_modularityiPiS_Pff --------------------------
	.section	.text._Z25calculate_part_modularityiPiS_Pff,"ax",@progbits
	.align	128
        .global         _Z25calculate_part_modularityiPiS_Pff
        .type           _Z25calculate_part_modularityiPiS_Pff,@function
        .size           _Z25calculate_part_modularityiPiS_Pff,(.L_x_276 - _Z25calculate_part_modularityiPiS_Pff)
        .other          _Z25calculate_part_modularityiPiS_Pff,@"STO_CUDA_ENTRY STV_DEFAULT"
_Z25calculate_part_modularityiPiS_Pff:
.text._Z25calculate_part_modularityiPiS_Pff:
[----:B------:R-:W-:Y:S01]  /*0000*/  LDC R1, c[0x0][0x37c] ;  /* 0x0000df00ff017b82 */ /* 0x000fe20000000800 */
[----:B------:R-:W0:Y:S07]  /*0010*/  S2R R0, SR_TID.X ;  /* 0x0000000000007919 */ /* 0x000e2e0000002100 */
[----:B------:R-:W0:Y:S01]  /*0020*/  S2UR UR4, SR_CTAID.X ;  /* 0x00000000000479c3 */ /* 0x000e220000002500 */
[----:B------:R-:W1:Y:S07]  /*0030*/  LDCU UR5, c[0x0][0x380] ;  /* 0x00007000ff0577ac */ /* 0x000e6e0008000800 */
[----:B------:R-:W0:Y:S02]  /*0040*/  LDC R9, c[0x0][0x360] ;  /* 0x0000d800ff097b82 */ /* 0x000e240000000800 */
[----:B0-----:R-:W-:-:S05]  /*0050*/  IMAD R9, R9, UR4, R0 ;  /* 0x0000000409097c24 */ /* 0x001fca000f8e0200 */
[----:B-1----:R-:W-:-:S13]  /*0060*/  ISETP.GE.AND P0, PT, R9, UR5, PT ;  /* 0x0000000509007c0c */ /* 0x002fda000bf06270 */
[----:B------:R-:W-:Y:S05]  /*0070*/  @P0 EXIT ;  /* 0x000000000000094d */ /* 0x000fea0003800000 */
[----:B------:R-:W0:Y:S01]  /*0080*/  LDC.64 R4, c[0x0][0x390] ;  /* 0x0000e400ff047b82 */ /* 0x000e220000000a00 */
[----:B------:R-:W1:Y:S01]  /*0090*/  LDCU.64 UR4, c[0x0][0x358] ;  /* 0x00006b00ff0477ac */ /* 0x000e620008000a00 */
[----:B------:R-:W2:Y:S06]  /*00a0*/  LDCU UR6, c[0x0][0x3a0] ;  /* 0x00007400ff0677ac */ /* 0x000eac0008000800 */
[----:B------:R-:W3:Y:S08]  /*00b0*/  LDC.64 R2, c[0x0][0x388] ;  /* 0x0000e200ff027b82 */ /* 0x000ef00000000a00 */
[----:B------:R-:W4:Y:S01]  /*00c0*/  LDC.64 R6, c[0x0][0x398] ;  /* 0x0000e600ff067b82 */ /* 0x000f220000000a00 */
[----:B0-----:R-:W-:-:S06]  /*00d0*/  IMAD.WIDE R4, R9, 0x4, R4 ;  /* 0x0000000409047825 */ /* 0x001fcc00078e0204 */
[----:B-1----:R-:W5:Y:S01]  /*00e0*/  LDG.E R4, desc[UR4][R4.64] ;  /* 0x0000000404047981 */ /* 0x002f62000c1e1900 */
[----:B---3--:R-:W-:-:S06]  /*00f0*/  IMAD.WIDE R2, R9, 0x4, R2 ;  /* 0x0000000409027825 */ /* 0x008fcc00078e0202 */
[----:B------:R-:W3:Y:S01]  /*0100*/  LDG.E R2, desc[UR4][R2.64] ;  /* 0x0000000402027981 */ /* 0x000ee2000c1e1900 */
[----:B----4-:R-:W-:Y:S01]  /*0110*/  IMAD.WIDE R6, R9, 0x4, R6 ;  /* 0x0000000409067825 */ /* 0x010fe200078e0206 */
[----:B-----5:R-:W-:-:S05]  /*0120*/  I2FP.F32.S32 R11, R4 ;  /* 0x00000004000b7245 */ /* 0x020fca0000201400 */
[----:B--2---:R-:W-:Y:S01]  /*0130*/  FMUL R8, R11, UR6 ;  /* 0x000000060b087c20 */ /* 0x004fe20008400000 */
[----:B---3--:R-:W-:-:S05]  /*0140*/  I2FP.F32.S32 R0, R2 ;  /* 0x0000000200007245 */ /* 0x008fca0000201400 */
[----:B------:R-:W-:-:S04]  /*0150*/  FFMA R0, R11, -R8, R0 ;  /* 0x800000080b007223 */ /* 0x000fc80000000000 */
[----:B------:R-:W-:-:S05]  /*0160*/  FADD R9, -R0, -RZ ;  /* 0x800000ff00097221 */ /* 0x000fca0000000100 */
[----:B------:R-:W-:Y:S01]  /*0170*/  STG.E desc[UR4][R6.64], R9 ;  /* 0x0000000906007986 */ /* 0x000fe2000c101904 */
[----:B------:R-:W-:Y:S05]  /*0180*/  EXIT ;  /* 0x000000000000794d */ /* 0x000fea0003800000 */
.L_x_236:
        /* <DEDUP_REMOVED lines=15> */
.L_x_276:


//--------------------- .text._Z32calculate_community_internal_sumiPiS_S_ --------------------------
	.section	.text._Z32calculate_community_internal_sumiPiS_S_,"ax",@progbits
	.align	128
        .global         _Z32calculate_community_internal_sumiPiS_S_
        .type           _Z32calculate_community_internal_sumiPiS_S_,@function
        .size           _Z32calculate_community_internal_sumiPiS_S_,(.L_x_277 - _Z32calculate_community_internal_sumiPiS_S_)
        .other          _Z32calculate_community_internal_sumiPiS_S_,@"STO_CUDA_ENTRY STV_DEFAULT"
_Z32calculate_community_internal_sumiPiS_S_:
.text._Z32calculate_community_internal_sumiPiS_S_:
        /* <DEDUP_REMOVED lines=8> */
[----:B------:R-:W-:Y:S01]  /*0080*/  UISETP.GE.AND UP0, UPT, UR11, 0x1, UPT ;  /* 0x000000010b00788c */ /* 0x000fe2000bf06270 */
[----:B------:R-:W-:Y:S01]  /*0090*/  IMAD.MOV.U32 R5, RZ, RZ, RZ ;  /* 0x000000ffff057224 */ /* 0x000fe200078e00ff */
[----:B------:R-:W0:Y:S07]  /*00a0*/  LDCU.64 UR12, c[0x0][0x358] ;  /* 0x00006b00ff0c77ac */ /* 0x000e2e0008000a00 */
[----:B------:R-:W-:Y:S05]  /*00b0*/  BRA.U !UP0, `(.L_x_237) ;  /* 0x0000000908e87547 */ /* 0x000fea000b800000 */
[----:B------:R-:W-:Y:S01]  /*00c0*/  UISETP.GE.U32.AND UP1, UPT, UR11, 0x10, UPT ;  /* 0x000000100b00788c */ /* 0x000fe2000bf26070 */
[----:B------:R-:W-:Y:S01]  /*00d0*/  CS2R R2, SRZ ;  /* 0x0000000000027805 */ /* 0x000fe2000001ff00 */
[----:B------:R-:W-:-:S04]  /*00e0*/  ULOP3.LUT UR8, UR11, 0xf, URZ, 0xc0, !UPT ;  /* 0x0000000f0b087892 */ /* 0x000fc8000f8ec0ff */
[----:B------:R-:W-:-:S03]  /*00f0*/  UISETP.NE.AND UP0, UPT, UR8, URZ, UPT ;  /* 0x000000ff0800728c */ /* 0x000fc6000bf05270 */
[----:B------:R-:W-:Y:S08]  /*0100*/  BRA.U !UP1, `(.L_x_238) ;  /* 0x00000005095c7547 */ /* 0x000ff0000b800000 */
[----:B------:R-:W1:Y:S01]  /*0110*/  LDCU.64 UR6, c[0x0][0x388] ;  /* 0x00007100ff0677ac */ /* 0x000e620008000a00 */
[----:B------:R-:W-:Y:S01]  /*0120*/  IMAD.MOV.U32 R2, RZ, RZ, RZ ;  /* 0x000000ffff027224 */ /* 0x000fe200078e00ff */
[----:B------:R-:W2:Y:S01]  /*0130*/  LDCU.64 UR4, c[0x0][0x390] ;  /* 0x00007200ff0477ac */ /* 0x000ea20008000a00 */
[----:B------:R-:W-:-:S04]  /*0140*/  ULOP3.LUT UR9, UR11, 0x7ffffff0, URZ, 0xc0, !UPT ;  /* 0x7ffffff00b097892 */ /* 0x000fc8000f8ec0ff */
[----:B------:R-:W-:Y:S02]  /*0150*/  UIADD3 UR10, UPT, UPT, -UR9, URZ, URZ ;  /* 0x000000ff090a7290 */ /* 0x000fe4000fffe1ff */
[----:B------:R-:W-:Y:S01]  /*0160*/  IMAD.U32 R3, RZ, RZ, UR9 ;  /* 0x00000009ff037e24 */ /* 0x000fe2000f8e00ff */
[----:B-1----:R-:W-:Y:S02]  /*0170*/  UIADD3 UR6, UP1, UPT, UR6, 0x20, URZ ;  /* 0x0000002006067890 */ /* 0x002fe4000ff3e0ff */
[----:B--2---:R-:W-:Y:S02]  /*0180*/  UIADD3 UR4, UP2, UPT, UR4, 0x20, URZ ;  /* 0x0000002004047890 */ /* 0x004fe4000ff5e0ff */
[----:B------:R-:W-:Y:S02]  /*0190*/  UIADD3.X UR7, UPT, UPT, URZ, UR7, URZ, UP1, !UPT ;  /* 0x00000007ff077290 */ /* 0x000fe40008ffe4ff */
[----:B------:R-:W-:Y:S01]  /*01a0*/  IMAD.U32 R4, RZ, RZ, UR6 ;  /* 0x00000006ff047e24 */ /* 0x000fe2000f8e00ff */
[----:B------:R-:W-:Y:S01]  /*01b0*/  UIADD3.X UR5, UPT, UPT, URZ, UR5, URZ, UP2, !UPT ;  /* 0x00000005ff057290 */ /* 0x000fe200097fe4ff */
[----:B------:R-:W-:-:S02]  /*01c0*/  MOV R8, UR4 ;  /* 0x0000000400087c02 */ /* 0x000fc40008000f00 */
[----:B------:R-:W-:-:S03]  /*01d0*/  IMAD.U32 R5, RZ, RZ, UR7 ;  /* 0x00000007ff057e24 */ /* 0x000fc6000f8e00ff */
[----:B------:R-:W-:-:S07]  /*01e0*/  IMAD.U32 R11, RZ, RZ, UR5 ;  /* 0x00000005ff0b7e24 */ /* 0x000fce000f8e00ff */
.L_x_239:
[----:B0-----:R-:W2:Y:S04]  /*01f0*/  LDG.E R7, desc[UR12][R4.64+-0x20] ;  /* 0xffffe00c04077981 */ /* 0x001ea8000c1e1900 */
[----:B------:R-:W3:Y:S04]  /*0200*/  LDG.E R9, desc[UR12][R4.64+-0x1c] ;  /* 0xffffe40c04097981 */ /* 0x000ee8000c1e1900 */
[----:B------:R-:W4:Y:S04]  /*0210*/  LDG.E R13, desc[UR12][R4.64+-0x18] ;  /* 0xffffe80c040d7981 */ /* 0x000f28000c1e1900 */
[----:B------:R-:W5:Y:S04]  /*0220*/  LDG.E R15, desc[UR12][R4.64+-0x14] ;  /* 0xffffec0c040f7981 */ /* 0x000f68000c1e1900 */
[----:B------:R-:W5:Y:S01]  /*0230*/  LDG.E R17, desc[UR12][R4.64+-0x10] ;  /* 0xfffff00c04117981 */ /* 0x000f62000c1e1900 */
[----:B------:R-:W-:-:S03]  /*0240*/  IMAD.MOV.U32 R6, RZ, RZ, R8 ;  /* 0x000000ffff067224 */ /* 0x000fc600078e0008 */
        /* <DEDUP_REMOVED lines=9> */
[----:B--2---:R-:W-:-:S02]  /*02e0*/  ISETP.NE.AND P2, PT, R7, R0, PT ;  /* 0x000000000700720c */ /* 0x004fc40003f45270 */
[----:B---3--:R-:W-:Y:S02]  /*02f0*/  ISETP.NE.AND P3, PT, R9, R0, PT ;  /* 0x000000000900720c */ /* 0x008fe40003f65270 */
[----:B------:R-:W-:-:S09]  /*0300*/  MOV R7, R11 ;  /* 0x0000000b00077202 */ /* 0x000fd20000000f00 */
[----:B------:R-:W2:Y:S04]  /*0310*/  @!P2 LDG.E R9, desc[UR12][R6.64+-0x20] ;  /* 0xffffe00c0609a981 */ /* 0x000ea8000c1e1900 */
[----:B------:R-:W3:Y:S01]  /*0320*/  @!P3 LDG.E R11, desc[UR12][R6.64+-0x1c] ;  /* 0xffffe40c060bb981 */ /* 0x000ee2000c1e1900 */
[-C--:B----4-:R-:W-:Y:S02]  /*0330*/  ISETP.NE.AND P4, PT, R13, R0.reuse, PT ;  /* 0x000000000d00720c */ /* 0x090fe40003f85270 */
[-C--:B-----5:R-:W-:Y:S02]  /*0340*/  ISETP.NE.AND P5, PT, R15, R0.reuse, PT ;  /* 0x000000000f00720c */ /* 0x0a0fe40003fa5270 */
[-C--:B------:R-:W-:Y:S02]  /*0350*/  ISETP.NE.AND P6, PT, R17, R0.reuse, PT ;  /* 0x000000001100720c */ /* 0x080fe40003fc5270 */
[----:B------:R-:W-:-:S02]  /*0360*/  ISETP.NE.AND P0, PT, R19, R0, PT ;  /* 0x000000001300720c */ /* 0x000fc40003f05270 */
[----:B------:R-:W-:-:S05]  /*0370*/  ISETP.NE.AND P1, PT, R21, R0, PT ;  /* 0x000000001500720c */ /* 0x000fca0003f25270 */
[----:B------:R-:W4:Y:S04]  /*0380*/  @!P4 LDG.E R13, desc[UR12][R6.64+-0x18] ;  /* 0xffffe80c060dc981 */ /* 0x000f28000c1e1900 */
[----:B------:R-:W5:Y:S04]  /*0390*/  @!P5 LDG.E R15, desc[UR12][R6.64+-0x14] ;  /* 0xffffec0c060fd981 */ /* 0x000f68000c1e1900 */
[----:B------:R-:W5:Y:S01]  /*03a0*/  @!P1 LDG.E R17, desc[UR12][R6.64+-0x8] ;  /* 0xfffff80c06119981 */ /* 0x000f62000c1e1900 */
[----:B--2---:R-:W-:Y:S01]  /*03b0*/  @!P2 IMAD.IADD R2, R2, 0x1, R9 ;  /* 0x000000010202a824 */ /* 0x004fe200078e0209 */
[----:B------:R-:W-:-:S02]  /*03c0*/  ISETP.NE.AND P2, PT, R23, R0, PT ;  /* 0x000000001700720c */ /* 0x000fc40003f45270 */
[----:B------:R-:W2:Y:S01]  /*03d0*/  @!P6 LDG.E R9, desc[UR12][R6.64+-0x10] ;  /* 0xfffff00c0609e981 */ /* 0x000ea2000c1e1900 */
[----:B---3--:R-:W-:-:S03]  /*03e0*/  @!P3 IMAD.IADD R2, R2, 0x1, R11 ;  /* 0x000000010202b824 */ /* 0x008fc600078e020b */
[----:B------:R-:W3:Y:S01]  /*03f0*/  LDG.E R23, desc[UR12][R4.64+0xc] ;  /* 0x00000c0c04177981 */ /* 0x000ee2000c1e1900 */
[----:B------:R-:W-:-:S03]  /*0400*/  ISETP.NE.AND P3, PT, R25, R0, PT ;  /* 0x000000001900720c */ /* 0x000fc60003f65270 */
[----:B------:R-:W3:Y:S04]  /*0410*/  @!P0 LDG.E R11, desc[UR12][R6.64+-0xc] ;  /* 0xfffff40c060b8981 */ /* 0x000ee8000c1e1900 */
[----:B------:R-:W3:Y:S04]  /*0420*/  LDG.E R25, desc[UR12][R4.64+0x10] ;  /* 0x0000100c04197981 */ /* 0x000ee8000c1e1900 */
[----:B------:R-:W3:Y:S04]  /*0430*/  @!P2 LDG.E R19, desc[UR12][R6.64+-0x4] ;  /* 0xfffffc0c0613a981 */ /* 0x000ee8000c1e1900 */
[----:B------:R-:W3:Y:S01]  /*0440*/  @!P3 LDG.E R21, desc[UR12][R6.64] ;  /* 0x0000000c0615b981 */ /* 0x000ee2000c1e1900 */
[----:B----4-:R-:W-:Y:S01]  /*0450*/  @!P4 IMAD.IADD R2, R2, 0x1, R13 ;  /* 0x000000010202c824 */ /* 0x010fe200078e020d */
[----:B------:R-:W-:-:S04]  /*0460*/  ISETP.NE.AND P4, PT, R27, R0, PT ;  /* 0x000000001b00720c */ /* 0x000fc80003f85270 */
[----:B-----5:R-:W-:Y:S02]  /*0470*/  @!P5 IADD3 R2, PT, PT, R2, R15, RZ ;  /* 0x0000000f0202d210 */ /* 0x020fe40007ffe0ff */
[----:B------:R-:W-:-:S03]  /*0480*/  ISETP.NE.AND P5, PT, R29, R0, PT ;  /* 0x000000001d00720c */ /* 0x000fc60003fa5270 */
[----:B--2---:R-:W-:-:S04]  /*0490*/  @!P6 IMAD.IADD R2, R2, 0x1, R9 ;  /* 0x000000010202e824 */ /* 0x004fc800078e0209 */
[----:B------:R-:W2:Y:S01]  /*04a0*/  @!P4 LDG.E R9, desc[UR12][R6.64+0x4] ;  /* 0x0000040c0609c981 */ /* 0x000ea2000c1e1900 */
[----:B---3--:R-:W-:Y:S01]  /*04b0*/  ISETP.NE.AND P6, PT, R23, R0, PT ;  /* 0x000000001700720c */ /* 0x008fe20003fc5270 */
[----:B------:R-:W-:-:S04]  /*04c0*/  @!P0 IMAD.IADD R2, R2, 0x1, R11 ;  /* 0x0000000102028824 */ /* 0x000fc800078e020b */
[----:B------:R-:W3:Y:S01]  /*04d0*/  @!P5 LDG.E R11, desc[UR12][R6.64+0x8] ;  /* 0x0000080c060bd981 */ /* 0x000ee2000c1e1900 */
[-C--:B------:R-:W-:Y:S01]  /*04e0*/  ISETP.NE.AND P0, PT, R25, R0.reuse, PT ;  /* 0x000000001900720c */ /* 0x080fe20003f05270 */
[----:B------:R-:W-:Y:S01]  /*04f0*/  @!P1 IMAD.IADD R2, R2, 0x1, R17 ;  /* 0x0000000102029824 */ /* 0x000fe200078e0211 */
[----:B------:R-:W-:-:S05]  /*0500*/  ISETP.NE.AND P1, PT, R8, R0, PT ;  /* 0x000000000800720c */ /* 0x000fca0003f25270 */
[----:B------:R-:W4:Y:S01]  /*0510*/  @!P6 LDG.E R13, desc[UR12][R6.64+0xc] ;  /* 0x00000c0c060de981 */ /* 0x000f22000c1e1900 */
[----:B------:R-:W-:Y:S02]  /*0520*/  @!P2 IADD3 R2, PT, PT, R2, R19, RZ ;  /* 0x000000130202a210 */ /* 0x000fe40007ffe0ff */
[----:B------:R-:W-:-:S03]  /*0530*/  ISETP.NE.AND P2, PT, R10, R0, PT ;  /* 0x000000000a00720c */ /* 0x000fc60003f45270 */
[----:B------:R-:W-:Y:S01]  /*0540*/  @!P3 IMAD.IADD R2, R2, 0x1, R21 ;  /* 0x000000010202b824 */ /* 0x000fe200078e0215 */
[----:B------:R-:W-:Y:S01]  /*0550*/  ISETP.NE.AND P3, PT, R12, R0, PT ;  /* 0x000000000c00720c */ /* 0x000fe20003f65270 */
[----:B------:R-:W5:Y:S04]  /*0560*/  @!P0 LDG.E R15, desc[UR12][R6.64+0x10] ;  /* 0x0000100c060f8981 */ /* 0x000f68000c1e1900 */
[----:B------:R-:W5:Y:S04]  /*0570*/  @!P1 LDG.E R17, desc[UR12][R6.64+0x14] ;  /* 0x0000140c06119981 */ /* 0x000f68000c1e1900 */
[----:B------:R-:W5:Y:S04]  /*0580*/  @!P2 LDG.E R19, desc[UR12][R6.64+0x18] ;  /* 0x0000180c0613a981 */ /* 0x000f68000c1e1900 */
[----:B------:R-:W5:Y:S01]  /*0590*/  @!P3 LDG.E R21, desc[UR12][R6.64+0x1c] ;  /* 0x00001c0c0615b981 */ /* 0x000f62000c1e1900 */
[----:B------:R-:W-:-:S04]  /*05a0*/  UIADD3 UR10, UPT, UPT, UR10, 0x10, URZ ;  /* 0x000000100a0a7890 */ /* 0x000fc8000fffe0ff */
[----:B------:R-:W-:Y:S01]  /*05b0*/  UISETP.NE.AND UP1, UPT, UR10, URZ, UPT ;  /* 0x000000ff0a00728c */ /* 0x000fe2000bf25270 */
[----:B--2---:R-:W-:-:S04]  /*05c0*/  @!P4 IMAD.IADD R2, R2, 0x1, R9 ;  /* 0x000000010202c824 */ /* 0x004fc800078e0209 */
[----:B---3--:R-:W-:-:S05]  /*05d0*/  @!P5 IMAD.IADD R2, R2, 0x1, R11 ;  /* 0x000000010202d824 */ /* 0x008fca00078e020b */
[----:B----4-:R-:W-:-:S05]  /*05e0*/  @!P6 IADD3 R2, PT, PT, R2, R13, RZ ;  /* 0x0000000d0202e210 */ /* 0x010fca0007ffe0ff */
[----:B-----5:R-:W-:-:S04]  /*05f0*/  @!P0 IMAD.IADD R2, R2, 0x1, R15 ;  /* 0x0000000102028824 */ /* 0x020fc800078e020f */
[----:B------:R-:W-:Y:S01]  /*0600*/  @!P1 IMAD.IADD R2, R2, 0x1, R17 ;  /* 0x0000000102029824 */ /* 0x000fe200078e0211 */
[----:B------:R-:W-:Y:S02]  /*0610*/  IADD3 R8, P1, PT, R6, 0x40, RZ ;  /* 0x0000004006087810 */ /* 0x000fe40007f3e0ff */
[----:B------:R-:W-:Y:S01]  /*0620*/  IADD3 R4, P0, PT, R4, 0x40, RZ ;  /* 0x0000004004047810 */ /* 0x000fe20007f1e0ff */
[----:B------:R-:W-:Y:S02]  /*0630*/  @!P2 IMAD.IADD R2, R2, 0x1, R19 ;  /* 0x000000010202a824 */ /* 0x000fe400078e0213 */
[----:B------:R-:W-:Y:S01]  /*0640*/  IMAD.X R11, RZ, RZ, R7, P1 ;  /* 0x000000ffff0b7224 */ /* 0x000fe200008e0607 */
[----:B------:R-:W-:Y:S01]  /*0650*/  IADD3.X R5, PT, PT, RZ, R5, RZ, P0, !PT ;  /* 0x00000005ff057210 */ /* 0x000fe200007fe4ff */
[----:B------:R-:W-:Y:S01]  /*0660*/  @!P3 IMAD.IADD R2, R2, 0x1, R21 ;  /* 0x000000010202b824 */ /* 0x000fe200078e0215 */
[----:B------:R-:W-:Y:S07]  /*0670*/  BRA.U UP1, `(.L_x_239) ;  /* 0xfffffff901dc7547 */ /* 0x000fee000b83ffff */
.L_x_238:
[----:B------:R-:W-:Y:S05]  /*0680*/  BRA.U !UP0, `(.L_x_240) ;  /* 0x00000005086c7547 */ /* 0x000fea000b800000 */
[----:B------:R-:W1:Y:S01]  /*0690*/  LDCU UR4, c[0x0][0x380] ;  /* 0x00007000ff0477ac */ /* 0x000e620008000800 */
[----:B------:R-:W-:Y:S02]  /*06a0*/  UISETP.GE.U32.AND UP0, UPT, UR8, 0x8, UPT ;  /* 0x000000080800788c */ /* 0x000fe4000bf06070 */
[----:B-1----:R-:W-:-:S04]  /*06b0*/  ULOP3.LUT UR5, UR4, 0x7, URZ, 0xc0, !UPT ;  /* 0x0000000704057892 */ /* 0x002fc8000f8ec0ff */
[----:B------:R-:W-:-:S03]  /*06c0*/  UISETP.NE.AND UP1, UPT, UR5, URZ, UPT ;  /* 0x000000ff0500728c */ /* 0x000fc6000bf25270 */
[----:B------:R-:W-:Y:S08]  /*06d0*/  BRA.U !UP0, `(.L_x_241) ;  /* 0x0000000108947547 */ /* 0x000ff0000b800000 */
[----:B------:R-:W1:Y:S02]  /*06e0*/  LDC.64 R4, c[0x0][0x388] ;  /* 0x0000e200ff047b82 */ /* 0x000e640000000a00 */
[----:B-1----:R-:W-:-:S06]  /*06f0*/  IMAD.WIDE.U32 R6, R3, 0x4, R4 ;  /* 0x0000000403067825 */ /* 0x002fcc00078e0004 */
[----:B------:R-:W1:Y:S01]  /*0700*/  LDC.64 R4, c[0x0][0x390] ;  /* 0x0000e400ff047b82 */ /* 0x000e620000000a00 */
[----:B0-----:R-:W2:Y:S04]  /*0710*/  LDG.E R9, desc[UR12][R6.64] ;  /* 0x0000000c06097981 */ /* 0x001ea8000c1e1900 */
[----:B------:R-:W3:Y:S04]  /*0720*/  LDG.E R11, desc[UR12][R6.64+0x4] ;  /* 0x0000040c060b7981 */ /* 0x000ee8000c1e1900 */
[----:B------:R-:W4:Y:S04]  /*0730*/  LDG.E R13, desc[UR12][R6.64+0x8] ;  /* 0x0000080c060d7981 */ /* 0x000f28000c1e1900 */
[----:B------:R-:W5:Y:S04]  /*0740*/  LDG.E R15, desc[UR12][R6.64+0xc] ;  /* 0x00000c0c060f7981 */ /* 0x000f68000c1e1900 */
[----:B------:R-:W5:Y:S04]  /*0750*/  LDG.E R17, desc[UR12][R6.64+0x10] ;  /* 0x0000100c06117981 */ /* 0x000f68000c1e1900 */
[----:B------:R-:W5:Y:S01]  /*0760*/  LDG.E R19, desc[UR12][R6.64+0x14] ;  /* 0x0000140c06137981 */ /* 0x000f62000c1e1900 */
[----:B-1----:R-:W-:-:S03]  /*0770*/  IMAD.WIDE.U32 R4, R3, 0x4, R4 ;  /* 0x0000000403047825 */ /* 0x002fc600078e0004 */
[----:B------:R-:W5:Y:S04]  /*0780*/  LDG.E R21, desc[UR12][R6.64+0x18] ;  /* 0x0000180c06157981 */ /* 0x000f68000c1e1900 */
[----:B------:R-:W5:Y:S01]  /*0790*/  LDG.E R23, desc[UR12][R6.64+0x1c] ;  /* 0x00001c0c06177981 */ /* 0x000f62000c1e1900 */
[----:B--2---:R-:W-:-:S13]  /*07a0*/  ISETP.NE.AND P6, PT, R9, R0, PT ;  /* 0x000000000900720c */ /* 0x004fda0003fc5270 */
[----:B------:R-:W2:Y:S01]  /*07b0*/  @!P6 LDG.E R9, desc[UR12][R4.64] ;  /* 0x0000000c0409e981 */ /* 0x000ea2000c1e1900 */
[-C--:B---3--:R-:W-:Y:S02]  /*07c0*/  ISETP.NE.AND P5, PT, R11, R0.reuse, PT ;  /* 0x000000000b00720c */ /* 0x088fe40003fa5270 */
[-C--:B----4-:R-:W-:Y:S02]  /*07d0*/  ISETP.NE.AND P4, PT, R13, R0.reuse, PT ;  /* 0x000000000d00720c */ /* 0x090fe40003f85270 */
[-C--:B-----5:R-:W-:Y:S02]  /*07e0*/  ISETP.NE.AND P3, PT, R15, R0.reuse, PT ;  /* 0x000000000f00720c */ /* 0x0a0fe40003f65270 */
[-C--:B------:R-:W-:Y:S02]  /*07f0*/  ISETP.NE.AND P2, PT, R17, R0.reuse, PT ;  /* 0x000000001100720c */ /* 0x080fe40003f45270 */
[----:B------:R-:W-:-:S05]  /*0800*/  ISETP.NE.AND P1, PT, R19, R0, PT ;  /* 0x000000001300720c */ /* 0x000fca0003f25270 */
[----:B------:R-:W3:Y:S04]  /*0810*/  @!P5 LDG.E R11, desc[UR12][R4.64+0x4] ;  /* 0x0000040c040bd981 */ /* 0x000ee8000c1e1900 */
[----:B------:R-:W4:Y:S01]  /*0820*/  @!P4 LDG.E R13, desc[UR12][R4.64+0x8] ;  /* 0x0000080c040dc981 */ /* 0x000f22000c1e1900 */
[----:B------:R-:W-:-:S03]  /*0830*/  ISETP.NE.AND P0, PT, R21, R0, PT ;  /* 0x000000001500720c */ /* 0x000fc60003f05270 */
[----:B------:R-:W5:Y:S04]  /*0840*/  @!P3 LDG.E R15, desc[UR12][R4.64+0xc] ;  /* 0x00000c0c040fb981 */ /* 0x000f68000c1e1900 */
[----:B------:R-:W5:Y:S06]  /*0850*/  @!P2 LDG.E R7, desc[UR12][R4.64+0x10] ;  /* 0x0000100c0407a981 */ /* 0x000f6c000c1e1900 */
[----:B------:R-:W5:Y:S01]  /*0860*/  @!P0 LDG.E R17, desc[UR12][R4.64+0x18] ;  /* 0x0000180c04118981 */ /* 0x000f62000c1e1900 */
[----:B--2---:R-:W-:Y:S01]  /*0870*/  @!P6 IMAD.IADD R2, R2, 0x1, R9 ;  /* 0x000000010202e824 */ /* 0x004fe200078e0209 */
[----:B------:R-:W-:-:S02]  /*0880*/  ISETP.NE.AND P6, PT, R23, R0, PT ;  /* 0x000000001700720c */ /* 0x000fc40003fc5270 */
[----:B------:R-:W2:Y:S11]  /*0890*/  @!P1 LDG.E R9, desc[UR12][R4.64+0x14] ;  /* 0x0000140c04099981 */ /* 0x000eb6000c1e1900 */
[----:B------:R-:W2:Y:S01]  /*08a0*/  @!P6 LDG.E R19, desc[UR12][R4.64+0x1c] ;  /* 0x00001c0c0413e981 */ /* 0x000ea2000c1e1900 */
[----:B---3--:R-:W-:-:S05]  /*08b0*/  @!P5 IADD3 R2, PT, PT, R2, R11, RZ ;  /* 0x0000000b0202d210 */ /* 0x008fca0007ffe0ff */
[----:B----4-:R-:W-:-:S04]  /*08c0*/  @!P4 IMAD.IADD R2, R2, 0x1, R13 ;  /* 0x000000010202c824 */ /* 0x010fc800078e020d */
[----:B-----5:R-:W-:-:S04]  /*08d0*/  @!P3 IMAD.IADD R2, R2, 0x1, R15 ;  /* 0x000000010202b824 */ /* 0x020fc800078e020f */
[----:B------:R-:W-:Y:S02]  /*08e0*/  @!P2 IMAD.IADD R2, R2, 0x1, R7 ;  /* 0x000000010202a824 */ /* 0x000fe400078e0207 */
[----:B------:R-:W-:-:S03]  /*08f0*/  VIADD R3, R3, 0x8 ;  /* 0x0000000803037836 */ /* 0x000fc60000000000 */
[----:B--2---:R-:W-:-:S05]  /*0900*/  @!P1 IADD3 R2, PT, PT, R2, R9, RZ ;  /* 0x0000000902029210 */ /* 0x004fca0007ffe0ff */
[----:B------:R-:W-:-:S04]  /*0910*/  @!P0 IMAD.IADD R2, R2, 0x1, R17 ;  /* 0x0000000102028824 */ /* 0x000fc800078e0211 */
[----:B------:R-:W-:-:S07]  /*0920*/  @!P6 IMAD.IADD R2, R2, 0x1, R19 ;  /* 0x000000010202e824 */ /* 0x000fce00078e0213 */
.L_x_241:
[----:B------:R-:W-:Y:S05]  /*0930*/  BRA.U !UP1, `(.L_x_240) ;  /* 0x0000000109c07547 */ /* 0x000fea000b800000 */
[----:B------:R-:W-:Y:S02]  /*0940*/  UISETP.GE.U32.AND UP0, UPT, UR5, 0x4, UPT ;  /* 0x000000040500788c */ /* 0x000fe4000bf06070 */
[----:B------:R-:W-:-:S04]  /*0950*/  ULOP3.LUT UR4, UR4, 0x3, URZ, 0xc0, !UPT ;  /* 0x0000000304047892 */ /* 0x000fc8000f8ec0ff */
[----:B------:R-:W-:-:S03]  /*0960*/  UISETP.NE.AND UP1, UPT, UR4, URZ, UPT ;  /* 0x000000ff0400728c */ /* 0x000fc6000bf25270 */
[----:B------:R-:W-:Y:S08]  /*0970*/  BRA.U !UP0, `(.L_x_242) ;  /* 0x0000000108547547 */ /* 0x000ff0000b800000 */
[----:B------:R-:W1:Y:S08]  /*0980*/  LDC.64 R4, c[0x0][0x388] ;  /* 0x0000e200ff047b82 */ /* 0x000e700000000a00 */
[----:B------:R-:W2:Y:S01]  /*0990*/  LDC.64 R6, c[0x0][0x390] ;  /* 0x0000e400ff067b82 */ /* 0x000ea20000000a00 */
[----:B-1----:R-:W-:-:S05]  /*09a0*/  IMAD.WIDE.U32 R4, R3, 0x4, R4 ;  /* 0x0000000403047825 */ /* 0x002fca00078e0004 */
[----:B0-----:R-:W3:Y:S04]  /*09b0*/  LDG.E R9, desc[UR12][R4.64] ;  /* 0x0000000c04097981 */ /* 0x001ee8000c1e1900 */
[----:B------:R-:W4:Y:S04]  /*09c0*/  LDG.E R11, desc[UR12][R4.64+0x4] ;  /* 0x0000040c040b7981 */ /* 0x000f28000c1e1900 */
[----:B------:R-:W5:Y:S04]  /*09d0*/  LDG.E R13, desc[UR12][R4.64+0x8] ;  /* 0x0000080c040d7981 */ /* 0x000f68000c1e1900 */
[----:B------:R-:W5:Y:S01]  /*09e0*/  LDG.E R15, desc[UR12][R4.64+0xc] ;  /* 0x00000c0c040f7981 */ /* 0x000f62000c1e1900 */
[----:B--2---:R-:W-:Y:S01]  /*09f0*/  IMAD.WIDE.U32 R6, R3, 0x4, R6 ;  /* 0x0000000403067825 */ /* 0x004fe200078e0006 */
[----:B---3--:R-:W-:-:S02]  /*0a00*/  ISETP.NE.AND P0, PT, R9, R0, PT ;  /* 0x000000000900720c */ /* 0x008fc40003f05270 */
[-C--:B----4-:R-:W-:Y:S02]  /*0a10*/  ISETP.NE.AND P1, PT, R11, R0.reuse, PT ;  /* 0x000000000b00720c */ /* 0x090fe40003f25270 */
[-C--:B-----5:R-:W-:Y:S02]  /*0a20*/  ISETP.NE.AND P2, PT, R13, R0.reuse, PT ;  /* 0x000000000d00720c */ /* 0x0a0fe40003f45270 */
[----:B------:R-:W-:-:S07]  /*0a30*/  ISETP.NE.AND P3, PT, R15, R0, PT ;  /* 0x000000000f00720c */ /* 0x000fce0003f65270 */
[----:B------:R-:W2:Y:S04]  /*0a40*/  @!P0 LDG.E R9, desc[UR12][R6.64] ;  /* 0x0000000c06098981 */ /* 0x000ea8000c1e1900 */
[----:B------:R-:W3:Y:S04]  /*0a50*/  @!P1 LDG.E R11, desc[UR12][R6.64+0x4] ;  /* 0x0000040c060b9981 */ /* 0x000ee8000c1e1900 */
[----:B------:R-:W4:Y:S04]  /*0a60*/  @!P2 LDG.E R13, desc[UR12][R6.64+0x8] ;  /* 0x0000080c060da981 */ /* 0x000f28000c1e1900 */
[----:B------:R-:W5:Y:S01]  /*0a70*/  @!P3 LDG.E R15, desc[UR12][R6.64+0xc] ;  /* 0x00000c0c060fb981 */ /* 0x000f62000c1e1900 */
[----:B------:R-:W-:Y:S01]  /*0a80*/  VIADD R3, R3, 0x4 ;  /* 0x0000000403037836 */ /* 0x000fe20000000000 */
[----:B--2---:R-:W-:-:S05]  /*0a90*/  @!P0 IADD3 R2, PT, PT, R2, R9, RZ ;  /* 0x0000000902028210 */ /* 0x004fca0007ffe0ff */
[----:B---3--:R-:W-:-:S04]  /*0aa0*/  @!P1 IMAD.IADD R2, R2, 0x1, R11 ;  /* 0x0000000102029824 */ /* 0x008fc800078e020b */
[----:B----4-:R-:W-:-:S05]  /*0ab0*/  @!P2 IMAD.IADD R2, R2, 0x1, R13 ;  /* 0x000000010202a824 */ /* 0x010fca00078e020d */
[----:B-----5:R-:W-:-:S07]  /*0ac0*/  @!P3 IADD3 R2, PT, PT, R2, R15, RZ ;  /* 0x0000000f0202b210 */ /* 0x020fce0007ffe0ff */
.L_x_242:
[----:B------:R-:W-:Y:S05]  /*0ad0*/  BRA.U !UP1, `(.L_x_240) ;  /* 0x0000000109587547 */ /* 0x000fea000b800000 */
[----:B------:R-:W1:Y:S01]  /*0ae0*/  LDC.64 R4, c[0x0][0x390] ;  /* 0x0000e400ff047b82 */ /* 0x000e620000000a00 */
[----:B------:R-:W-:-:S07]  /*0af0*/  UIADD3 UR4, UPT, UPT, -UR4, URZ, URZ ;  /* 0x000000ff04047290 */ /* 0x000fce000fffe1ff */
[----:B------:R-:W2:Y:S01]  /*0b00*/  LDC.64 R6, c[0x0][0x388] ;  /* 0x0000e200ff067b82 */ /* 0x000ea20000000a00 */
[----:B-1----:R-:W-:-:S04]  /*0b10*/  IMAD.WIDE.U32 R4, R3, 0x4, R4 ;  /* 0x0000000403047825 */ /* 0x002fc800078e0004 */
[----:B------:R-:W-:Y:S02]  /*0b20*/  IMAD.MOV.U32 R8, RZ, RZ, R4 ;  /* 0x000000ffff087224 */ /* 0x000fe400078e0004 */
[----:B------:R-:W-:Y:S02]  /*0b30*/  IMAD.MOV.U32 R9, RZ, RZ, R5 ;  /* 0x000000ffff097224 */ /* 0x000fe400078e0005 */
[----:B--2---:R-:W-:-:S07]  /*0b40*/  IMAD.WIDE.U32 R6, R3, 0x4, R6 ;  /* 0x0000000403067825 */ /* 0x004fce00078e0006 */
.L_x_243:
[----:B------:R-:W-:Y:S01]  /*0b50*/  IMAD.MOV.U32 R4, RZ, RZ, R6 ;  /* 0x000000ffff047224 */ /* 0x000fe200078e0006 */
[----:B------:R-:W-:-:S05]  /*0b60*/  MOV R5, R7 ;  /* 0x0000000700057202 */ /* 0x000fca0000000f00 */
[----:B0-----:R-:W2:Y:S02]  /*0b70*/  LDG.E R3, desc[UR12][R4.64] ;  /* 0x0000000c04037981 */ /* 0x001ea4000c1e1900 */
[----:B--2---:R-:W-:-:S13]  /*0b80*/  ISETP.NE.AND P0, PT, R3, R0, PT ;  /* 0x000000000300720c */ /* 0x004fda0003f05270 */
[----:B------:R-:W-:Y:S02]  /*0b90*/  @!P0 IMAD.MOV.U32 R4, RZ, RZ, R8 ;  /* 0x000000ffff048224 */ /* 0x000fe400078e0008 */
[----:B------:R-:W-:-:S05]  /*0ba0*/  @!P0 IMAD.MOV.U32 R5, RZ, RZ, R9 ;  /* 0x000000ffff058224 */ /* 0x000fca00078e0009 */
[----:B------:R-:W2:Y:S01]  /*0bb0*/  @!P0 LDG.E R3, desc[UR12][R4.64] ;  /* 0x0000000c04038981 */ /* 0x000ea2000c1e1900 */
[----:B------:R-:W-:Y:S01]  /*0bc0*/  UIADD3 UR4, UPT, UPT, UR4, 0x1, URZ ;  /* 0x0000000104047890 */ /* 0x000fe2000fffe0ff */
[----:B------:R-:W-:Y:S02]  /*0bd0*/  IADD3 R8, P1, PT, R8, 0x4, RZ ;  /* 0x0000000408087810 */ /* 0x000fe40007f3e0ff */
[----:B------:R-:W-:Y:S01]  /*0be0*/  IADD3 R6, P2, PT, R6, 0x4, RZ ;  /* 0x0000000406067810 */ /* 0x000fe20007f5e0ff */
[----:B------:R-:W-:Y:S02]  /*0bf0*/  UISETP.NE.AND UP0, UPT, UR4, URZ, UPT ;  /* 0x000000ff0400728c */ /* 0x000fe4000bf05270 */
[----:B------:R-:W-:Y:S01]  /*0c00*/  IMAD.X R9, RZ, RZ, R9, P1 ;  /* 0x000000ffff097224 */ /* 0x000fe200008e0609 */
[----:B------:R-:W-:Y:S01]  /*0c10*/  IADD3.X R7, PT, PT, RZ, R7, RZ, P2, !PT ;  /* 0x00000007ff077210 */ /* 0x000fe200017fe4ff */
[----:B--2---:R-:W-:-:S05]  /*0c20*/  @!P0 IMAD.IADD R2, R2, 0x1, R3 ;  /* 0x0000000102028824 */ /* 0x004fca00078e0203 */
[----:B------:R-:W-:Y:S05]  /*0c30*/  BRA.U UP0, `(.L_x_243) ;  /* 0xfffffffd00c47547 */ /* 0x000fea000b83ffff */
.L_x_240:
[----:B------:R-:W-:-:S04]  /*0c40*/  LEA.HI R2, R2, R2, RZ, 0x1 ;  /* 0x0000000202027211 */ /* 0x000fc800078f08ff */
[----:B------:R-:W-:-:S07]  /*0c50*/  SHF.R.S32.HI R5, RZ, 0x1, R2 ;  /* 0x00000001ff057819 */ /* 0x000fce0000011402 */
.L_x_237:
[----:B------:R-:W1:Y:S02]  /*0c60*/  LDC.64 R2, c[0x0][0x398] ;  /* 0x0000e600ff027b82 */ /* 0x000e640000000a00 */
[----:B-1----:R-:W-:-:S05]  /*0c70*/  IMAD.WIDE R2, R0, 0x4, R2 ;  /* 0x0000000400027825 */ /* 0x002fca00078e0202 */
[----:B0-----:R-:W-:Y:S01]  /*0c80*/  STG.E desc[UR12][R2.64], R5 ;  /* 0x0000000502007986 */ /* 0x001fe2000c10190c */
[----:B------:R-:W-:Y:S05]  /*0c90*/  EXIT ;  /* 0x000000000000794d */ /* 0x000fea0003800000 */
.L_x_244:
        /* <DEDUP_REMOVED lines=14> */
.L_x_277:


//--------------------- .text._Z34calculate_community_internal_edgesiPiS_S_S_ --------------------------
	.section	.text._Z34calculate_community_internal_edgesiPiS_S_S_,"ax",@progbits
	.align	128
        .global         _Z34calculate_community_internal_edgesiPiS_S_S_
        .type           _Z34calculate_community_internal_edgesiPiS_S_S_,@function
        .size           _Z34calculate_community_internal_edgesiPiS_S_S_,(.L_x_278 - _Z34calculate_community_internal_edgesiPiS_S_S_)
        .other          _Z34calculate_community_internal_edgesiPiS_S_S_,@"STO_CUDA_ENTRY STV_DEFAULT"
_Z34calculate_community_internal_edgesiPiS_S_S_:
.text._Z34calculate_community_internal_edgesiPiS_S_S_:
        /* <DEDUP_REMOVED lines=8> */
[C---:B------:R-:W-:Y:S01]  /*0080*/  ISETP.GE.AND P0, PT, R0.reuse, 0x1, PT ;  /* 0x000000010000780c */ /* 0x040fe20003f06270 */
[----:B------:R-:W0:Y:S01]  /*0090*/  LDC.64 R8, c[0x0][0x390] ;  /* 0x0000e400ff087b82 */ /* 0x000e220000000a00 */
[----:B------:R-:W1:Y:S07]  /*00a0*/  LDCU.64 UR4, c[0x0][0x358] ;  /* 0x00006b00ff0477ac */ /* 0x000e6e0008000a00 */
[----:B------:R-:W2:Y:S04]  /*00b0*/  LDC.64 R14, c[0x0][0x398] ;  /* 0x0000e600ff0e7b82 */ /* 0x000ea80000000a00 */
[----:B------:R-:W-:-:S04]  /*00c0*/  @P0 VIADD R3, R0, 0xffffffff ;  /* 0xffffffff00030836 */ /* 0x000fc80000000000 */
[----:B------:R-:W3:Y:S01]  /*00d0*/  @P0 LDC.64 R4, c[0x0][0x390] ;  /* 0x0000e400ff040b82 */ /* 0x000ee20000000a00 */
[----:B0-----:R-:W-:-:S05]  /*00e0*/  IMAD.WIDE R8, R0, 0x4, R8 ;  /* 0x0000000400087825 */ /* 0x001fca00078e0208 */
[----:B-1----:R-:W4:Y:S01]  /*00f0*/  LDG.E R2, desc[UR4][R8.64] ;  /* 0x0000000408027981 */ /* 0x002f22000c1e1900 */
[----:B---3--:R-:W-:-:S04]  /*0100*/  @P0 IMAD.WIDE.U32 R4, R3, 0x4, R4 ;  /* 0x0000000403040825 */ /* 0x008fc800078e0004 */
[----:B------:R-:W-:-:S06]  /*0110*/  IMAD.MOV.U32 R3, RZ, RZ, RZ ;  /* 0x000000ffff037224 */ /* 0x000fcc00078e00ff */
[----:B------:R-:W4:Y:S01]  /*0120*/  @P0 LDG.E R3, desc[UR4][R4.64] ;  /* 0x0000000404030981 */ /* 0x000f22000c1e1900 */
[----:B------:R-:W-:Y:S01]  /*0130*/  BSSY.RECONVERGENT B0, `(.L_x_245) ;  /* 0x00000e5000007945 */ /* 0x000fe20003800200 */
[----:B------:R-:W-:Y:S01]  /*0140*/  HFMA2 R7, -RZ, RZ, 0, 0 ;  /* 0x00000000ff077431 */ /* 0x000fe200000001ff */
[----:B----4-:R-:W-:-:S13]  /*0150*/  ISETP.GE.AND P0, PT, R3, R2, PT ;  /* 0x000000020300720c */ /* 0x010fda0003f06270 */
[----:B--2---:R-:W-:Y:S05]  /*0160*/  @P0 BRA `(.L_x_246) ;  /* 0x0000000c00840947 */ /* 0x004fea0003800000 */
[----:B------:R-:W-:-:S05]  /*0170*/  IMAD.WIDE R8, R0, 0x4, R14 ;  /* 0x0000000400087825 */ /* 0x000fca00078e020e */
[----:B------:R0:W5:Y:S01]  /*0180*/  LDG.E R4, desc[UR4][R8.64] ;  /* 0x0000000408047981 */ /* 0x000162000c1e1900 */
[----:B------:R-:W-:Y:S01]  /*0190*/  IMAD.IADD R5, R2, 0x1, -R3 ;  /* 0x0000000102057824 */ /* 0x000fe200078e0a03 */
[----:B------:R-:W-:Y:S01]  /*01a0*/  BSSY.RECONVERGENT B1, `(.L_x_247) ;  /* 0x0000072000017945 */ /* 0x000fe20003800200 */
[----:B------:R-:W-:Y:S01]  /*01b0*/  IMAD.IADD R2, R3, 0x1, -R2 ;  /* 0x0000000103027824 */ /* 0x000fe200078e0a02 */
[----:B------:R-:W-:Y:S02]  /*01c0*/  MOV R7, RZ ;  /* 0x000000ff00077202 */ /* 0x000fe40000000f00 */
[----:B------:R-:W-:Y:S02]  /*01d0*/  LOP3.LUT R6, R5, 0xf, RZ, 0xc0, !PT ;  /* 0x0000000f05067812 */ /* 0x000fe400078ec0ff */
[----:B------:R-:W-:Y:S02]  /*01e0*/  ISETP.GT.U32.AND P1, PT, R2, -0x10, PT ;  /* 0xfffffff00200780c */ /* 0x000fe40003f24070 */
[----:B------:R-:W-:-:S11]  /*01f0*/  ISETP.NE.AND P0, PT, R6, RZ, PT ;  /* 0x000000ff0600720c */ /* 0x000fd60003f05270 */
[----:B0-----:R-:W-:Y:S05]  /*0200*/  @P1 BRA `(.L_x_248) ;  /* 0x0000000400ac1947 */ /* 0x001fea0003800000 */
[----:B------:R-:W0:Y:S01]  /*0210*/  LDC.64 R16, c[0x0][0x388] ;  /* 0x0000e200ff107b82 */ /* 0x000e220000000a00 */
[----:B------:R-:W-:Y:S01]  /*0220*/  LOP3.LUT R2, R5, 0xfffffff0, RZ, 0xc0, !PT ;  /* 0xfffffff005027812 */ /* 0x000fe200078ec0ff */
[----:B------:R-:W-:-:S04]  /*0230*/  IMAD.MOV.U32 R7, RZ, RZ, RZ ;  /* 0x000000ffff077224 */ /* 0x000fc800078e00ff */
[----:B------:R-:W-:Y:S01]  /*0240*/  IMAD.MOV R2, RZ, RZ, -R2 ;  /* 0x000000ffff027224 */ /* 0x000fe200078e0a02 */
[----:B0-----:R-:W-:-:S04]  /*0250*/  IADD3 R16, P1, PT, R16, 0x20, RZ ;  /* 0x0000002010107810 */ /* 0x001fc80007f3e0ff */
[----:B------:R-:W-:-:S09]  /*0260*/  IADD3.X R17, PT, PT, RZ, R17, RZ, P1, !PT ;  /* 0x00000011ff117210 */ /* 0x000fd20000ffe4ff */
.L_x_249:
[----:B------:R-:W-:-:S05]  /*0270*/  IMAD.WIDE R18, R3, 0x4, R16 ;  /* 0x0000000403127825 */ /* 0x000fca00078e0210 */
        /* <DEDUP_REMOVED lines=12> */
[----:B------:R-:W4:Y:S01]  /*0340*/  LDG.E R28, desc[UR4][R18.64+0x10] ;  /* 0x00001004121c7981 */ /* 0x000f22000c1e1900 */
[----:B--2---:R-:W-:-:S04]  /*0350*/  IMAD.WIDE R20, R21, 0x4, R14 ;  /* 0x0000000415147825 */ /* 0x004fc800078e020e */
[----:B---3--:R-:W-:Y:S02]  /*0360*/  IMAD.WIDE R26, R27, 0x4, R14 ;  /* 0x000000041b1a7825 */ /* 0x008fe400078e020e */
[----:B------:R0:W2:Y:S04]  /*0370*/  LDG.E R21, desc[UR4][R20.64] ;  /* 0x0000000414157981 */ /* 0x0000a8000c1e1900 */
[----:B------:R-:W3:Y:S04]  /*0380*/  LDG.E R27, desc[UR4][R26.64] ;  /* 0x000000041a1b7981 */ /* 0x000ee8000c1e1900 */
[----:B------:R-:W4:Y:S01]  /*0390*/  LDG.E R26, desc[UR4][R18.64+0x14] ;  /* 0x00001404121a7981 */ /* 0x000f22000c1e1900 */
[----:B0-----:R-:W-:Y:S01]  /*03a0*/  VIADD R20, R7, 0x1 ;  /* 0x0000000107147836 */ /* 0x001fe20000000000 */
[----:B--2--5:R-:W-:-:S02]  /*03b0*/  ISETP.NE.AND P1, PT, R21, R4, PT ;  /* 0x000000041500720c */ /* 0x024fc40003f25270 */
[----:B---3--:R-:W-:-:S11]  /*03c0*/  ISETP.NE.AND P2, PT, R27, R4, PT ;  /* 0x000000041b00720c */ /* 0x008fd60003f45270 */
[----:B------:R-:W-:-:S05]  /*03d0*/  @P1 IMAD.MOV R20, RZ, RZ, R7 ;  /* 0x000000ffff141224 */ /* 0x000fca00078e0207 */
[----:B------:R-:W-:Y:S01]  /*03e0*/  IADD3 R7, PT, PT, R20, 0x1, RZ ;  /* 0x0000000114077810 */ /* 0x000fe20007ffe0ff */
[----:B------:R-:W-:Y:S02]  /*03f0*/  @P2 IMAD.MOV R7, RZ, RZ, R20 ;  /* 0x000000ffff072224 */ /* 0x000fe400078e0214 */
[----:B----4-:R-:W-:-:S05]  /*0400*/  IMAD.WIDE R20, R22, 0x4, R14 ;  /* 0x0000000416147825 */ /* 0x010fca00078e020e */
[----:B------:R0:W2:Y:S02]  /*0410*/  LDG.E R27, desc[UR4][R20.64] ;  /* 0x00000004141b7981 */ /* 0x0000a4000c1e1900 */
[----:B0-----:R-:W-:-:S05]  /*0420*/  IMAD.WIDE R20, R9, 0x4, R14 ;  /* 0x0000000409147825 */ /* 0x001fca00078e020e */
[----:B------:R0:W3:Y:S02]  /*0430*/  LDG.E R9, desc[UR4][R20.64] ;  /* 0x0000000414097981 */ /* 0x0000e4000c1e1900 */
[----:B0-----:R-:W-:-:S05]  /*0440*/  IMAD.WIDE R20, R12, 0x4, R14 ;  /* 0x000000040c147825 */ /* 0x001fca00078e020e */
[----:B------:R0:W4:Y:S02]  /*0450*/  LDG.E R24, desc[UR4][R20.64] ;  /* 0x0000000414187981 */ /* 0x000124000c1e1900 */
[----:B0-----:R-:W-:-:S05]  /*0460*/  IMAD.WIDE R20, R10, 0x4, R14 ;  /* 0x000000040a147825 */ /* 0x001fca00078e020e */
[----:B------:R0:W4:Y:S02]  /*0470*/  LDG.E R12, desc[UR4][R20.64] ;  /* 0x00000004140c7981 */ /* 0x000124000c1e1900 */
[----:B0-----:R-:W-:-:S05]  /*0480*/  IMAD.WIDE R20, R8, 0x4, R14 ;  /* 0x0000000408147825 */ /* 0x001fca00078e020e */
[----:B------:R0:W4:Y:S02]  /*0490*/  LDG.E R10, desc[UR4][R20.64] ;  /* 0x00000004140a7981 */ /* 0x000124000c1e1900 */
[----:B0-----:R-:W-:-:S05]  /*04a0*/  IMAD.WIDE R20, R29, 0x4, R14 ;  /* 0x000000041d147825 */ /* 0x001fca00078e020e */
[----:B------:R0:W4:Y:S01]  /*04b0*/  LDG.E R8, desc[UR4][R20.64] ;  /* 0x0000000414087981 */ /* 0x000122000c1e1900 */
[----:B------:R-:W-:-:S04]  /*04c0*/  IMAD.WIDE R22, R23, 0x4, R14 ;  /* 0x0000000417167825 */ /* 0x000fc800078e020e */
[----:B0-----:R-:W-:-:S05]  /*04d0*/  IMAD.WIDE R20, R25, 0x4, R14 ;  /* 0x0000000419147825 */ /* 0x001fca00078e020e */
[----:B------:R0:W4:Y:S02]  /*04e0*/  LDG.E R29, desc[UR4][R20.64] ;  /* 0x00000004141d7981 */ /* 0x000124000c1e1900 */
[----:B0-----:R-:W-:-:S05]  /*04f0*/  IMAD.WIDE R20, R13, 0x4, R14 ;  /* 0x000000040d147825 */ /* 0x001fca00078e020e */
[----:B------:R0:W4:Y:S02]  /*0500*/  LDG.E R25, desc[UR4][R20.64] ;  /* 0x0000000414197981 */ /* 0x000124000c1e1900 */
[--C-:B0-----:R-:W-:Y:S02]  /*0510*/  IMAD.WIDE R20, R11, 0x4, R14.reuse ;  /* 0x000000040b147825 */ /* 0x101fe400078e020e */
[----:B------:R0:W4:Y:S04]  /*0520*/  LDG.E R11, desc[UR4][R22.64] ;  /* 0x00000004160b7981 */ /* 0x000128000c1e1900 */
[----:B------:R1:W4:Y:S01]  /*0530*/  LDG.E R13, desc[UR4][R20.64] ;  /* 0x00000004140d7981 */ /* 0x000322000c1e1900 */
[----:B0-----:R-:W-:-:S03]  /*0540*/  IMAD.WIDE R22, R26, 0x4, R14 ;  /* 0x000000041a167825 */ /* 0x001fc600078e020e */
[----:B------:R-:W3:Y:S01]  /*0550*/  LDG.E R26, desc[UR4][R18.64+0x18] ;  /* 0x00001804121a7981 */ /* 0x000ee2000c1e1900 */
[----:B-1----:R-:W-:-:S03]  /*0560*/  IMAD.WIDE R20, R28, 0x4, R14 ;  /* 0x000000041c147825 */ /* 0x002fc600078e020e */
[----:B------:R-:W4:Y:S04]  /*0570*/  LDG.E R23, desc[UR4][R22.64] ;  /* 0x0000000416177981 */ /* 0x000f28000c1e1900 */
[----:B------:R3:W4:Y:S04]  /*0580*/  LDG.E R28, desc[UR4][R20.64] ;  /* 0x00000004141c7981 */ /* 0x000728000c1e1900 */
[----:B------:R-:W4:Y:S01]  /*0590*/  LDG.E R19, desc[UR4][R18.64+0x1c] ;  /* 0x00001c0412137981 */ /* 0x000f22000c1e1900 */
[----:B--2---:R-:W-:Y:S01]  /*05a0*/  ISETP.NE.AND P2, PT, R27, R4, PT ;  /* 0x000000041b00720c */ /* 0x004fe20003f45270 */
[----:B---3--:R-:W-:-:S06]  /*05b0*/  IMAD.WIDE R20, R26, 0x4, R14 ;  /* 0x000000041a147825 */ /* 0x008fcc00078e020e */
[----:B------:R-:W2:Y:S01]  /*05c0*/  LDG.E R21, desc[UR4][R20.64] ;  /* 0x0000000414157981 */ /* 0x000ea2000c1e1900 */
[----:B----4-:R-:W-:-:S06]  /*05d0*/  IMAD.WIDE R26, R19, 0x4, R14 ;  /* 0x00000004131a7825 */ /* 0x010fcc00078e020e */
[----:B------:R-:W3:Y:S01]  /*05e0*/  LDG.E R27, desc[UR4][R26.64] ;  /* 0x000000041a1b7981 */ /* 0x000ee2000c1e1900 */
[-C--:B------:R-:W-:Y:S01]  /*05f0*/  ISETP.NE.AND P1, PT, R9, R4.reuse, PT ;  /* 0x000000040900720c */ /* 0x080fe20003f25270 */
[C---:B------:R-:W-:Y:S01]  /*0600*/  VIADD R9, R7.reuse, 0x1 ;  /* 0x0000000107097836 */ /* 0x040fe20000000000 */
[----:B------:R-:W-:Y:S02]  /*0610*/  @P2 IADD3 R9, PT, PT, R7, RZ, RZ ;  /* 0x000000ff07092210 */ /* 0x000fe40007ffe0ff */
[----:B------:R-:W-:-:S03]  /*0620*/  ISETP.NE.AND P2, PT, R24, R4, PT ;  /* 0x000000041800720c */ /* 0x000fc60003f45270 */
[----:B------:R-:W-:-:S06]  /*0630*/  VIADD R7, R9, 0x1 ;  /* 0x0000000109077836 */ /* 0x000fcc0000000000 */
[----:B------:R-:W-:Y:S02]  /*0640*/  @P1 IADD3 R7, PT, PT, R9, RZ, RZ ;  /* 0x000000ff09071210 */ /* 0x000fe40007ffe0ff */
[----:B------:R-:W-:-:S03]  /*0650*/  ISETP.NE.AND P1, PT, R12, R4, PT ;  /* 0x000000040c00720c */ /* 0x000fc60003f25270 */
[C---:B------:R-:W-:Y:S01]  /*0660*/  VIADD R9, R7.reuse, 0x1 ;  /* 0x0000000107097836 */ /* 0x040fe20000000000 */
[----:B------:R-:W-:Y:S02]  /*0670*/  @P2 IADD3 R9, PT, PT, R7, RZ, RZ ;  /* 0x000000ff07092210 */ /* 0x000fe40007ffe0ff */
[----:B------:R-:W-:-:S03]  /*0680*/  ISETP.NE.AND P2, PT, R10, R4, PT ;  /* 0x000000040a00720c */ /* 0x000fc60003f45270 */
[----:B------:R-:W-:-:S04]  /*0690*/  VIADD R7, R9, 0x1 ;  /* 0x0000000109077836 */ /* 0x000fc80000000000 */
        /* <DEDUP_REMOVED lines=21> */
[----:B------:R-:W-:-:S05]  /*07f0*/  @P2 IADD3 R8, PT, PT, R7, RZ, RZ ;  /* 0x000000ff07082210 */ /* 0x000fca0007ffe0ff */
[----:B------:R-:W-:Y:S01]  /*0800*/  VIADD R7, R8, 0x1 ;  /* 0x0000000108077836 */ /* 0x000fe20000000000 */
[----:B------:R-:W-:-:S03]  /*0810*/  IADD3 R2, PT, PT, R2, 0x10, RZ ;  /* 0x0000001002027810 */ /* 0x000fc60007ffe0ff */
[----:B------:R-:W-:-:S05]  /*0820*/  @P1 IADD3 R7, PT, PT, R8, RZ, RZ ;  /* 0x000000ff08071210 */ /* 0x000fca0007ffe0ff */
[----:B------:R-:W-:Y:S02]  /*0830*/  VIADD R8, R7, 0x1 ;  /* 0x0000000107087836 */ /* 0x000fe40000000000 */
[----:B------:R-:W-:Y:S01]  /*0840*/  VIADD R3, R3, 0x10 ;  /* 0x0000001003037836 */ /* 0x000fe20000000000 */
[----:B--2---:R-:W-:-:S13]  /*0850*/  ISETP.NE.AND P2, PT, R21, R4, PT ;  /* 0x000000041500720c */ /* 0x004fda0003f45270 */
[----:B------:R-:W-:Y:S01]  /*0860*/  @P2 IMAD.MOV R8, RZ, RZ, R7 ;  /* 0x000000ffff082224 */ /* 0x000fe200078e0207 */
[----:B------:R-:W-:Y:S02]  /*0870*/  ISETP.NE.AND P2, PT, R2, RZ, PT ;  /* 0x000000ff0200720c */ /* 0x000fe40003f45270 */
[----:B---3--:R-:W-:Y:S02]  /*0880*/  ISETP.NE.AND P1, PT, R27, R4, PT ;  /* 0x000000041b00720c */ /* 0x008fe40003f25270 */
[----:B------:R-:W-:-:S11]  /*0890*/  IADD3 R7, PT, PT, R8, 0x1, RZ ;  /* 0x0000000108077810 */ /* 0x000fd60007ffe0ff */
[----:B------:R-:W-:Y:S01]  /*08a0*/  @P1 IADD3 R7, PT, PT, R8, RZ, RZ ;  /* 0x000000ff08071210 */ /* 0x000fe20007ffe0ff */
[----:B------:R-:W-:Y:S06]  /*08b0*/  @P2 BRA `(.L_x_249) ;  /* 0xfffffff8006c2947 */ /* 0x000fec000383ffff */
.L_x_248:
[----:B------:R-:W-:Y:S05]  /*08c0*/  BSYNC.RECONVERGENT B1 ;  /* 0x0000000000017941 */ /* 0x000fea0003800200 */
.L_x_247:
        /* <DEDUP_REMOVED lines=16> */
[----:B--2---:R-:W-:-:S04]  /*09d0*/  IMAD.WIDE R10, R11, 0x4, R14 ;  /* 0x000000040b0a7825 */ /* 0x004fc800078e020e */
[--C-:B---3--:R-:W-:Y:S02]  /*09e0*/  IMAD.WIDE R24, R25, 0x4, R14.reuse ;  /* 0x0000000419187825 */ /* 0x108fe400078e020e */
[----:B------:R-:W2:Y:S02]  /*09f0*/  LDG.E R11, desc[UR4][R10.64] ;  /* 0x000000040a0b7981 */ /* 0x000ea4000c1e1900 */
[--C-:B----4-:R-:W-:Y:S02]  /*0a00*/  IMAD.WIDE R26, R27, 0x4, R14.reuse ;  /* 0x000000041b1a7825 */ /* 0x110fe400078e020e */
[----:B------:R-:W3:Y:S02]  /*0a10*/  LDG.E R25, desc[UR4][R24.64] ;  /* 0x0000000418197981 */ /* 0x000ee4000c1e1900 */
[--C-:B------:R-:W-:Y:S02]  /*0a20*/  IMAD.WIDE R8, R9, 0x4, R14.reuse ;  /* 0x0000000409087825 */ /* 0x100fe400078e020e */
[----:B------:R-:W4:Y:S02]  /*0a30*/  LDG.E R27, desc[UR4][R26.64] ;  /* 0x000000041a1b7981 */ /* 0x000f24000c1e1900 */
[----:B------:R-:W-:-:S02]  /*0a40*/  IMAD.WIDE R18, R19, 0x4, R14 ;  /* 0x0000000413127825 */ /* 0x000fc400078e020e */
[----:B------:R-:W4:Y:S02]  /*0a50*/  LDG.E R9, desc[UR4][R8.64] ;  /* 0x0000000408097981 */ /* 0x000f24000c1e1900 */
[--C-:B------:R-:W-:Y:S02]  /*0a60*/  IMAD.WIDE R20, R21, 0x4, R14.reuse ;  /* 0x0000000415147825 */ /* 0x100fe400078e020e */
[----:B------:R-:W4:Y:S02]  /*0a70*/  LDG.E R19, desc[UR4][R18.64] ;  /* 0x0000000412137981 */ /* 0x000f24000c1e1900 */
[--C-:B------:R-:W-:Y:S02]  /*0a80*/  IMAD.WIDE R16, R17, 0x4, R14.reuse ;  /* 0x0000000411107825 */ /* 0x100fe400078e020e */
[----:B------:R-:W4:Y:S02]  /*0a90*/  LDG.E R21, desc[UR4][R20.64] ;  /* 0x0000000414157981 */ /* 0x000f24000c1e1900 */
[----:B------:R-:W-:-:S02]  /*0aa0*/  IMAD.WIDE R12, R13, 0x4, R14 ;  /* 0x000000040d0c7825 */ /* 0x000fc400078e020e */
[----:B------:R-:W4:Y:S04]  /*0ab0*/  LDG.E R17, desc[UR4][R16.64] ;  /* 0x0000000410117981 */ /* 0x000f28000c1e1900 */
[----:B------:R-:W4:Y:S01]  /*0ac0*/  LDG.E R13, desc[UR4][R12.64] ;  /* 0x000000040c0d7981 */ /* 0x000f22000c1e1900 */
[----:B------:R-:W-:Y:S01]  /*0ad0*/  VIADD R6, R7, 0x1 ;  /* 0x0000000107067836 */ /* 0x000fe20000000000 */
[----:B------:R-:W-:Y:S02]  /*0ae0*/  IADD3 R3, PT, PT, R3, 0x8, RZ ;  /* 0x0000000803037810 */ /* 0x000fe40007ffe0ff */
[-C--:B--2--5:R-:W-:Y:S02]  /*0af0*/  ISETP.NE.AND P2, PT, R11, R4.reuse, PT ;  /* 0x000000040b00720c */ /* 0x0a4fe40003f45270 */
[----:B---3--:R-:W-:-:S11]  /*0b00*/  ISETP.NE.AND P1, PT, R25, R4, PT ;  /* 0x000000041900720c */ /* 0x008fd60003f25270 */
[----:B------:R-:W-:Y:S02]  /*0b10*/  @P2 IADD3 R6, PT, PT, R7, RZ, RZ ;  /* 0x000000ff07062210 */ /* 0x000fe40007ffe0ff */
[----:B----4-:R-:W-:-:S03]  /*0b20*/  ISETP.NE.AND P2, PT, R27, R4, PT ;  /* 0x000000041b00720c */ /* 0x010fc60003f45270 */
        /* <DEDUP_REMOVED lines=16> */
[----:B------:R-:W-:-:S05]  /*0c30*/  @P2 IADD3 R6, PT, PT, R7, RZ, RZ ;  /* 0x000000ff07062210 */ /* 0x000fca0007ffe0ff */
[----:B------:R-:W-:Y:S02]  /*0c40*/  VIADD R7, R6, 0x1 ;  /* 0x0000000106077836 */ /* 0x000fe40000000000 */
[----:B------:R-:W-:-:S07]  /*0c50*/  @P1 IMAD.MOV R7, RZ, RZ, R6 ;  /* 0x000000ffff071224 */ /* 0x000fce00078e0206 */
.L_x_251:
[----:B------:R-:W-:Y:S05]  /*0c60*/  BSYNC.RECONVERGENT B1 ;  /* 0x0000000000017941 */ /* 0x000fea0003800200 */
.L_x_250:
        /* <DEDUP_REMOVED lines=12> */
[----:B--2---:R-:W-:-:S04]  /*0d30*/  IMAD.WIDE R10, R11, 0x4, R14 ;  /* 0x000000040b0a7825 */ /* 0x004fc800078e020e */
[--C-:B---3--:R-:W-:Y:S02]  /*0d40*/  IMAD.WIDE R12, R13, 0x4, R14.reuse ;  /* 0x000000040d0c7825 */ /* 0x108fe400078e020e */
[----:B------:R-:W2:Y:S02]  /*0d50*/  LDG.E R11, desc[UR4][R10.64] ;  /* 0x000000040a0b7981 */ /* 0x000ea4000c1e1900 */
[--C-:B----4-:R-:W-:Y:S02]  /*0d60*/  IMAD.WIDE R16, R17, 0x4, R14.reuse ;  /* 0x0000000411107825 */ /* 0x110fe400078e020e */
[----:B------:R-:W3:Y:S02]  /*0d70*/  LDG.E R13, desc[UR4][R12.64] ;  /* 0x000000040c0d7981 */ /* 0x000ee4000c1e1900 */
[----:B------:R-:W-:Y:S02]  /*0d80*/  IMAD.WIDE R18, R19, 0x4, R14 ;  /* 0x0000000413127825 */ /* 0x000fe400078e020e */
[----:B------:R-:W4:Y:S04]  /*0d90*/  LDG.E R17, desc[UR4][R16.64] ;  /* 0x0000000410117981 */ /* 0x000f28000c1e1900 */
[----:B------:R-:W4:Y:S01]  /*0da0*/  LDG.E R19, desc[UR4][R18.64] ;  /* 0x0000000412137981 */ /* 0x000f22000c1e1900 */
[----:B------:R-:W-:Y:S01]  /*0db0*/  IADD3 R2, PT, PT, R7, 0x1, RZ ;  /* 0x0000000107027810 */ /* 0x000fe20007ffe0ff */
[----:B------:R-:W-:Y:S01]  /*0dc0*/  VIADD R3, R3, 0x4 ;  /* 0x0000000403037836 */ /* 0x000fe20000000000 */
[----:B--2--5:R-:W-:-:S02]  /*0dd0*/  ISETP.NE.AND P2, PT, R11, R4, PT ;  /* 0x000000040b00720c */ /* 0x024fc40003f45270 */
[----:B---3--:R-:W-:-:S11]  /*0de0*/  ISETP.NE.AND P1, PT, R13, R4, PT ;  /* 0x000000040d00720c */ /* 0x008fd60003f25270 */
[----:B------:R-:W-:Y:S01]  /*0df0*/  @P2 IMAD.MOV R2, RZ, RZ, R7 ;  /* 0x000000ffff022224 */ /* 0x000fe200078e0207 */
[----:B----4-:R-:W-:-:S04]  /*0e00*/  ISETP.NE.AND P2, PT, R17, R4, PT ;  /* 0x000000041100720c */ /* 0x010fc80003f45270 */
[----:B------:R-:W-:Y:S01]  /*0e10*/  IADD3 R6, PT, PT, R2, 0x1, RZ ;  /* 0x0000000102067810 */ /* 0x000fe20007ffe0ff */
[----:B------:R-:W-:Y:S01]  /*0e20*/  @P1 IMAD.MOV R6, RZ, RZ, R2 ;  /* 0x000000ffff061224 */ /* 0x000fe200078e0202 */
[----:B------:R-:W-:-:S04]  /*0e30*/  ISETP.NE.AND P1, PT, R19, R4, PT ;  /* 0x000000041300720c */ /* 0x000fc80003f25270 */
[----:B------:R-:W-:-:S03]  /*0e40*/  IADD3 R2, PT, PT, R6, 0x1, RZ ;  /* 0x0000000106027810 */ /* 0x000fc60007ffe0ff */
[----:B------:R-:W-:-:S05]  /*0e50*/  @P2 IMAD.MOV R2, RZ, RZ, R6 ;  /* 0x000000ffff022224 */ /* 0x000fca00078e0206 */
[C---:B------:R-:W-:Y:S02]  /*0e60*/  IADD3 R7, PT, PT, R2.reuse, 0x1, RZ ;  /* 0x0000000102077810 */ /* 0x040fe40007ffe0ff */
[----:B------:R-:W-:-:S07]  /*0e70*/  @P1 IADD3 R7, PT, PT, R2, RZ, RZ ;  /* 0x000000ff02071210 */ /* 0x000fce0007ffe0ff */
.L_x_253:
[----:B------:R-:W-:Y:S05]  /*0e80*/  BSYNC.RECONVERGENT B1 ;  /* 0x0000000000017941 */ /* 0x000fea0003800200 */
.L_x_252:
[----:B------:R-:W-:Y:S05]  /*0e90*/  @!P0 BRA `(.L_x_246) ;  /* 0x0000000000388947 */ /* 0x000fea0003800000 */
[----:B------:R-:W0:Y:S01]  /*0ea0*/  LDC.64 R12, c[0x0][0x388] ;  /* 0x0000e200ff0c7b82 */ /* 0x000e220000000a00 */
[----:B------:R-:W-:-:S07]  /*0eb0*/  IMAD.MOV R5, RZ, RZ, -R5 ;  /* 0x000000ffff057224 */ /* 0x000fce00078e0a05 */
.L_x_254:
[----:B0-----:R-:W-:-:S06]  /*0ec0*/  IMAD.WIDE R8, R3, 0x4, R12 ;  /* 0x0000000403087825 */ /* 0x001fcc00078e020c */
[----:B------:R-:W2:Y:S02]  /*0ed0*/  LDG.E R9, desc[UR4][R8.64] ;  /* 0x0000000408097981 */ /* 0x000ea4000c1e1900 */
[----:B--2---:R-:W-:-:S06]  /*0ee0*/  IMAD.WIDE R10, R9, 0x4, R14 ;  /* 0x00000004090a7825 */ /* 0x004fcc00078e020e */
[----:B------:R-:W2:Y:S01]  /*0ef0*/  LDG.E R11, desc[UR4][R10.64] ;  /* 0x000000040a0b7981 */ /* 0x000ea2000c1e1900 */
[----:B------:R-:W-:Y:S01]  /*0f00*/  IADD3 R5, PT, PT, R5, 0x1, RZ ;  /* 0x0000000105057810 */ /* 0x000fe20007ffe0ff */
[----:B------:R-:W-:Y:S02]  /*0f10*/  VIADD R2, R7, 0x1 ;  /* 0x0000000107027836 */ /* 0x000fe40000000000 */
[----:B------:R-:W-:Y:S01]  /*0f20*/  VIADD R3, R3, 0x1 ;  /* 0x0000000103037836 */ /* 0x000fe20000000000 */
[----:B------:R-:W-:Y:S02]  /*0f30*/  ISETP.NE.AND P1, PT, R5, RZ, PT ;  /* 0x000000ff0500720c */ /* 0x000fe40003f25270 */
[----:B--2--5:R-:W-:-:S13]  /*0f40*/  ISETP.NE.AND P0, PT, R11, R4, PT ;  /* 0x000000040b00720c */ /* 0x024fda0003f05270 */
[----:B------:R-:W-:-:S04]  /*0f50*/  @P0 IADD3 R2, PT, PT, R7, RZ, RZ ;  /* 0x000000ff07020210 */ /* 0x000fc80007ffe0ff */
[----:B------:R-:W-:Y:S01]  /*0f60*/  MOV R7, R2 ;  /* 0x0000000200077202 */ /* 0x000fe20000000f00 */
[----:B------:R-:W-:Y:S06]  /*0f70*/  @P1 BRA `(.L_x_254) ;  /* 0xfffffffc00d01947 */ /* 0x000fec000383ffff */
.L_x_246:
[----:B------:R-:W-:Y:S05]  /*0f80*/  BSYNC.RECONVERGENT B0 ;  /* 0x0000000000007941 */ /* 0x000fea0003800200 */
.L_x_245:
[----:B------:R-:W0:Y:S02]  /*0f90*/  LDC.64 R2, c[0x0][0x3a0] ;  /* 0x0000e800ff027b82 */ /* 0x000e240000000a00 */
[----:B0-----:R-:W-:-:S05]  /*0fa0*/  IMAD.WIDE R2, R0, 0x4, R2 ;  /* 0x0000000400027825 */ /* 0x001fca00078e0202 */
[----:B------:R-:W-:Y:S01]  /*0fb0*/  STG.E desc[UR4][R2.64], R7 ;  /* 0x0000000702007986 */ /* 0x000fe2000c101904 */
[----:B------:R-:W-:Y:S05]  /*0fc0*/  EXIT ;  /* 0x000000000000794d */ /* 0x000fea0003800000 */
.L_x_255:
        /* <DEDUP_REMOVED lines=11> */
.L_x_278:


//--------------------- .text._Z10move_nodesiPiS_S_S_S_S_Pff --------------------------
	.section	.text._Z10move_nodesiPiS_S_S_S_S_Pff,"ax",@progbits
	.align	128
        .global         _Z10move_nodesiPiS_S_S_S_S_Pff
        .type           _Z10move_nodesiPiS_S_S_S_S_Pff,@function
        .size           _Z10move_nodesiPiS_S_S_S_S_Pff,(.L_x_279 - _Z10move_nodesiPiS_S_S_S_S_Pff)
        .other          _Z10move_nodesiPiS_S_S_S_S_Pff,@"STO_CUDA_ENTRY STV_DEFAULT"
_Z10move_nodesiPiS_S_S_S_S_Pff:
.text._Z10move_nodesiPiS_S_S_S_S_Pff:
        /* <DEDUP_REMOVED lines=8> */
[----:B------:R-:W-:Y:S01]  /*0080*/  ISETP.GE.AND P0, PT, R0, 0x1, PT ;  /* 0x000000010000780c */ /* 0x000fe20003f06270 */
[----:B------:R-:W0:Y:S01]  /*0090*/  LDC.64 R8, c[0x0][0x390] ;  /* 0x0000e400ff087b82 */ /* 0x000e220000000a00 */
[----:B------:R-:W1:Y:S01]  /*00a0*/  LDCU.64 UR4, c[0x0][0x358] ;  /* 0x00006b00ff0477ac */ /* 0x000e620008000a00 */
[----:B------:R-:W-:-:S06]  /*00b0*/  IMAD.MOV.U32 R2, RZ, RZ, RZ ;  /* 0x000000ffff027224 */ /* 0x000fcc00078e00ff */
[----:B------:R-:W2:Y:S04]  /*00c0*/  LDC.64 R10, c[0x0][0x398] ;  /* 0x0000e600ff0a7b82 */ /* 0x000ea80000000a00 */
[----:B------:R-:W-:-:S04]  /*00d0*/  @P0 VIADD R3, R0, 0xffffffff ;  /* 0xffffffff00030836 */ /* 0x000fc80000000000 */
[----:B------:R-:W3:Y:S01]  /*00e0*/  @P0 LDC.64 R6, c[0x0][0x390] ;  /* 0x0000e400ff060b82 */ /* 0x000ee20000000a00 */
[----:B0-----:R-:W-:-:S04]  /*00f0*/  IMAD.WIDE R8, R0, 0x4, R8 ;  /* 0x0000000400087825 */ /* 0x001fc800078e0208 */
[----:B---3--:R-:W-:Y:S02]  /*0100*/  @P0 IMAD.WIDE.U32 R6, R3, 0x4, R6 ;  /* 0x0000000403060825 */ /* 0x008fe400078e0006 */
[----:B-1----:R-:W3:Y:S04]  /*0110*/  LDG.E R3, desc[UR4][R8.64] ;  /* 0x0000000408037981 */ /* 0x002ee8000c1e1900 */
[----:B------:R-:W3:Y:S01]  /*0120*/  @P0 LDG.E R2, desc[UR4][R6.64] ;  /* 0x0000000406020981 */ /* 0x000ee2000c1e1900 */
[----:B--2---:R-:W-:-:S05]  /*0130*/  IMAD.WIDE R10, R0, 0x4, R10 ;  /* 0x00000004000a7825 */ /* 0x004fca00078e020a */
[----:B------:R-:W2:Y:S01]  /*0140*/  LDG.E R4, desc[UR4][R10.64] ;  /* 0x000000040a047981 */ /* 0x000ea2000c1e1900 */
[----:B------:R-:W-:Y:S01]  /*0150*/  BSSY.RECONVERGENT B0, `(.L_x_256) ;  /* 0x000010f000007945 */ /* 0x000fe20003800200 */
[----:B---3--:R-:W-:Y:S02]  /*0160*/  ISETP.GE.AND P0, PT, R2, R3, PT ;  /* 0x000000030200720c */ /* 0x008fe40003f06270 */
[----:B--2---:R-:W-:-:S11]  /*0170*/  MOV R5, R4 ;  /* 0x0000000400057202 */ /* 0x004fd60000000f00 */
[----:B------:R-:W-:Y:S05]  /*0180*/  @P0 BRA `(.L_x_257) ;  /* 0x00000010002c0947 */ /* 0x000fea0003800000 */
[----:B------:R-:W0:Y:S01]  /*0190*/  LDC R23, c[0x0][0x3c0] ;  /* 0x0000f000ff177b82 */ /* 0x000e220000000800 */
[----:B------:R-:W-:Y:S01]  /*01a0*/  IMAD.IADD R6, R3, 0x1, -R2 ;  /* 0x0000000103067824 */ /* 0x000fe200078e0a02 */
[----:B------:R-:W-:Y:S01]  /*01b0*/  PRMT R7, RZ, 0x7610, R7 ;  /* 0x00007610ff077816 */ /* 0x000fe20000000007 */
[----:B------:R-:W-:Y:S01]  /*01c0*/  IMAD.MOV.U32 R8, RZ, RZ, RZ ;  /* 0x000000ffff087224 */ /* 0x000fe200078e00ff */
[----:B------:R-:W-:Y:S01]  /*01d0*/  MOV R10, R2 ;  /* 0x00000002000a7202 */ /* 0x000fe20000000f00 */
[----:B------:R-:W-:Y:S01]  /*01e0*/  IMAD.MOV.U32 R5, RZ, RZ, R4 ;  /* 0x000000ffff057224 */ /* 0x000fe200078e0004 */
[C---:B------:R-:W-:Y:S02]  /*01f0*/  LOP3.LUT R9, R6.reuse, 0xf, RZ, 0xc0, !PT ;  /* 0x0000000f06097812 */ /* 0x040fe400078ec0ff */
[C---:B------:R-:W-:Y:S02]  /*0200*/  LOP3.LUT R11, R6.reuse, 0x7, RZ, 0xc0, !PT ;  /* 0x00000007060b7812 */ /* 0x040fe400078ec0ff */
[----:B------:R-:W-:Y:S01]  /*0210*/  LOP3.LUT R22, R6, 0x3, RZ, 0xc0, !PT ;  /* 0x0000000306167812 */ /* 0x000fe200078ec0ff */
[----:B0-----:R-:W-:-:S07]  /*0220*/  FADD R23, R23, R23 ;  /* 0x0000001717177221 */ /* 0x001fce0000000000 */
.L_x_267:
[----:B0-----:R-:W0:Y:S08]  /*0230*/  LDC.64 R12, c[0x0][0x388] ;  /* 0x0000e200ff0c7b82 */ /* 0x001e300000000a00 */
[----:B------:R-:W1:Y:S08]  /*0240*/  LDC.64 R14, c[0x0][0x398] ;  /* 0x0000e600ff0e7b82 */ /* 0x000e700000000a00 */
[----:B------:R-:W2:Y:S01]  /*0250*/  LDC.64 R16, c[0x0][0x3a0] ;  /* 0x0000e800ff107b82 */ /* 0x000ea20000000a00 */
[----:B0-----:R-:W-:-:S05]  /*0260*/  IMAD.WIDE R20, R10, 0x4, R12 ;  /* 0x000000040a147825 */ /* 0x001fca00078e020c */
[----:B------:R-:W1:Y:S02]  /*0270*/  LDG.E R19, desc[UR4][R20.64] ;  /* 0x0000000414137981 */ /* 0x000e64000c1e1900 */
[----:B-1----:R-:W-:-:S05]  /*0280*/  IMAD.WIDE R18, R19, 0x4, R14 ;  /* 0x0000000413127825 */ /* 0x002fca00078e020e */
[----:B------:R-:W2:Y:S01]  /*0290*/  LDG.E R24, desc[UR4][R18.64] ;  /* 0x0000000412187981 */ /* 0x000ea2000c1e1900 */
[----:B------:R-:W-:-:S05]  /*02a0*/  IMAD.IADD R26, R2, 0x1, -R3 ;  /* 0x00000001021a7824 */ /* 0x000fca00078e0a03 */
[----:B------:R-:W-:Y:S01]  /*02b0*/  ISETP.GT.U32.AND P1, PT, R26, -0x10, PT ;  /* 0xfffffff01a00780c */ /* 0x000fe20003f24070 */
[----:B--2---:R-:W-:-:S05]  /*02c0*/  IMAD.WIDE R16, R24, 0x4, R16 ;  /* 0x0000000418107825 */ /* 0x004fca00078e0210 */
[----:B------:R0:W5:Y:S01]  /*02d0*/  LDG.E R25, desc[UR4][R16.64] ;  /* 0x0000000410197981 */ /* 0x000162000c1e1900 */
[----:B------:R-:W-:Y:S01]  /*02e0*/  IADD3 R10, PT, PT, R10, 0x1, RZ ;  /* 0x000000010a0a7810 */ /* 0x000fe20007ffe0ff */
[----:B------:R-:W-:Y:S01]  /*02f0*/  BSSY.RECONVERGENT B1, `(.L_x_258) ;  /* 0x000006f000017945 */ /* 0x000fe20003800200 */
[----:B------:R-:W-:Y:S01]  /*0300*/  ISETP.NE.AND P0, PT, R9, RZ, PT ;  /* 0x000000ff0900720c */ /* 0x000fe20003f05270 */
[----:B------:R-:W-:Y:S01]  /*0310*/  IMAD.MOV.U32 R26, RZ, RZ, RZ ;  /* 0x000000ffff1a7224 */ /* 0x000fe200078e00ff */
[----:B------:R-:W-:Y:S01]  /*0320*/  ISETP.NE.AND P2, PT, R10, R3, PT ;  /* 0x000000030a00720c */ /* 0x000fe20003f45270 */
[----:B------:R-:W-:Y:S01]  /*0330*/  IMAD.MOV.U32 R27, RZ, RZ, R2 ;  /* 0x000000ffff1b7224 */ /* 0x000fe200078e0002 */
[----:B------:R-:W-:Y:S11]  /*0340*/  @P1 BRA `(.L_x_259) ;  /* 0x0000000400a41947 */ /* 0x000ff60003800000 */
[----:B------:R-:W-:Y:S01]  /*0350*/  LOP3.LUT R20, R6, 0xfffffff0, RZ, 0xc0, !PT ;  /* 0xfffffff006147812 */ /* 0x000fe200078ec0ff */
[----:B------:R-:W-:Y:S02]  /*0360*/  HFMA2 R26, -RZ, RZ, 0, 0 ;  /* 0x00000000ff1a7431 */ /* 0x000fe400000001ff */
[----:B------:R-:W-:Y:S02]  /*0370*/  IMAD.MOV.U32 R27, RZ, RZ, R2 ;  /* 0x000000ffff1b7224 */ /* 0x000fe400078e0002 */
[----:B------:R-:W-:-:S07]  /*0380*/  IMAD.MOV R20, RZ, RZ, -R20 ;  /* 0x000000ffff147224 */ /* 0x000fce00078e0a14 */
.L_x_260:
[----:B------:R-:W-:-:S05]  /*0390*/  IMAD.WIDE R18, R27, 0x4, R12 ;  /* 0x000000041b127825 */ /* 0x000fca00078e020c */
[----:B0-----:R-:W2:Y:S04]  /*03a0*/  LDG.E R17, desc[UR4][R18.64] ;  /* 0x0000000412117981 */ /* 0x001ea8000c1e1900 */
[----:B------:R-:W3:Y:S04]  /*03b0*/  LDG.E R29, desc[UR4][R18.64+0x4] ;  /* 0x00000404121d7981 */ /* 0x000ee8000c1e1900 */
[----:B------:R-:W4:Y:S01]  /*03c0*/  LDG.E R28, desc[UR4][R18.64+0x8] ;  /* 0x00000804121c7981 */ /* 0x000f22000c1e1900 */
[----:B--2---:R-:W-:-:S06]  /*03d0*/  IMAD.WIDE R16, R17, 0x4, R14 ;  /* 0x0000000411107825 */ /* 0x004fcc00078e020e */
[----:B------:R-:W2:Y:S02]  /*03e0*/  LDG.E R17, desc[UR4][R16.64] ;  /* 0x0000000410117981 */ /* 0x000ea4000c1e1900 */
[----:B--2---:R-:W-:Y:S01]  /*03f0*/  ISETP.NE.AND P1, PT, R17, R24, PT ;  /* 0x000000181100720c */ /* 0x004fe20003f25270 */
[----:B---3--:R-:W-:-:S05]  /*0400*/  IMAD.WIDE R16, R29, 0x4, R14 ;  /* 0x000000041d107825 */ /* 0x008fca00078e020e */
[----:B------:R-:W2:Y:S01]  /*0410*/  LDG.E R29, desc[UR4][R16.64] ;  /* 0x00000004101d7981 */ /* 0x000ea2000c1e1900 */
[----:B------:R-:W-:-:S03]  /*0420*/  IADD3 R21, PT, PT, R26, 0x1, RZ ;  /* 0x000000011a157810 */ /* 0x000fc60007ffe0ff */
[----:B------:R-:W3:Y:S03]  /*0430*/  LDG.E R17, desc[UR4][R18.64+0xc] ;  /* 0x00000c0412117981 */ /* 0x000ee6000c1e1900 */
[----:B------:R-:W-:Y:S01]  /*0440*/  @P1 IMAD.MOV R21, RZ, RZ, R26 ;  /* 0x000000ffff151224 */ /* 0x000fe200078e021a */
[----:B--2---:R-:W-:Y:S01]  /*0450*/  ISETP.NE.AND P1, PT, R29, R24, PT ;  /* 0x000000181d00720c */ /* 0x004fe20003f25270 */
[----:B----4-:R-:W-:-:S06]  /*0460*/  IMAD.WIDE R28, R28, 0x4, R14 ;  /* 0x000000041c1c7825 */ /* 0x010fcc00078e020e */
[----:B------:R-:W2:Y:S01]  /*0470*/  LDG.E R29, desc[UR4][R28.64] ;  /* 0x000000041c1d7981 */ /* 0x000ea2000c1e1900 */
[----:B---3--:R-:W-:-:S06]  /*0480*/  IMAD.WIDE R16, R17, 0x4, R14 ;  /* 0x0000000411107825 */ /* 0x008fcc00078e020e */
[----:B------:R-:W3:Y:S01]  /*0490*/  LDG.E R17, desc[UR4][R16.64] ;  /* 0x0000000410117981 */ /* 0x000ee2000c1e1900 */
[C---:B------:R-:W-:Y:S01]  /*04a0*/  VIADD R26, R21.reuse, 0x1 ;  /* 0x00000001151a7836 */ /* 0x040fe20000000000 */
[----:B------:R-:W-:Y:S02]  /*04b0*/  @P1 IADD3 R26, PT, PT, R21, RZ, RZ ;  /* 0x000000ff151a1210 */ /* 0x000fe40007ffe0ff */
[----:B--2---:R-:W-:Y:S02]  /*04c0*/  ISETP.NE.AND P1, PT, R29, R24, PT ;  /* 0x000000181d00720c */ /* 0x004fe40003f25270 */
[----:B------:R-:W2:Y:S01]  /*04d0*/  LDG.E R29, desc[UR4][R18.64+0x10] ;  /* 0x00001004121d7981 */ /* 0x000ea2000c1e1900 */
[----:B------:R-:W-:-:S10]  /*04e0*/  VIADD R21, R26, 0x1 ;  /* 0x000000011a157836 */ /* 0x000fd40000000000 */
[----:B------:R-:W-:Y:S01]  /*04f0*/  @P1 IMAD.MOV R21, RZ, RZ, R26 ;  /* 0x000000ffff151224 */ /* 0x000fe200078e021a */
[----:B---3--:R-:W-:Y:S02]  /*0500*/  ISETP.NE.AND P1, PT, R17, R24, PT ;  /* 0x000000181100720c */ /* 0x008fe40003f25270 */
[----:B------:R-:W3:Y:S01]  /*0510*/  LDG.E R17, desc[UR4][R18.64+0x14] ;  /* 0x0000140412117981 */ /* 0x000ee2000c1e1900 */
[----:B--2---:R-:W-:-:S06]  /*0520*/  IMAD.WIDE R28, R29, 0x4, R14 ;  /* 0x000000041d1c7825 */ /* 0x004fcc00078e020e */
[----:B------:R-:W2:Y:S01]  /*0530*/  LDG.E R29, desc[UR4][R28.64] ;  /* 0x000000041c1d7981 */ /* 0x000ea2000c1e1900 */
[----:B---3--:R-:W-:-:S06]  /*0540*/  IMAD.WIDE R16, R17, 0x4, R14 ;  /* 0x0000000411107825 */ /* 0x008fcc00078e020e */
[----:B------:R-:W3:Y:S01]  /*0550*/  LDG.E R17, desc[UR4][R16.64] ;  /* 0x0000000410117981 */ /* 0x000ee2000c1e1900 */
[----:B------:R-:W-:Y:S01]  /*0560*/  IADD3 R26, PT, PT, R21, 0x1, RZ ;  /* 0x00000001151a7810 */ /* 0x000fe20007ffe0ff */
[----:B------:R-:W-:Y:S01]  /*0570*/  @P1 IMAD.MOV R26, RZ, RZ, R21 ;  /* 0x000000ffff1a1224 */ /* 0x000fe200078e0215 */
[----:B--2---:R-:W-:Y:S02]  /*0580*/  ISETP.NE.AND P1, PT, R29, R24, PT ;  /* 0x000000181d00720c */ /* 0x004fe40003f25270 */
[----:B------:R-:W2:Y:S01]  /*0590*/  LDG.E R29, desc[UR4][R18.64+0x18] ;  /* 0x00001804121d7981 */ /* 0x000ea2000c1e1900 */
[----:B------:R-:W-:-:S10]  /*05a0*/  VIADD R21, R26, 0x1 ;  /* 0x000000011a157836 */ /* 0x000fd40000000000 */
[----:B------:R-:W-:Y:S02]  /*05b0*/  @P1 IADD3 R21, PT, PT, R26, RZ, RZ ;  /* 0x000000ff1a151210 */ /* 0x000fe40007ffe0ff */
[----:B---3--:R-:W-:Y:S02]  /*05c0*/  ISETP.NE.AND P1, PT, R17, R24, PT ;  /* 0x000000181100720c */ /* 0x008fe40003f25270 */
[----:B------:R-:W3:Y:S01]  /*05d0*/  LDG.E R17, desc[UR4][R18.64+0x1c] ;  /* 0x00001c0412117981 */ /* 0x000ee2000c1e1900 */
[----:B--2---:R-:W-:-:S06]  /*05e0*/  IMAD.WIDE R28, R29, 0x4, R14 ;  /* 0x000000041d1c7825 */ /* 0x004fcc00078e020e */
[----:B------:R-:W2:Y:S01]  /*05f0*/  LDG.E R29, desc[UR4][R28.64] ;  /* 0x000000041c1d7981 */ /* 0x000ea2000c1e1900 */
[----:B---3--:R-:W-:-:S06]  /*0600*/  IMAD.WIDE R16, R17, 0x4, R14 ;  /* 0x0000000411107825 */ /* 0x008fcc00078e020e */
[----:B------:R-:W3:Y:S01]  /*0610*/  LDG.E R17, desc[UR4][R16.64] ;  /* 0x0000000410117981 */ /* 0x000ee2000c1e1900 */
[----:B------:R-:W-:Y:S02]  /*0620*/  VIADD R26, R21, 0x1 ;  /* 0x00000001151a7836 */ /* 0x000fe40000000000 */
[----:B------:R-:W-:Y:S01]  /*0630*/  @P1 IMAD.MOV R26, RZ, RZ, R21 ;  /* 0x000000ffff1a1224 */ /* 0x000fe200078e0215 */
[----:B--2---:R-:W-:Y:S02]  /*0640*/  ISETP.NE.AND P1, PT, R29, R24, PT ;  /* 0x000000181d00720c */ /* 0x004fe40003f25270 */
[----:B------:R-:W2:Y:S02]  /*0650*/  LDG.E R29, desc[UR4][R18.64+0x20] ;  /* 0x00002004121d7981 */ /* 0x000ea4000c1e1900 */
[----:B------:R-:W-:-:S09]  /*0660*/  IADD3 R21, PT, PT, R26, 0x1, RZ ;  /* 0x000000011a157810 */ /* 0x000fd20007ffe0ff */
[----:B------:R-:W-:Y:S01]  /*0670*/  @P1 IMAD.MOV R21, RZ, RZ, R26 ;  /* 0x000000ffff151224 */ /* 0x000fe200078e021a */
[----:B---3--:R-:W-:Y:S02]  /*0680*/  ISETP.NE.AND P1, PT, R17, R24, PT ;  /* 0x000000181100720c */ /* 0x008fe40003f25270 */
[----:B------:R-:W3:Y:S01]  /*0690*/  LDG.E R17, desc[UR4][R18.64+0x24] ;  /* 0x0000240412117981 */ /* 0x000ee2000c1e1900 */
[----:B--2---:R-:W-:-:S06]  /*06a0*/  IMAD.WIDE R28, R29, 0x4, R14 ;  /* 0x000000041d1c7825 */ /* 0x004fcc00078e020e */
        /* <DEDUP_REMOVED lines=25> */
[----:B---3--:R-:W-:Y:S01]  /*0840*/  IMAD.WIDE R16, R17, 0x4, R14 ;  /* 0x0000000411107825 */ /* 0x008fe200078e020e */
[----:B------:R-:W-:Y:S02]  /*0850*/  IADD3 R26, PT, PT, R21, 0x1, RZ ;  /* 0x00000001151a7810 */ /* 0x000fe40007ffe0ff */
[----:B------:R-:W3:Y:S04]  /*0860*/  LDG.E R28, desc[UR4][R18.64+0x3c] ;  /* 0x00003c04121c7981 */ /* 0x000ee8000c1e1900 */
[----:B------:R-:W4:Y:S01]  /*0870*/  LDG.E R17, desc[UR4][R16.64] ;  /* 0x0000000410117981 */ /* 0x000f22000c1e1900 */
[----:B------:R-:W-:Y:S01]  /*0880*/  @P1 IMAD.MOV R26, RZ, RZ, R21 ;  /* 0x000000ffff1a1224 */ /* 0x000fe200078e0215 */
[----:B--2---:R-:W-:-:S02]  /*0890*/  ISETP.NE.AND P1, PT, R29, R24, PT ;  /* 0x000000181d00720c */ /* 0x004fc40003f25270 */
[----:B------:R-:W2:Y:S02]  /*08a0*/  LDG.E R29, desc[UR4][R18.64+0x38] ;  /* 0x00003804121d7981 */ /* 0x000ea4000c1e1900 */
[----:B------:R-:W-:-:S09]  /*08b0*/  IADD3 R21, PT, PT, R26, 0x1, RZ ;  /* 0x000000011a157810 */ /* 0x000fd20007ffe0ff */
[----:B------:R-:W-:Y:S01]  /*08c0*/  @P1 IMAD.MOV R21, RZ, RZ, R26 ;  /* 0x000000ffff151224 */ /* 0x000fe200078e021a */
[----:B----4-:R-:W-:-:S04]  /*08d0*/  ISETP.NE.AND P1, PT, R17, R24, PT ;  /* 0x000000181100720c */ /* 0x010fc80003f25270 */
[----:B------:R-:W-:-:S09]  /*08e0*/  IADD3 R26, PT, PT, R21, 0x1, RZ ;  /* 0x00000001151a7810 */ /* 0x000fd20007ffe0ff */
[----:B------:R-:W-:Y:S02]  /*08f0*/  @P1 IMAD.MOV R26, RZ, RZ, R21 ;  /* 0x000000ffff1a1224 */ /* 0x000fe400078e0215 */
[----:B--2---:R-:W-:-:S05]  /*0900*/  IMAD.WIDE R16, R29, 0x4, R14 ;  /* 0x000000041d107825 */ /* 0x004fca00078e020e */
[----:B------:R-:W2:Y:S01]  /*0910*/  LDG.E R21, desc[UR4][R16.64] ;  /* 0x0000000410157981 */ /* 0x000ea2000c1e1900 */
[----:B---3--:R-:W-:-:S06]  /*0920*/  IMAD.WIDE R28, R28, 0x4, R14 ;  /* 0x000000041c1c7825 */ /* 0x008fcc00078e020e */
[----:B------:R-:W3:Y:S01]  /*0930*/  LDG.E R29, desc[UR4][R28.64] ;  /* 0x000000041c1d7981 */ /* 0x000ee2000c1e1900 */
[----:B------:R-:W-:Y:S01]  /*0940*/  VIADD R20, R20, 0x10 ;  /* 0x0000001014147836 */ /* 0x000fe20000000000 */
[----:B------:R-:W-:Y:S02]  /*0950*/  IADD3 R27, PT, PT, R27, 0x10, RZ ;  /* 0x000000101b1b7810 */ /* 0x000fe40007ffe0ff */
[-C--:B--2---:R-:W-:Y:S02]  /*0960*/  ISETP.NE.AND P3, PT, R21, R24.reuse, PT ;  /* 0x000000181500720c */ /* 0x084fe40003f65270 */
[----:B------:R-:W-:Y:S02]  /*0970*/  IADD3 R21, PT, PT, R26, 0x1, RZ ;  /* 0x000000011a157810 */ /* 0x000fe40007ffe0ff */
[----:B---3--:R-:W-:-:S09]  /*0980*/  ISETP.NE.AND P1, PT, R29, R24, PT ;  /* 0x000000181d00720c */ /* 0x008fd20003f25270 */
[----:B------:R-:W-:Y:S02]  /*0990*/  @P3 IADD3 R21, PT, PT, R26, RZ, RZ ;  /* 0x000000ff1a153210 */ /* 0x000fe40007ffe0ff */
[----:B------:R-:W-:-:S03]  /*09a0*/  ISETP.NE.AND P3, PT, R20, RZ, PT ;  /* 0x000000ff1400720c */ /* 0x000fc60003f65270 */
[----:B------:R-:W-:Y:S02]  /*09b0*/  VIADD R26, R21, 0x1 ;  /* 0x00000001151a7836 */ /* 0x000fe40000000000 */
[----:B------:R-:W-:-:S08]  /*09c0*/  @P1 IMAD.MOV R26, RZ, RZ, R21 ;  /* 0x000000ffff1a1224 */ /* 0x000fd000078e0215 */
[----:B------:R-:W-:Y:S05]  /*09d0*/  @P3 BRA `(.L_x_260) ;  /* 0xfffffff8006c3947 */ /* 0x000fea000383ffff */
.L_x_259:
[----:B------:R-:W-:Y:S05]  /*09e0*/  BSYNC.RECONVERGENT B1 ;  /* 0x0000000000017941 */ /* 0x000fea0003800200 */
.L_x_258:
[----:B------:R-:W-:Y:S04]  /*09f0*/  BSSY.RECONVERGENT B1, `(.L_x_261) ;  /* 0x0000075000017945 */ /* 0x000fe80003800200 */
[----:B------:R-:W-:Y:S05]  /*0a00*/  @!P0 BRA `(.L_x_262) ;  /* 0x0000000400cc8947 */ /* 0x000fea0003800000 */
[----:B0-----:R-:W-:Y:S01]  /*0a10*/  IADD3 R16, PT, PT, R9, -0x1, RZ ;  /* 0xffffffff09107810 */ /* 0x001fe20007ffe0ff */
[----:B------:R-:W-:Y:S01]  /*0a20*/  BSSY.RECONVERGENT B2, `(.L_x_263) ;  /* 0x0000036000027945 */ /* 0x000fe20003800200 */
[----:B------:R-:W-:Y:S02]  /*0a30*/  ISETP.NE.AND P0, PT, R11, RZ, PT ;  /* 0x000000ff0b00720c */ /* 0x000fe40003f05270 */
[----:B------:R-:W-:-:S13]  /*0a40*/  ISETP.GE.U32.AND P1, PT, R16, 0x7, PT ;  /* 0x000000071000780c */ /* 0x000fda0003f26070 */
[----:B------:R-:W-:Y:S05]  /*0a50*/  @!P1 BRA `(.L_x_264) ;  /* 0x0000000000c89947 */ /* 0x000fea0003800000 */
[----:B------:R-:W-:-:S05]  /*0a60*/  IMAD.WIDE R18, R27, 0x4, R12 ;  /* 0x000000041b127825 */ /* 0x000fca00078e020c */
[----:B------:R-:W2:Y:S04]  /*0a70*/  LDG.E R29, desc[UR4][R18.64] ;  /* 0x00000004121d7981 */ /* 0x000ea8000c1e1900 */
[----:B------:R-:W3:Y:S04]  /*0a80*/  LDG.E R21, desc[UR4][R18.64+0x4] ;  /* 0x0000040412157981 */ /* 0x000ee8000c1e1900 */
[----:B------:R-:W4:Y:S01]  /*0a90*/  LDG.E R17, desc[UR4][R18.64+0x8] ;  /* 0x0000080412117981 */ /* 0x000f22000c1e1900 */
[----:B--2---:R-:W-:-:S06]  /*0aa0*/  IMAD.WIDE R28, R29, 0x4, R14 ;  /* 0x000000041d1c7825 */ /* 0x004fcc00078e020e */
[----:B------:R-:W2:Y:S01]  /*0ab0*/  LDG.E R29, desc[UR4][R28.64] ;  /* 0x000000041c1d7981 */ /* 0x000ea2000c1e1900 */
[----:B---3--:R-:W-:-:S04]  /*0ac0*/  IMAD.WIDE R20, R21, 0x4, R14 ;  /* 0x0000000415147825 */ /* 0x008fc800078e020e */
[----:B----4-:R-:W-:Y:S02]  /*0ad0*/  IMAD.WIDE R16, R17, 0x4, R14 ;  /* 0x0000000411107825 */ /* 0x010fe400078e020e */
[----:B------:R-:W3:Y:S04]  /*0ae0*/  LDG.E R21, desc[UR4][R20.64] ;  /* 0x0000000414157981 */ /* 0x000ee8000c1e1900 */
[----:B------:R0:W4:Y:S01]  /*0af0*/  LDG.E R17, desc[UR4][R16.64] ;  /* 0x0000000410117981 */ /* 0x000122000c1e1900 */
[----:B--2---:R-:W-:-:S03]  /*0b00*/  ISETP.NE.AND P1, PT, R29, R24, PT ;  /* 0x000000181d00720c */ /* 0x004fc60003f25270 */
[----:B------:R-:W2:Y:S01]  /*0b10*/  LDG.E R29, desc[UR4][R18.64+0xc] ;  /* 0x00000c04121d7981 */ /* 0x000ea2000c1e1900 */
[----:B---3--:R-:W-:-:S03]  /*0b20*/  ISETP.NE.AND P3, PT, R21, R24, PT ;  /* 0x000000181500720c */ /* 0x008fc60003f65270 */
[----:B------:R-:W3:Y:S01]  /*0b30*/  LDG.E R21, desc[UR4][R18.64+0x10] ;  /* 0x0000100412157981 */ /* 0x000ee2000c1e1900 */
[----:B--2---:R-:W-:-:S06]  /*0b40*/  IMAD.WIDE R28, R29, 0x4, R14 ;  /* 0x000000041d1c7825 */ /* 0x004fcc00078e020e */
[----:B------:R-:W2:Y:S01]  /*0b50*/  LDG.E R29, desc[UR4][R28.64] ;  /* 0x000000041c1d7981 */ /* 0x000ea2000c1e1900 */
[C---:B0-----:R-:W-:Y:S01]  /*0b60*/  VIADD R16, R26.reuse, 0x1 ;  /* 0x000000011a107836 */ /* 0x041fe20000000000 */
[----:B------:R-:W-:Y:S02]  /*0b70*/  @P1 IADD3 R16, PT, PT, R26, RZ, RZ ;  /* 0x000000ff1a101210 */ /* 0x000fe40007ffe0ff */
[-C--:B----4-:R-:W-:Y:S02]  /*0b80*/  ISETP.NE.AND P1, PT, R17, R24.reuse, PT ;  /* 0x000000181100720c */ /* 0x090fe40003f25270 */
[----:B------:R-:W4:Y:S01]  /*0b90*/  LDG.E R17, desc[UR4][R18.64+0x14] ;  /* 0x0000140412117981 */ /* 0x000f22000c1e1900 */
[C---:B------:R-:W-:Y:S01]  /*0ba0*/  VIADD R26, R16.reuse, 0x1 ;  /* 0x00000001101a7836 */ /* 0x040fe20000000000 */
[----:B------:R-:W-:Y:S02]  /*0bb0*/  @P3 IADD3 R26, PT, PT, R16, RZ, RZ ;  /* 0x000000ff101a3210 */ /* 0x000fe40007ffe0ff */
[----:B------:R-:W4:Y:S01]  /*0bc0*/  LDG.E R28, desc[UR4][R18.64+0x1c] ;  /* 0x00001c04121c7981 */ /* 0x000f22000c1e1900 */
[----:B---3--:R-:W-:Y:S01]  /*0bd0*/  IMAD.WIDE R20, R21, 0x4, R14 ;  /* 0x0000000415147825 */ /* 0x008fe200078e020e */
[----:B--2---:R-:W-:-:S03]  /*0be0*/  ISETP.NE.AND P3, PT, R29, R24, PT ;  /* 0x000000181d00720c */ /* 0x004fc60003f65270 */
[C---:B------:R-:W-:Y:S01]  /*0bf0*/  VIADD R16, R26.reuse, 0x1 ;  /* 0x000000011a107836 */ /* 0x040fe20000000000 */
[----:B------:R-:W2:Y:S01]  /*0c00*/  LDG.E R29, desc[UR4][R18.64+0x18] ;  /* 0x00001804121d7981 */ /* 0x000ea2000c1e1900 */
[----:B------:R-:W-:-:S03]  /*0c10*/  @P1 IADD3 R16, PT, PT, R26, RZ, RZ ;  /* 0x000000ff1a101210 */ /* 0x000fc60007ffe0ff */
[----:B------:R-:W3:Y:S02]  /*0c20*/  LDG.E R20, desc[UR4][R20.64] ;  /* 0x0000000414147981 */ /* 0x000ee4000c1e1900 */
[----:B------:R-:W-:-:S03]  /*0c30*/  VIADD R26, R16, 0x1 ;  /* 0x00000001101a7836 */ /* 0x000fc60000000000 */
[----:B------:R-:W-:Y:S01]  /*0c40*/  @P3 IADD3 R26, PT, PT, R16, RZ, RZ ;  /* 0x000000ff101a3210 */ /* 0x000fe20007ffe0ff */
[----:B----4-:R-:W-:-:S05]  /*0c50*/  IMAD.WIDE R16, R17, 0x4, R14 ;  /* 0x0000000411107825 */ /* 0x010fca00078e020e */
[----:B------:R2:W4:Y:S02]  /*0c60*/  LDG.E R21, desc[UR4][R16.64] ;  /* 0x0000000410157981 */ /* 0x000524000c1e1900 */
[----:B--2---:R-:W-:-:S04]  /*0c70*/  IMAD.WIDE R16, R29, 0x4, R14 ;  /* 0x000000041d107825 */ /* 0x004fc800078e020e */
[----:B------:R-:W-:Y:S02]  /*0c80*/  IMAD.WIDE R28, R28, 0x4, R14 ;  /* 0x000000041c1c7825 */ /* 0x000fe400078e020e */
[----:B------:R-:W2:Y:S04]  /*0c90*/  LDG.E R17, desc[UR4][R16.64] ;  /* 0x0000000410117981 */ /* 0x000ea8000c1e1900 */
[----:B------:R-:W2:Y:S01]  /*0ca0*/  LDG.E R29, desc[UR4][R28.64] ;  /* 0x000000041c1d7981 */ /* 0x000ea2000c1e1900 */
[-C--:B---3--:R-:W-:Y:S02]  /*0cb0*/  ISETP.NE.AND P3, PT, R20, R24.reuse, PT ;  /* 0x000000181400720c */ /* 0x088fe40003f65270 */
[----:B----4-:R-:W-:Y:S01]  /*0cc0*/  ISETP.NE.AND P1, PT, R21, R24, PT ;  /* 0x000000181500720c */ /* 0x010fe20003f25270 */
[----:B------:R-:W-:-:S10]  /*0cd0*/  VIADD R20, R26, 0x1 ;  /* 0x000000011a147836 */ /* 0x000fd40000000000 */
[----:B------:R-:W-:-:S05]  /*0ce0*/  @P3 IADD3 R20, PT, PT, R26, RZ, RZ ;  /* 0x000000ff1a143210 */ /* 0x000fca0007ffe0ff */
[C---:B------:R-:W-:Y:S01]  /*0cf0*/  VIADD R21, R20.reuse, 0x1 ;  /* 0x0000000114157836 */ /* 0x040fe20000000000 */
[----:B------:R-:W-:-:S05]  /*0d00*/  @P1 IADD3 R21, PT, PT, R20, RZ, RZ ;  /* 0x000000ff14151210 */ /* 0x000fca0007ffe0ff */
[----:B------:R-:W-:Y:S01]  /*0d10*/  VIADD R18, R21, 0x1 ;  /* 0x0000000115127836 */ /* 0x000fe20000000000 */
[----:B------:R-:W-:Y:S02]  /*0d20*/  IADD3 R27, PT, PT, R27, 0x8, RZ ;  /* 0x000000081b1b7810 */ /* 0x000fe40007ffe0ff */
[-C--:B--2---:R-:W-:Y:S02]  /*0d30*/  ISETP.NE.AND P3, PT, R17, R24.reuse, PT ;  /* 0x000000181100720c */ /* 0x084fe40003f65270 */
[----:B------:R-:W-:-:S11]  /*0d40*/  ISETP.NE.AND P1, PT, R29, R24, PT ;  /* 0x000000181d00720c */ /* 0x000fd60003f25270 */
[----:B------:R-:W-:-:S05]  /*0d50*/  @P3 IADD3 R18, PT, PT, R21, RZ, RZ ;  /* 0x000000ff15123210 */ /* 0x000fca0007ffe0ff */
[----:B------:R-:W-:Y:S02]  /*0d60*/  VIADD R26, R18, 0x1 ;  /* 0x00000001121a7836 */ /* 0x000fe40000000000 */
[----:B------:R-:W-:-:S07]  /*0d70*/  @P1 IMAD.MOV R26, RZ, RZ, R18 ;  /* 0x000000ffff1a1224 */ /* 0x000fce00078e0212 */
.L_x_264:
[----:B------:R-:W-:Y:S05]  /*0d80*/  BSYNC.RECONVERGENT B2 ;  /* 0x0000000000027941 */ /* 0x000fea0003800200 */
.L_x_263:
[----:B------:R-:W-:Y:S05]  /*0d90*/  @!P0 BRA `(.L_x_262) ;  /* 0x0000000000e88947 */ /* 0x000fea0003800000 */
[----:B------:R-:W-:Y:S01]  /*0da0*/  IADD3 R16, PT, PT, R11, -0x1, RZ ;  /* 0xffffffff0b107810 */ /* 0x000fe20007ffe0ff */
[----:B------:R-:W-:Y:S01]  /*0db0*/  BSSY.RECONVERGENT B2, `(.L_x_265) ;  /* 0x000001e000027945 */ /* 0x000fe20003800200 */
[----:B------:R-:W-:Y:S02]  /*0dc0*/  ISETP.NE.AND P0, PT, R22, RZ, PT ;  /* 0x000000ff1600720c */ /* 0x000fe40003f05270 */
[----:B------:R-:W-:-:S13]  /*0dd0*/  ISETP.GE.U32.AND P1, PT, R16, 0x3, PT ;  /* 0x000000031000780c */ /* 0x000fda0003f26070 */
[----:B------:R-:W-:Y:S05]  /*0de0*/  @!P1 BRA `(.L_x_266) ;  /* 0x0000000000689947 */ /* 0x000fea0003800000 */
[----:B------:R-:W-:-:S05]  /*0df0*/  IMAD.WIDE R16, R27, 0x4, R12 ;  /* 0x000000041b107825 */ /* 0x000fca00078e020c */
[----:B------:R-:W2:Y:S04]  /*0e00*/  LDG.E R19, desc[UR4][R16.64] ;  /* 0x0000000410137981 */ /* 0x000ea8000c1e1900 */
[----:B------:R-:W3:Y:S04]  /*0e10*/  LDG.E R21, desc[UR4][R16.64+0x4] ;  /* 0x0000040410157981 */ /* 0x000ee8000c1e1900 */
[----:B------:R-:W4:Y:S04]  /*0e20*/  LDG.E R29, desc[UR4][R16.64+0x8] ;  /* 0x00000804101d7981 */ /* 0x000f28000c1e1900 */
[----:B------:R-:W4:Y:S01]  /*0e30*/  LDG.E R28, desc[UR4][R16.64+0xc] ;  /* 0x00000c04101c7981 */ /* 0x000f22000c1e1900 */
[----:B--2---:R-:W-:-:S06]  /*0e40*/  IMAD.WIDE R18, R19, 0x4, R14 ;  /* 0x0000000413127825 */ /* 0x004fcc00078e020e */
[----:B------:R-:W2:Y:S01]  /*0e50*/  LDG.E R19, desc[UR4][R18.64] ;  /* 0x0000000412137981 */ /* 0x000ea2000c1e1900 */
[----:B---3--:R-:W-:-:S06]  /*0e60*/  IMAD.WIDE R20, R21, 0x4, R14 ;  /* 0x0000000415147825 */ /* 0x008fcc00078e020e */
[----:B------:R-:W3:Y:S01]  /*0e70*/  LDG.E R21, desc[UR4][R20.64] ;  /* 0x0000000414157981 */ /* 0x000ee2000c1e1900 */
[----:B--2---:R-:W-:Y:S01]  /*0e80*/  ISETP.NE.AND P3, PT, R19, R24, PT ;  /* 0x000000181300720c */ /* 0x004fe20003f65270 */
[----:B----4-:R-:W-:-:S04]  /*0e90*/  IMAD.WIDE R18, R29, 0x4, R14 ;  /* 0x000000041d127825 */ /* 0x010fc800078e020e */
[----:B------:R-:W-:Y:S02]  /*0ea0*/  IMAD.WIDE R28, R28, 0x4, R14 ;  /* 0x000000041c1c7825 */ /* 0x000fe400078e020e */
[----:B------:R0:W2:Y:S04]  /*0eb0*/  LDG.E R19, desc[UR4][R18.64] ;  /* 0x0000000412137981 */ /* 0x0000a8000c1e1900 */
[----:B------:R-:W4:Y:S01]  /*0ec0*/  LDG.E R29, desc[UR4][R28.64] ;  /* 0x000000041c1d7981 */ /* 0x000f22000c1e1900 */
[----:B---3--:R-:W-:Y:S01]  /*0ed0*/  ISETP.NE.AND P1, PT, R21, R24, PT ;  /* 0x000000181500720c */ /* 0x008fe20003f25270 */
[C---:B0-----:R-:W-:Y:S01]  /*0ee0*/  VIADD R18, R26.reuse, 0x1 ;  /* 0x000000011a127836 */ /* 0x041fe20000000000 */
[----:B------:R-:W-:-:S05]  /*0ef0*/  @P3 IADD3 R18, PT, PT, R26, RZ, RZ ;  /* 0x000000ff1a123210 */ /* 0x000fca0007ffe0ff */
[----:B------:R-:W-:-:S06]  /*0f00*/  VIADD R20, R18, 0x1 ;  /* 0x0000000112147836 */ /* 0x000fcc0000000000 */
[----:B------:R-:W-:-:S05]  /*0f10*/  @P1 IADD3 R20, PT, PT, R18, RZ, RZ ;  /* 0x000000ff12141210 */ /* 0x000fca0007ffe0ff */
[----:B------:R-:W-:Y:S01]  /*0f20*/  VIADD R16, R20, 0x1 ;  /* 0x0000000114107836 */ /* 0x000fe20000000000 */
[----:B------:R-:W-:Y:S02]  /*0f30*/  IADD3 R27, PT, PT, R27, 0x4, RZ ;  /* 0x000000041b1b7810 */ /* 0x000fe40007ffe0ff */
[-C--:B--2---:R-:W-:Y:S02]  /*0f40*/  ISETP.NE.AND P3, PT, R19, R24.reuse, PT ;  /* 0x000000181300720c */ /* 0x084fe40003f65270 */
[----:B----4-:R-:W-:-:S11]  /*0f50*/  ISETP.NE.AND P1, PT, R29, R24, PT ;  /* 0x000000181d00720c */ /* 0x010fd60003f25270 */
[----:B------:R-:W-:-:S05]  /*0f60*/  @P3 IADD3 R16, PT, PT, R20, RZ, RZ ;  /* 0x000000ff14103210 */ /* 0x000fca0007ffe0ff */
[----:B------:R-:W-:Y:S02]  /*0f70*/  VIADD R26, R16, 0x1 ;  /* 0x00000001101a7836 */ /* 0x000fe40000000000 */
[----:B------:R-:W-:-:S07]  /*0f80*/  @P1 IMAD.MOV R26, RZ, RZ, R16 ;  /* 0x000000ffff1a1224 */ /* 0x000fce00078e0210 */
.L_x_266:
[----:B------:R-:W-:Y:S05]  /*0f90*/  BSYNC.RECONVERGENT B2 ;  /* 0x0000000000027941 */ /* 0x000fea0003800200 */
.L_x_265:
[----:B------:R-:W-:Y:S05]  /*0fa0*/  @!P0 BRA `(.L_x_262) ;  /* 0x0000000000648947 */ /* 0x000fea0003800000 */
[----:B------:R-:W-:-:S05]  /*0fb0*/  IMAD.WIDE R12, R27, 0x4, R12 ;  /* 0x000000041b0c7825 */ /* 0x000fca00078e020c */
[----:B------:R-:W2:Y:S02]  /*0fc0*/  LDG.E R17, desc[UR4][R12.64] ;  /* 0x000000040c117981 */ /* 0x000ea4000c1e1900 */
[----:B--2---:R-:W-:-:S06]  /*0fd0*/  IMAD.WIDE R16, R17, 0x4, R14 ;  /* 0x0000000411107825 */ /* 0x004fcc00078e020e */
[----:B------:R-:W2:Y:S01]  /*0fe0*/  LDG.E R17, desc[UR4][R16.64] ;  /* 0x0000000410117981 */ /* 0x000ea2000c1e1900 */
[----:B------:R-:W-:Y:S02]  /*0ff0*/  ISETP.NE.AND P1, PT, R22, 0x1, PT ;  /* 0x000000011600780c */ /* 0x000fe40003f25270 */
[----:B------:R-:W-:Y:S02]  /*1000*/  IADD3 R18, PT, PT, R26, 0x1, RZ ;  /* 0x000000011a127810 */ /* 0x000fe40007ffe0ff */
[----:B--2---:R-:W-:-:S13]  /*1010*/  ISETP.NE.AND P0, PT, R17, R24, PT ;  /* 0x000000181100720c */ /* 0x004fda0003f05270 */
[----:B------:R-:W-:-:S05]  /*1020*/  @P0 IMAD.MOV R18, RZ, RZ, R26 ;  /* 0x000000ffff120224 */ /* 0x000fca00078e021a */
[----:B------:R-:W-:Y:S01]  /*1030*/  MOV R26, R18 ;  /* 0x00000012001a7202 */ /* 0x000fe20000000f00 */
[----:B------:R-:W-:Y:S06]  /*1040*/  @!P1 BRA `(.L_x_262) ;  /* 0x00000000003c9947 */ /* 0x000fec0003800000 */
[----:B------:R-:W-:Y:S01]  /*1050*/  ISETP.NE.AND P1, PT, R22, 0x2, PT ;  /* 0x000000021600780c */ /* 0x000fe20003f25270 */
[----:B------:R-:W2:-:S12]  /*1060*/  LDG.E R17, desc[UR4][R12.64+0x4] ;  /* 0x000004040c117981 */ /* 0x000e98000c1e1900 */
[----:B------:R-:W3:Y:S01]  /*1070*/  @P1 LDG.E R19, desc[UR4][R12.64+0x8] ;  /* 0x000008040c131981 */ /* 0x000ee2000c1e1900 */
[----:B--2---:R-:W-:-:S06]  /*1080*/  IMAD.WIDE R16, R17, 0x4, R14 ;  /* 0x0000000411107825 */ /* 0x004fcc00078e020e */
[----:B------:R-:W2:Y:S01]  /*1090*/  LDG.E R17, desc[UR4][R16.64] ;  /* 0x0000000410117981 */ /* 0x000ea2000c1e1900 */
[----:B---3--:R-:W-:-:S06]  /*10a0*/  @P1 IMAD.WIDE R14, R19, 0x4, R14 ;  /* 0x00000004130e1825 */ /* 0x008fcc00078e020e */
[----:B------:R-:W3:Y:S01]  /*10b0*/  @P1 LDG.E R15, desc[UR4][R14.64] ;  /* 0x000000040e0f1981 */ /* 0x000ee2000c1e1900 */
[----:B------:R-:W-:Y:S01]  /*10c0*/  VIADD R18, R26, 0x1 ;  /* 0x000000011a127836 */ /* 0x000fe20000000000 */
[-C--:B--2---:R-:W-:Y:S02]  /*10d0*/  ISETP.NE.AND P0, PT, R17, R24.reuse, PT ;  /* 0x000000181100720c */ /* 0x084fe40003f05270 */
[----:B---3--:R-:W-:-:S11]  /*10e0*/  ISETP.NE.AND P3, PT, R15, R24, P1 ;  /* 0x000000180f00720c */ /* 0x008fd60000f65270 */
[----:B------:R-:W-:-:S05]  /*10f0*/  @P0 IADD3 R18, PT, PT, R26, RZ, RZ ;  /* 0x000000ff1a120210 */ /* 0x000fca0007ffe0ff */
[----:B------:R-:W-:-:S05]  /*1100*/  IMAD.MOV.U32 R26, RZ, RZ, R18 ;  /* 0x000000ffff1a7224 */ /* 0x000fca00078e0012 */
[----:B------:R-:W-:Y:S01]  /*1110*/  @P1 IADD3 R18, PT, PT, R26, 0x1, RZ ;  /* 0x000000011a121810 */ /* 0x000fe20007ffe0ff */
[----:B------:R-:W-:-:S05]  /*1120*/  @P3 IMAD.MOV R18, RZ, RZ, R26 ;  /* 0x000000ffff123224 */ /* 0x000fca00078e021a */
[----:B------:R-:W-:-:S07]  /*1130*/  @P1 MOV R26, R18 ;  /* 0x00000012001a1202 */ /* 0x000fce0000000f00 */
.L_x_262:
[----:B------:R-:W-:Y:S05]  /*1140*/  BSYNC.RECONVERGENT B1 ;  /* 0x0000000000017941 */ /* 0x000fea0003800200 */
.L_x_261:
[----:B------:R-:W-:Y:S01]  /*1150*/  IMAD.SHL.U32 R26, R26, 0x2, RZ ;  /* 0x000000021a1a7824 */ /* 0x000fe200078e00ff */
[----:B-----5:R-:W-:Y:S01]  /*1160*/  I2FP.F32.S32 R25, R25 ;  /* 0x0000001900197245 */ /* 0x020fe20000201400 */
[----:B------:R-:W-:Y:S01]  /*1170*/  HFMA2 R12, -RZ, RZ, 0, 5.9604644775390625e-08 ;  /* 0x00000001ff0c7431 */ /* 0x000fe200000001ff */
[----:B------:R-:W-:Y:S02]  /*1180*/  LOP3.LUT P0, R13, R7, 0xff, RZ, 0xc0, !PT ;  /* 0x000000ff070d7812 */ /* 0x000fe4000780c0ff */
[----:B------:R-:W-:-:S05]  /*1190*/  I2FP.F32.U32 R26, R26 ;  /* 0x0000001a001a7245 */ /* 0x000fca0000201000 */
[----:B------:R-:W-:-:S05]  /*11a0*/  FFMA R25, -R23, R25, R26 ;  /* 0x0000001917197223 */ /* 0x000fca000000011a */
[----:B------:R-:W-:-:S13]  /*11b0*/  FSETP.LTU.AND P0, PT, R8, -R25, P0 ;  /* 0x800000190800720b */ /* 0x000fda0000709000 */
[----:B------:R-:W-:-:S04]  /*11c0*/  @!P0 FSETP.NEU.AND P1, PT, R8, -R25, PT ;  /* 0x800000190800820b */ /* 0x000fc80003f2d000 */
[----:B------:R-:W-:-:S04]  /*11d0*/  @!P0 ISETP.NE.AND P1, PT, R13, RZ, !P1 ;  /* 0x000000ff0d00820c */ /* 0x000fc80004f25270 */
[----:B------:R-:W-:-:S04]  /*11e0*/  @!P0 ISETP.LT.AND P1, PT, R5, R24, P1 ;  /* 0x000000180500820c */ /* 0x000fc80000f21270 */
[----:B------:R-:W-:Y:S02]  /*11f0*/  @!P0 SEL R12, R7, 0x1, P1 ;  /* 0x00000001070c8807 */ /* 0x000fe40000800000 */
[----:B------:R-:W-:Y:S02]  /*1200*/  @!P0 SEL R5, R5, R24, P1 ;  /* 0x0000001805058207 */ /* 0x000fe40000800000 */
[----:B------:R-:W-:Y:S02]  /*1210*/  @!P0 FSEL R8, R8, -R25, P1 ;  /* 0x8000001908088208 */ /* 0x000fe40000800000 */
[----:B------:R-:W-:Y:S01]  /*1220*/  PRMT R7, R12, 0x7610, R7 ;  /* 0x000076100c077816 */ /* 0x000fe20000000007 */
[----:B------:R-:W-:Y:S06]  /*1230*/  @P2 BRA `(.L_x_267) ;  /* 0xffffffec00fc2947 */ /* 0x000fec000383ffff */
.L_x_257:
[----:B------:R-:W-:Y:S05]  /*1240*/  BSYNC.RECONVERGENT B0 ;  /* 0x0000000000007941 */ /* 0x000fea0003800200 */
.L_x_256:
[----:B------:R-:W1:Y:S01]  /*1250*/  LDC.64 R2, c[0x0][0x3a8] ;  /* 0x0000ea00ff027b82 */ /* 0x000e620000000a00 */
[----:B------:R-:W-:Y:S01]  /*1260*/  IMAD.MOV.U32 R13, RZ, RZ, 0x1 ;  /* 0x00000001ff0d7424 */ /* 0x000fe200078e00ff */
[----:B------:R-:W-:-:S06]  /*1270*/  MOV R11, 0xffffffff ;  /* 0xffffffff000b7802 */ /* 0x000fcc0000000f00 */
[----:B------:R-:W2:Y:S01]  /*1280*/  LDC.64 R6, c[0x0][0x3b0] ;  /* 0x0000ec00ff067b82 */ /* 0x000ea20000000a00 */
[----:B-1----:R-:W-:-:S05]  /*1290*/  IMAD.WIDE R2, R0, 0x4, R2 ;  /* 0x0000000400027825 */ /* 0x002fca00078e0202 */
[----:B------:R-:W-:Y:S01]  /*12a0*/  STG.E desc[UR4][R2.64], R5 ;  /* 0x0000000502007986 */ /* 0x000fe2000c101904 */
[----:B--2---:R-:W-:-:S04]  /*12b0*/  IMAD.WIDE R8, R4, 0x4, R6 ;  /* 0x0000000404087825 */ /* 0x004fc800078e0206 */
[----:B------:R-:W-:-:S05]  /*12c0*/  IMAD.WIDE R6, R5, 0x4, R6 ;  /* 0x0000000405067825 */ /* 0x000fca00078e0206 */
[----:B------:R-:W-:Y:S04]  /*12d0*/  REDG.E.ADD.STRONG.GPU desc[UR4][R6.64], R13 ;  /* 0x0000000d0600798e */ /* 0x000fe8000c12e104 */
[----:B------:R-:W-:Y:S01]  /*12e0*/  REDG.E.ADD.STRONG.GPU desc[UR4][R8.64], R11 ;  /* 0x0000000b0800798e */ /* 0x000fe2000c12e104 */
[----:B------:R-:W-:Y:S05]  /*12f0*/  EXIT ;  /* 0x000000000000794d */ /* 0x000fea0003800000 */
.L_x_268:
        /* <DEDUP_REMOVED lines=16> */
.L_x_279:


//--------------------- .nv.shared._ZN3cub18CUB_300001_SM_10006detail6reduce28DeviceReduceSingleTileKernelINS2_10policy_hubIfyN4cuda3std3__44plusIfEEE10Policy1000EPfSC_iS9_ffNS7_10__identityEEEvT0_T1_T2_T3_T4_T6_ --------------------------
	.section	.nv.shared._ZN3cub18CUB_300001_SM_10006detail6reduce28DeviceReduceSingleTileKernelINS2_10policy_hubIfyN4cuda3std3__44plusIfEEE10Policy1000EPfSC_iS9_ffNS7_10__identityEEEvT0_T1_T2_T3_T4_T6_,"aw",@nobits
	.sectionflags	@""
	.align	4
.nv.shared._ZN3cub18CUB_300001_SM_10006detail6reduce28DeviceReduceSingleTileKernelINS2_10policy_hubIfyN4cuda3std3__44plusIfEEE10Policy1000EPfSC_iS9_ffNS7_10__identityEEEvT0_T1_T2_T3_T4_T6_:
	.zero		1068


//--------------------- .nv.shared.reserved.0     --------------------------
	.section	.nv.shared.reserved.0,"aw",@nobits
	.weak		__nv_reservedSMEM_offset_0_alias
	.size		__nv_reservedSMEM_offset_0_alias, 0, 64
	.other		__nv_reservedSMEM_offset_0_alias,@"STO_CUDA_RESERVED_SHARED STV_DEFAULT"
__nv_reservedSMEM_offset_0_alias:
	.zero		0
	.zero		64


//--------------------- .nv.global                --------------------------
	.section	.nv.global,"aw",@nobits
.nv.global:
	.type		_ZN34_INTERNAL_765e9f63_4_k_cu_ccfe7a626thrust24THRUST_300001_SM_1000_NS3seqE,@object
	.size		_ZN34_INTERNAL_765e9f63_4_k_cu_ccfe7a626thrust24THRUST_300001_SM_1000_NS3seqE,(_ZN34_INTERNAL_765e9f63_4_k_cu_ccfe7a624cuda3std3__48in_placeE - _ZN34_INTERNAL_765e9f63_4_k_cu_ccfe7a626thrust24THRUST_300001_SM_1000_NS3seqE)
_ZN34_INTERNAL_765e9f63_4_k_cu_ccfe7a626thrust24THRUST_300001_SM_1000_NS3seqE:
	.zero		1
	.type		_ZN34_INTERNAL_765e9f63_4_k_cu_ccfe7a624cuda3std3__48in_placeE,@object
	.size		_ZN34_INTERNAL_765e9f63_4_k_cu_ccfe7a624cuda3std3__48in_placeE,(_ZN34_INTERNAL_765e9f63_4_k_cu_ccfe7a624cuda3std6ranges3__45__cpo4sizeE - _ZN34_INTERNAL_765e9f63_4_k_cu_ccfe7a624cuda3std3__48in_placeE)
_ZN34_INTERNAL_765e9f63_4_k_cu_ccfe7a624cuda3std3__48in_placeE:
	.zero		1
	.type		_ZN34_INTERNAL_765e9f63_4_k_cu_ccfe7a624cuda3std6ranges3__45__cpo4sizeE,@object
	.size		_ZN34_INTERNAL_765e9f63_4_k_cu_ccfe7a624cuda3std6ranges3__45__cpo4sizeE,(_ZN34_INTERNAL_765e9f63_4_k_cu_ccfe7a626thrust24THRUST_300001_SM_1000_NS12placeholders2_3E - _ZN34_INTERNAL_765e9f63_4_k_cu_ccfe7a624cuda3std6ranges3__45__cpo4sizeE)
_ZN34_INTERNAL_765e9f63_4_k_cu_ccfe7a624cuda3std6ranges3__45__cpo4sizeE:
	.zero		1
	.type		_ZN34_INTERNAL_765e9f63_4_k_cu_ccfe7a626thrust24THRUST_300001_SM_1000_NS12placeholders2_3E,@object
	.size		_ZN34_INTERNAL_765e9f63_4_k_cu_ccfe7a626thrust24THRUST_300001_SM_1000_NS12placeholders2_3E,(_ZN34_INTERNAL_765e9f63_4_k_cu_ccfe7a624cuda3std3__45__cpo6cbeginE - _ZN34_INTERNAL_765e9f63_4_k_cu_ccfe7a626thrust24THRUST_300001_SM_1000_NS12placeholders2_3E)
_ZN34_INTERNAL_765e9f63_4_k_cu_ccfe7a626thrust24THRUST_300001_SM_1000_NS12placeholders2_3E:
	.zero		1
	.type		_ZN34_INTERNAL_765e9f63_4_k_cu_ccfe7a624cuda3std3__45__cpo6cbeginE,@object
	.size		_ZN34_INTERNAL_765e9f63_4_k_cu_ccfe7a624cuda3std3__45__cpo6cbeginE,(_ZN34_INTERNAL_765e9f63_4_k_cu_ccfe7a624cuda3std6ranges3__45__cpo6cbeginE - _ZN34_INTERNAL_765e9f63_4_k_cu_ccfe7a624cuda3std3__45__cpo6cbeginE)
_ZN34_INTERNAL_765e9f63_4_k_cu_ccfe7a624cuda3std3__45__cpo6cbeginE:
	.zero		1
	.type		_ZN34_INTERNAL_765e9f63_4_k_cu_ccfe7a624cuda3std6ranges3__45__cpo6cbeginE,@object
	.size		_ZN34_INTERNAL_765e9f63_4_k_cu_ccfe7a624cuda3std6ranges3__45__cpo6cbeginE,(_ZN34_INTERNAL_765e9f63_4_k_cu_ccfe7a626thrust24THRUST_300001_SM_1000_NS12placeholders2_7E - _ZN34_INTERNAL_765e9f63_4_k_cu_ccfe7a624cuda3std6ranges3__45__cpo6cbeginE)
_ZN34_INTERNAL_765e9f63_4_k_cu_ccfe7a624cuda3std6ranges3__45__cpo6cbeginE:
	.zero		1
	.type		_ZN34_INTERNAL_765e9f63_4_k_cu_ccfe7a626thrust24THRUST_300001_SM_1000_NS12placeholders2_7E,@object
	.size		_ZN34_INTERNAL_765e9f63_4_k_cu_ccfe7a626thrust24THRUST_300001_SM_1000_NS12placeholders2_7E,(_ZN34_INTERNAL_765e9f63_4_k_cu_ccfe7a624cuda3std3__45__cpo7crbeginE - _ZN34_INTERNAL_765e9f63_4_k_cu_ccfe7a626thrust24THRUST_300001_SM_1000_NS12placeholders2_7E)
_ZN34_INTERNAL_765e9f63_4_k_cu_ccfe7a626thrust24THRUST_300001_SM_1000_NS12placeholders2_7E:
	.zero		1
	.type		_ZN34_INTERNAL_765e9f63_4_k_cu_ccfe7a624cuda3std3__45__cpo7crbeginE,@object
	.size		_ZN34_INTERNAL_765e9f63_4_k_cu_ccfe7a624cuda3std3__45__cpo7crbeginE,(_ZN34_INTERNAL_765e9f63_4_k_cu_ccfe7a624cuda3std6ranges3__45__cpo4nextE - _ZN34_INTERNAL_765e9f63_4_k_cu_ccfe7a624cuda3std3__45__cpo7crbeginE)
_ZN34_INTERNAL_765e9f63_4_k_cu_ccfe7a624cuda3std3__45__cpo7crbeginE:
	.zero		1
	.type		_ZN34_INTERNAL_765e9f63_4_k_cu_ccfe7a624cuda3std6ranges3__45__cpo4nextE,@object
	.size		_ZN34_INTERNAL_765e9f63_4_k_cu_ccfe7a624cuda3std6ranges3__45__cpo4nextE,(_ZN34_INTERNAL_765e9f63_4_k_cu_ccfe7a624cuda3std6ranges3__45__cpo4swapE - _ZN34_INTERNAL_765e9f63_4_k_cu_ccfe7a624cuda3std6ranges3__45__cpo4nextE)
_ZN34_INTERNAL_765e9f63_4_k_cu_ccfe7a624cuda3std6ranges3__45__cpo4nextE:
	.zero		1
	.type		_ZN34_INTERNAL_765e9f63_4_k_cu_ccfe7a624cuda3std6ranges3__45__cpo4swapE,@object
	.size		_ZN34_INTERNAL_765e9f63_4_k_cu_ccfe7a624cuda3std6ranges3__45__cpo4swapE,(_ZN34_INTERNAL_765e9f63_4_k_cu_ccfe7a626thrust24THRUST_300001_SM_1000_NS8cuda_cub10par_nosyncE - _ZN34_INTERNAL_765e9f63_4_k_cu_ccfe7a624cuda3std6ranges3__45__cpo4swapE)
_ZN34_INTERNAL_765e9f63_4_k_cu_ccfe7a624cuda3std6ranges3__45__cpo4swapE:
	.zero		1
	.type		_ZN34_INTERNAL_765e9f63_4_k_cu_ccfe7a626thrust24THRUST_300001_SM_1000_NS8cuda_cub10par_nosyncE,@object
	.size		_ZN34_INTERNAL_765e9f63_4_k_cu_ccfe7a626thrust24THRUST_300001_SM_1000_NS8cuda_cub10par_nosyncE,(_ZN34_INTERNAL_765e9f63_4_k_cu_ccfe7a626thrust24THRUST_300001_SM_1000_NS12placeholders2_9E - _ZN34_INTERNAL_765e9f63_4_k_cu_ccfe7a626thrust24THRUST_300001_SM_1000_NS8cuda_cub10par_nosyncE)
_ZN34_INTERNAL_765e9f63_4_k_cu_ccfe7a626thrust24THRUST_300001_SM_1000_NS8cuda_cub10par_nosyncE:
	.zero		1
	.type		_ZN34_INTERNAL_765e9f63_4_k_cu_ccfe7a626thrust24THRUST_300001_SM_1000_NS12placeholders2_9E,@object
	.size		_ZN34_INTERNAL_765e9f63_4_k_cu_ccfe7a626thrust24THRUST_300001_SM_1000_NS12placeholders2_9E,(_ZN34_INTERNAL_765e9f63_4_k_cu_ccfe7a624cuda3std3__436_GLOBAL__N__765e9f63_4_k_cu_ccfe7a626ignoreE - _ZN34_INTERNAL_765e9f63_4_k_cu_ccfe7a626thrust24THRUST_300001_SM_1000_NS12placeholders2_9E)
_ZN34_INTERNAL_765e9f63_4_k_cu_ccfe7a626thrust24THRUST_300001_SM_1000_NS12placeholders2_9E:
	.zero		1
	.type		_ZN34_INTERNAL_765e9f63_4_k_cu_ccfe7a624cuda3std3__436_GLOBAL__N__765e9f63_4_k_cu_ccfe7a626ignoreE,@object
	.size		_ZN34_INTERNAL_765e9f63_4_k_cu_ccfe7a624cuda3std3__436_GLOBAL__N__765e9f63_4_k_cu_ccfe7a626ignoreE,(_ZN34_INTERNAL_765e9f63_4_k_cu_ccfe7a624cuda3std6ranges3__45__cpo4dataE - _ZN34_INTERNAL_765e9f63_4_k_cu_ccfe7a624cuda3std3__436_GLOBAL__N__765e9f63_4_k_cu_ccfe7a626ignoreE)
_ZN34_INTERNAL_765e9f63_4_k_cu_ccfe7a624cuda3std3__436_GLOBAL__N__765e9f63_4_k_cu_ccfe7a626ignoreE:
	.zero		1
	.type		_ZN34_INTERNAL_765e9f63_4_k_cu_ccfe7a624cuda3std6ranges3__45__cpo4dataE,@object
	.size		_ZN34_INTERNAL_765e9f63_4_k_cu_ccfe7a624cuda3std6ranges3__45__cpo4dataE,(_ZN34_INTERNAL_765e9f63_4_k_cu_ccfe7a626thrust24THRUST_300001_SM_1000_NS12placeholders2_1E - _ZN34_INTERNAL_765e9f63_4_k_cu_ccfe7a624cuda3std6ranges3__45__cpo4dataE)
_ZN34_INTERNAL_765e9f63_4_k_cu_ccfe7a624cuda3std6ranges3__45__cpo4dataE:
	.zero		1
	.type		_ZN34_INTERNAL_765e9f63_4_k_cu_ccfe7a626thrust24THRUST_300001_SM_1000_NS12placeholders2_1E,@object
	.size		_ZN34_INTERNAL_765e9f63_4_k_cu_ccfe7a626thrust24THRUST_300001_SM_1000_NS12placeholders2_1E,(_ZN34_INTERNAL_765e9f63_4_k_cu_ccfe7a624cuda3std3__45__cpo5beginE - _ZN34_INTERNAL_765e9f63_4_k_cu_ccfe7a626thrust24THRUST_300001_SM_1000_NS12placeholders2_1E)
_ZN34_INTERNAL_765e9f63_4_k_cu_ccfe7a626thrust24THRUST_300001_SM_1000_NS12placeholders2_1E:
	.zero		1
	.type		_ZN34_INTERNAL_765e9f63_4_k_cu_ccfe7a624cuda3std3__45__cpo5beginE,@object
	.size		_ZN34_INTERNAL_765e9f63_4_k_cu_ccfe7a624cuda3std3__45__cpo5beginE,(_ZN34_INTERNAL_765e9f63_4_k_cu_ccfe7a624cuda3std6ranges3__45__cpo5beginE - _ZN34_INTERNAL_765e9f63_4_k_cu_ccfe7a624cuda3std3__45__cpo5beginE)
_ZN34_INTERNAL_765e9f63_4_k_cu_ccfe7a624cuda3std3__45__cpo5beginE:
	.zero		1
	.type		_ZN34_INTERNAL_765e9f63_4_k_cu_ccfe7a624cuda3std6ranges3__45__cpo5beginE,@object
	.size		_ZN34_INTERNAL_765e9f63_4_k_cu_ccfe7a624cuda3std6ranges3__45__cpo5beginE,(_ZN34_INTERNAL_765e9f63_4_k_cu_ccfe7a626thrust24THRUST_300001_SM_1000_NS12placeholders2_5E - _ZN34_INTERNAL_765e9f63_4_k_cu_ccfe7a624cuda3std6ranges3__45__cpo5beginE)
_ZN34_INTERNAL_765e9f63_4_k_cu_ccfe7a624cuda3std6ranges3__45__cpo5beginE:
	.zero		1
	.type		_ZN34_INTERNAL_765e9f63_4_k_cu_ccfe7a626thrust24THRUST_300001_SM_1000_NS12placeholders2_5E,@object
	.size		_ZN34_INTERNAL_765e9f63_4_k_cu_ccfe7a626thrust24THRUST_300001_SM_1000_NS12placeholders2_5E,(_ZN34_INTERNAL_765e9f63_4_k_cu_ccfe7a624cuda3std3__45__cpo6rbeginE - _ZN34_INTERNAL_765e9f63_4_k_cu_ccfe7a626thrust24THRUST_300001_SM_1000_NS12placeholders2_5E)
_ZN34_INTERNAL_765e9f63_4_k_cu_ccfe7a626thrust24THRUST_300001_SM_1000_NS12placeholders2_5E:
	.zero		1
	.type		_ZN34_INTERNAL_765e9f63_4_k_cu_ccfe7a624cuda3std3__45__cpo6rbeginE,@object
	.size		_ZN34_INTERNAL_765e9f63_4_k_cu_ccfe7a624cuda3std3__45__cpo6rbeginE,(_ZN34_INTERNAL_765e9f63_4_k_cu_ccfe7a624cuda3std6ranges3__45__cpo7advanceE - _ZN34_INTERNAL_765e9f63_4_k_cu_ccfe7a624cuda3std3__45__cpo6rbeginE)
_ZN34_INTERNAL_765e9f63_4_k_cu_ccfe7a624cuda3std3__45__cpo6rbeginE:
	.zero		1
	.type		_ZN34_INTERNAL_765e9f63_4_k_cu_ccfe7a624cuda3std6ranges3__45__cpo7advanceE,@object
	.size		_ZN34_INTERNAL_765e9f63_4_k_cu_ccfe7a624cuda3std6ranges3__45__cpo7advanceE,(_ZN34_INTERNAL_765e9f63_4_k_cu_ccfe7a624cuda3std3__47nulloptE - _ZN34_INTERNAL_765e9f63_4_k_cu_ccfe7a624cuda3std6ranges3__45__cpo7advanceE)
_ZN34_INTERNAL_765e9f63_4_k_cu_ccfe7a624cuda3std6ranges3__45__cpo7advanceE:
	.zero		1
	.type		_ZN34_INTERNAL_765e9f63_4_k_cu_ccfe7a624cuda3std3__47nulloptE,@object
	.size		_ZN34_INTERNAL_765e9f63_4_k_cu_ccfe7a624cuda3std3__47nulloptE,(_ZN34_INTERNAL_765e9f63_4_k_cu_ccfe7a624cuda3std6ranges3__45__cpo8distanceE - _ZN34_INTERNAL_765e9f63_4_k_cu_ccfe7a624cuda3std3__47nulloptE)
_ZN34_INTERNAL_765e9f63_4_k_cu_ccfe7a624cuda3std3__47nulloptE:
	.zero		1
	.type		_ZN34_INTERNAL_765e9f63_4_k_cu_ccfe7a624cuda3std6ranges3__45__cpo8distanceE,@object
	.size		_ZN34_INTERNAL_765e9f63_4_k_cu_ccfe7a624cuda3std6ranges3__45__cpo8distanceE,(_ZN34_INTERNAL_765e9f63_4_k_cu_ccfe7a626thrust24THRUST_300001_SM_1000_NS12placeholders3_10E - _ZN34_INTERNAL_765e9f63_4_k_cu_ccfe7a624cuda3std6ranges3__45__cpo8distanceE)
_ZN34_INTERNAL_765e9f63_4_k_cu_ccfe7a624cuda3std6ranges3__45__cpo8distanceE:
	.zero		1
	.type		_ZN34_INTERNAL_765e9f63_4_k_cu_ccfe7a626thrust24THRUST_300001_SM_1000_NS12placeholders3_10E,@object
	.size		_ZN34_INTERNAL_765e9f63_4_k_cu_ccfe7a626thrust24THRUST_300001_SM_1000_NS12placeholders3_10E,(_ZN34_INTERNAL_765e9f63_4_k_cu_ccfe7a624cuda3std3__419piecewise_constructE - _ZN34_INTERNAL_765e9f63_4_k_cu_ccfe7a626thrust24THRUST_300001_SM_1000_NS12placeholders3_10E)
_ZN34_INTERNAL_765e9f63_4_k_cu_ccfe7a626thrust24THRUST_300001_SM_1000_NS12placeholders3_10E:
	.zero		1
	.type		_ZN34_INTERNAL_765e9f63_4_k_cu_ccfe7a624cuda3std3__419piecewise_constructE,@object
	.size		_ZN34_INTERNAL_765e9f63_4_k_cu_ccfe7a624cuda3std3__419piecewise_constructE,(_ZN34_INTERNAL_765e9f63_4_k_cu_ccfe7a624cuda3std6ranges3__45__cpo5cdataE - _ZN34_INTERNAL_765e9f63_4_k_cu_ccfe7a624cuda3std3__419piecewise_constructE)
_ZN34_INTERNAL_765e9f63_4_k_cu_ccfe7a624cuda3std3__419piecewise_constructE:
	.zero		1
	.type		_ZN34_INTERNAL_765e9f63_4_k_cu_ccfe7a624cuda3std6ranges3__45__cpo5cdataE,@object
	.size		_ZN34_INTERNAL_765e9f63_4_k_cu_ccfe7a624cuda3std6ranges3__45__cpo5cdataE,(_ZN34_INTERNAL_765e9f63_4_k_cu_ccfe7a626thrust24THRUST_300001_SM_1000_NS12placeholders2_2E - _ZN34_INTERNAL_765e9f63_4_k_cu_ccfe7a624cuda3std6ranges3__45__cpo5cdataE)
_ZN34_INTERNAL_765e9f63_4_k_cu_ccfe7a624cuda3std6ranges3__45__cpo5cdataE:
	.zero		1
	.type		_ZN34_INTERNAL_765e9f63_4_k_cu_ccfe7a626thrust24THRUST_300001_SM_1000_NS12placeholders2_2E,@object
	.size		_ZN34_INTERNAL_765e9f63_4_k_cu_ccfe7a626thrust24THRUST_300001_SM_1000_NS12placeholders2_2E,(_ZN34_INTERNAL_765e9f63_4_k_cu_ccfe7a624cuda3std3__45__cpo3endE - _ZN34_INTERNAL_765e9f63_4_k_cu_ccfe7a626thrust24THRUST_300001_SM_1000_NS12placeholders2_2E)
_ZN34_INTERNAL_765e9f63_4_k_cu_ccfe7a626thrust24THRUST_300001_SM_1000_NS12placeholders2_2E:
	.zero		1
	.type		_ZN34_INTERNAL_765e9f63_4_k_cu_ccfe7a624cuda3std3__45__cpo3endE,@object
	.size		_ZN34_INTERNAL_765e9f63_4_k_cu_ccfe7a624cuda3std3__45__cpo3endE,(_ZN34_INTERNAL_765e9f63_4_k_cu_ccfe7a624cuda3std6ranges3__45__cpo3endE - _ZN34_INTERNAL_765e9f63_4_k_cu_ccfe7a624cuda3std3__45__cpo3endE)
_ZN34_INTERNAL_765e9f63_4_k_cu_ccfe7a624cuda3std3__45__cpo3endE:
	.zero		1
	.type		_ZN34_INTERNAL_765e9f63_4_k_cu_ccfe7a624cuda3std6ranges3__45__cpo3endE,@object
	.size		_ZN34_INTERNAL_765e9f63_4_k_cu_ccfe7a624cuda3std6ranges3__45__cpo3endE,(_ZN34_INTERNAL_765e9f63_4_k_cu_ccfe7a626thrust24THRUST_300001_SM_1000_NS12placeholders2_6E - _ZN34_INTERNAL_765e9f63_4_k_cu_ccfe7a624cuda3std6ranges3__45__cpo3endE)
_ZN34_INTERNAL_765e9f63_4_k_cu_ccfe7a624cuda3std6ranges3__45__cpo3endE:
	.zero		1
	.type		_ZN34_INTERNAL_765e9f63_4_k_cu_ccfe7a626thrust24THRUST_300001_SM_1000_NS12placeholders2_6E,@object
	.size		_ZN34_INTERNAL_765e9f63_4_k_cu_ccfe7a626thrust24THRUST_300001_SM_1000_NS12placeholders2_6E,(_ZN34_INTERNAL_765e9f63_4_k_cu_ccfe7a624cuda3std3__45__cpo4rendE - _ZN34_INTERNAL_765e9f63_4_k_cu_ccfe7a626thrust24THRUST_300001_SM_1000_NS12placeholders2_6E)
_ZN34_INTERNAL_765e9f63_4_k_cu_ccfe7a626thrust24THRUST_300001_SM_1000_NS12placeholders2_6E:
	.zero		1
	.type		_ZN34_INTERNAL_765e9f63_4_k_cu_ccfe7a624cuda3std3__45__cpo4rendE,@object
	.size		_ZN34_INTERNAL_765e9f63_4_k_cu_ccfe7a624cuda3std3__45__cpo4rendE,(_ZN34_INTERNAL_765e9f63_4_k_cu_ccfe7a624cuda3std6ranges3__45__cpo9iter_swapE - _ZN34_INTERNAL_765e9f63_4_k_cu_ccfe7a624cuda3std3__45__cpo4rendE)
_ZN34_INTERNAL_765e9f63_4_k_cu_ccfe7a624cuda3std3__45__cpo4rendE:
	.zero		1
	.type		_ZN34_INTERNAL_765e9f63_4_k_cu_ccfe7a624cuda3std6ranges3__45__cpo9iter_swapE,@object
	.size		_ZN34_INTERNAL_765e9f63_4_k_cu_ccfe7a624cuda3std6ranges3__45__cpo9iter_swapE,(_ZN34_INTERNAL_765e9f63_4_k_cu_ccfe7a624cuda3std3__48unexpectE - _ZN34_INTERNAL_765e9f63_4_k_cu_ccfe7a624cuda3std6ranges3__45__cpo9iter_swapE)
_ZN34_INTERNAL_765e9f63_4_k_cu_ccfe7a624cuda3std6ranges3__45__cpo9iter_swapE:
	.zero		1
	.type		_ZN34_INTERNAL_765e9f63_4_k_cu_ccfe7a624cuda3std3__48unexpectE,@object
	.size		_ZN34_INTERNAL_765e9f63_4_k_cu_ccfe7a624cuda3std3__48unexpectE,(_ZN34_INTERNAL_765e9f63_4_k_cu_ccfe7a626thrust24THRUST_300001_SM_1000_NS8cuda_cub3parE - _ZN34_INTERNAL_765e9f63_4_k_cu_ccfe7a624cuda3std3__48unexpectE)
_ZN34_INTERNAL_765e9f63_4_k_cu_ccfe7a624cuda3std3__48unexpectE:
	.zero		1
	.type		_ZN34_INTERNAL_765e9f63_4_k_cu_ccfe7a626thrust24THRUST_300001_SM_1000_NS8cuda_cub3parE,@object
	.size		_ZN34_INTERNAL_765e9f63_4_k_cu_ccfe7a626thrust24THRUST_300001_SM_1000_NS8cuda_cub3parE,(_ZN34_INTERNAL_765e9f63_4_k_cu_ccfe7a626thrust24THRUST_300001_SM_1000_NS12placeholders2_4E - _ZN34_INTERNAL_765e9f63_4_k_cu_ccfe7a626thrust24THRUST_300001_SM_1000_NS8cuda_cub3parE)
_ZN34_INTERNAL_765e9f63_4_k_cu_ccfe7a626thrust24THRUST_300001_SM_1000_NS8cuda_cub3parE:
	.zero		1
	.type		_ZN34_INTERNAL_765e9f63_4_k_cu_ccfe7a626thrust24THRUST_300001_SM_1000_NS12placeholders2_4E,@object
	.size		_ZN34_INTERNAL_765e9f63_4_k_cu_ccfe7a626thrust24THRUST_300001_SM_1000_NS12placeholders2_4E,(_ZN34_INTERNAL_765e9f63_4_k_cu_ccfe7a624cuda3std3__45__cpo4cendE - _ZN34_INTERNAL_765e9f63_4_k_cu_ccfe7a626thrust24THRUST_300001_SM_1000_NS12placeholders2_4E)
_ZN34_INTERNAL_765e9f63_4_k_cu_ccfe7a626thrust24THRUST_300001_SM_1000_NS12placeholders2_4E:
	.zero		1
	.type		_ZN34_INTERNAL_765e9f63_4_k_cu_ccfe7a624cuda3std3__45__cpo4cendE,@object
	.size		_ZN34_INTERNAL_765e9f63_4_k_cu_ccfe7a624cuda3std3__45__cpo4cendE,(_ZN34_INTERNAL_765e9f63_4_k_cu_ccfe7a624cuda3std6ranges3__45__cpo4cendE - _ZN34_INTERNAL_765e9f63_4_k_cu_ccfe7a624cuda3std3__45__cpo4cendE)
_ZN34_INTERNAL_765e9f63_4_k_cu_ccfe7a624cuda3std3__45__cpo4cendE:
	.zero		1
	.type		_ZN34_INTERNAL_765e9f63_4_k_cu_ccfe7a624cuda3std6ranges3__45__cpo4cendE,@object
	.size		_ZN34_INTERNAL_765e9f63_4_k_cu_ccfe7a624cuda3std6ranges3__45__cpo4cendE,(_ZN34_INTERNAL_765e9f63_4_k_cu_ccfe7a624cuda3std3__420unreachable_sentinelE - _ZN34_INTERNAL_765e9f63_4_k_cu_ccfe7a624cuda3std6ranges3__45__cpo4cendE)
_ZN34_INTERNAL_765e9f63_4_k_cu_ccfe7a624cuda3std6ranges3__45__cpo4cendE:
	.zero		1
	.type		_ZN34_INTERNAL_765e9f63_4_k_cu_ccfe7a624cuda3std3__420unreachable_sentinelE,@object
	.size		_ZN34_INTERNAL_765e9f63_4_k_cu_ccfe7a624cuda3std3__420unreachable_sentinelE,(_ZN34_INTERNAL_765e9f63_4_k_cu_ccfe7a624cuda3std6ranges3__45__cpo5ssizeE - _ZN34_INTERNAL_765e9f63_4_k_cu_ccfe7a624cuda3std3__420unreachable_sentinelE)
_ZN34_INTERNAL_765e9f63_4_k_cu_ccfe7a624cuda3std3__420unreachable_sentinelE:
	.zero		1
	.type		_ZN34_INTERNAL_765e9f63_4_k_cu_ccfe7a624cuda3std6ranges3__45__cpo5ssizeE,@object
	.size		_ZN34_INTERNAL_765e9f63_4_k_cu_ccfe7a624cuda3std6ranges3__45__cpo5ssizeE,(_ZN34_INTERNAL_765e9f63_4_k_cu_ccfe7a626thrust24THRUST_300001_SM_1000_NS12placeholders2_8E - _ZN34_INTERNAL_765e9f63_4_k_cu_ccfe7a624cuda3std6ranges3__45__cpo5ssizeE)
_ZN34_INTERNAL_765e9f63_4_k_cu_ccfe7a624cuda3std6ranges3__45__cpo5ssizeE:
	.zero		1
	.type		_ZN34_INTERNAL_765e9f63_4_k_cu_ccfe7a626thrust24THRUST_300001_SM_1000_NS12placeholders2_8E,@object
	.size		_ZN34_INTERNAL_765e9f63_4_k_cu_ccfe7a626thrust24THRUST_300001_SM_1000_NS12placeholders2_8E,(_ZN34_INTERNAL_765e9f63_4_k_cu_ccfe7a624cuda3std3__45__cpo5crendE - _ZN34_INTERNAL_765e9f63_4_k_cu_ccfe7a626thrust24THRUST_300001_SM_1000_NS12placeholders2_8E)
_ZN34_INTERNAL_765e9f63_4_k_cu_ccfe7a626thrust24THRUST_300001_SM_1000_NS12placeholders2_8E:
	.zero		1
	.type		_ZN34_INTERNAL_765e9f63_4_k_cu_ccfe7a624cuda3std3__45__cpo5crendE,@object
	.size		_ZN34_INTERNAL_765e9f63_4_k_cu_ccfe7a624cuda3std3__45__cpo5crendE,(_ZN34_INTERNAL_765e9f63_4_k_cu_ccfe7a624cuda3std6ranges3__45__cpo4prevE - _ZN34_INTERNAL_765e9f63_4_k_cu_ccfe7a624cuda3std3__45__cpo5crendE)
_ZN34_INTERNAL_765e9f63_4_k_cu_ccfe7a624cuda3std3__45__cpo5crendE:
	.zero		1
	.type		_ZN34_INTERNAL_765e9f63_4_k_cu_ccfe7a624cuda3std6ranges3__45__cpo4prevE,@object
	.size		_ZN34_INTERNAL_765e9f63_4_k_cu_ccfe7a624cuda3std6ranges3__45__cpo4prevE,(_ZN34_INTERNAL_765e9f63_4_k_cu_ccfe7a624cuda3std6ranges3__45__cpo9iter_moveE - _ZN34_INTERNAL_765e9f63_4_k_cu_ccfe7a624cuda3std6ranges3__45__cpo4prevE)
_ZN34_INTERNAL_765e9f63_4_k_cu_ccfe7a624cuda3std6ranges3__45__cpo4prevE:
	.zero		1
	.type		_ZN34_INTERNAL_765e9f63_4_k_cu_ccfe7a624cuda3std6ranges3__45__cpo9iter_moveE,@object
	.size		_ZN34_INTERNAL_765e9f63_4_k_cu_ccfe7a624cuda3std6ranges3__45__cpo9iter_moveE,(_ZN34_INTERNAL_765e9f63_4_k_cu_ccfe7a626thrust24THRUST_300001_SM_1000_NS6system6detail10sequential3seqE - _ZN34_INTERNAL_765e9f63_4_k_cu_ccfe7a624cuda3std6ranges3__45__cpo9iter_moveE)
_ZN34_INTERNAL_765e9f63_4_k_cu_ccfe7a624cuda3std6ranges3__45__cpo9iter_moveE:
	.zero		1
	.type		_ZN34_INTERNAL_765e9f63_4_k_cu_ccfe7a626thrust24THRUST_300001_SM_1000_NS6system6detail10sequential3seqE,@object
	.size		_ZN34_INTERNAL_765e9f63_4_k_cu_ccfe7a626thrust24THRUST_300001_SM_1000_NS6system6detail10sequential3seqE,(.L_31 - _ZN34_INTERNAL_765e9f63_4_k_cu_ccfe7a626thrust24THRUST_300001_SM_1000_NS6system6detail10sequential3seqE)
_ZN34_INTERNAL_765e9f63_4_k_cu_ccfe7a626thrust24THRUST_300001_SM_1000_NS6system6detail10sequential3seqE:
	.zero		1
.L_31:


//--------------------- .nv.shared._ZN3cub18CUB_300001_SM_10006detail6reduce18DeviceReduceKernelINS2_10policy_hubIfyN4cuda3std3__44plusIfEEE10Policy1000EN6thrust24THRUST_300001_SM_1000_NS10device_ptrIfEEyS9_fNS7_10__identityEEEvT0_PT3_T1_NS0_13GridEvenShareISK_EET2_T4_ --------------------------
	.section	.nv.shared._ZN3cub18CUB_300001_SM_10006detail6reduce18DeviceReduceKernelINS2_10policy_hubIfyN4cuda3std3__44plusIfEEE10Policy1000EN6thrust24THRUST_300001_SM_1000_NS10device_ptrIfEEyS9_fNS7_10__identityEEEvT0_PT3_T1_NS0_13GridEvenShareISK_EET2_T4_,"aw",@nobits
	.sectionflags	@""
	.align	4
.nv.shared._ZN3cub18CUB_300001_SM_10006detail6reduce18DeviceReduceKernelINS2_10policy_hubIfyN4cuda3std3__44plusIfEEE10Policy1000EN6thrust24THRUST_300001_SM_1000_NS10device_ptrIfEEyS9_fNS7_10__identityEEEvT0_PT3_T1_NS0_13GridEvenShareISK_EET2_T4_:
	.zero		1068


//--------------------- .nv.shared._ZN3cub18CUB_300001_SM_10006detail6reduce28DeviceReduceSingleTileKernelINS2_10policy_hubIfyN4cuda3std3__44plusIfEEE10Policy1000EN6thrust24THRUST_300001_SM_1000_NS10device_ptrIfEEPfyS9_ffNS7_10__identityEEEvT0_T1_T2_T3_T4_T6_ --------------------------
	.section	.nv.shared._ZN3cub18CUB_300001_SM_10006detail6reduce28DeviceReduceSingleTileKernelINS2_10policy_hubIfyN4cuda3std3__44plusIfEEE10Policy1000EN6thrust24THRUST_300001_SM_1000_NS10device_ptrIfEEPfyS9_ffNS7_10__identityEEEvT0_T1_T2_T3_T4_T6_,"aw",@nobits
	.sectionflags	@""
	.align	4
.nv.shared._ZN3cub18CUB_300001_SM_10006detail6reduce28DeviceReduceSingleTileKernelINS2_10policy_hubIfyN4cuda3std3__44plusIfEEE10Policy1000EN6thrust24THRUST_300001_SM_1000_NS10device_ptrIfEEPfyS9_ffNS7_10__identityEEEvT0_T1_T2_T3_T4_T6_:
	.zero		1068


//--------------------- .nv.shared._ZN3cub18CUB_300001_SM_10006detail6reduce28DeviceReduceSingleTileKernelINS2_10policy_hubIfjN4cuda3std3__44plusIfEEE10Policy1000EPfSC_iS9_ffNS7_10__identityEEEvT0_T1_T2_T3_T4_T6_ --------------------------
	.section	.nv.shared._ZN3cub18CUB_300001_SM_10006detail6reduce28DeviceReduceSingleTileKernelINS2_10policy_hubIfjN4cuda3std3__44plusIfEEE10Policy1000EPfSC_iS9_ffNS7_10__identityEEEvT0_T1_T2_T3_T4_T6_,"aw",@nobits
	.sectionflags	@""
	.align	4
.nv.shared._ZN3cub18CUB_300001_SM_10006detail6reduce28DeviceReduceSingleTileKernelINS2_10policy_hubIfjN4cuda3std3__44plusIfEEE10Policy1000EPfSC_iS9_ffNS7_10__identityEEEvT0_T1_T2_T3_T4_T6_:
	.zero		1108


//--------------------- .nv.shared._ZN3cub18CUB_300001_SM_10006detail6reduce18DeviceReduceKernelINS2_10policy_hubIfjN4cuda3std3__44plusIfEEE10Policy1000EN6thrust24THRUST_300001_SM_1000_NS10device_ptrIfEEjS9_fNS7_10__identityEEEvT0_PT3_T1_NS0_13GridEvenShareISK_EET2_T4_ --------------------------
	.section	.nv.shared._ZN3cub18CUB_300001_SM_10006detail6reduce18DeviceReduceKernelINS2_10policy_hubIfjN4cuda3std3__44plusIfEEE10Policy1000EN6thrust24THRUST_300001_SM_1000_NS10device_ptrIfEEjS9_fNS7_10__identityEEEvT0_PT3_T1_NS0_13GridEvenShareISK_EET2_T4_,"aw",@nobits
	.sectionflags	@""
	.align	4
.nv.shared._ZN3cub18CUB_300001_SM_10006detail6reduce18DeviceReduceKernelINS2_10policy_hubIfjN4cuda3std3__44plusIfEEE10Policy1000EN6thrust24THRUST_300001_SM_1000_NS10device_ptrIfEEjS9_fNS7_10__identityEEEvT0_PT3_T1_NS0_13GridEvenShareISK_EET2_T4_:
	.zero		1108


//--------------------- .nv.shared._ZN3cub18CUB_300001_SM_10006detail6reduce28DeviceReduceSingleTileKernelINS2_10policy_hubIfjN4cuda3std3__44plusIfEEE10Policy1000EN6thrust24THRUST_300001_SM_1000_NS10device_ptrIfEEPfjS9_ffNS7_10__identityEEEvT0_T1_T2_T3_T4_T6_ --------------------------
	.section	.nv.shared._ZN3cub18CUB_300001_SM_10006detail6reduce28DeviceReduceSingleTileKernelINS2_10policy_hubIfjN4cuda3std3__44plusIfEEE10Policy1000EN6thrust24THRUST_300001_SM_1000_NS10device_ptrIfEEPfjS9_ffNS7_10__identityEEEvT0_T1_T2_T3_T4_T6_,"aw",@nobits
	.sectionflags	@""
	.align	4
.nv.shared._ZN3cub18CUB_300001_SM_10006detail6reduce28DeviceReduceSingleTileKernelINS2_10policy_hubIfjN4cuda3std3__44plusIfEEE10Policy1000EN6thrust24THRUST_300001_SM_1000_NS10device_ptrIfEEPfjS9_ffNS7_10__identityEEEvT0_T1_T2_T3_T4_T6_:
	.zero		1108


//--------------------- .nv.constant0._ZN3cub18CUB_300001_SM_10006detail6reduce28DeviceReduceSingleTileKernelINS2_10policy_hubIfyN4cuda3std3__44plusIfEEE10Policy1000EPfSC_iS9_ffNS7_10__identityEEEvT0_T1_T2_T3_T4_T6_ --------------------------
	.section	.nv.constant0._ZN3cub18CUB_300001_SM_10006detail6reduce28DeviceReduceSingleTileKernelINS2_10policy_hubIfyN4cuda3std3__44plusIfEEE10Policy1000EPfSC_iS9_ffNS7_10__identityEEEvT0_T1_T2_T3_T4_T6_,"a",@progbits
	.sectionflags	@""
	.align	4
.nv.constant0._ZN3cub18CUB_300001_SM_10006detail6reduce28DeviceReduceSingleTileKernelINS2_10policy_hubIfyN4cuda3std3__44plusIfEEE10Policy1000EPfSC_iS9_ffNS7_10__identityEEEvT0_T1_T2_T3_T4_T6_:
	.zero		925


//--------------------- .nv.constant0._ZN3cub18CUB_300001_SM_10006detail6reduce18DeviceReduceKernelINS2_10policy_hubIfyN4cuda3std3__44plusIfEEE10Policy1000EN6thrust24THRUST_300001_SM_1000_NS10device_ptrIfEEyS9_fNS7_10__identityEEEvT0_PT3_T1_NS0_13GridEvenShareISK_EET2_T4_ --------------------------
	.section	.nv.constant0._ZN3cub18CUB_300001_SM_10006detail6reduce18DeviceReduceKernelINS2_10policy_hubIfyN4cuda3std3__44plusIfEEE10Policy1000EN6thrust24THRUST_300001_SM_1000_NS10device_ptrIfEEyS9_fNS7_10__identityEEEvT0_PT3_T1_NS0_13GridEvenShareISK_EET2_T4_,"a",@progbits
	.sectionflags	@""
	.align	4
.nv.constant0._ZN3cub18CUB_300001_SM_10006detail6reduce18DeviceReduceKernelINS2_10policy_hubIfyN4cuda3std3__44plusIfEEE10Policy1000EN6thrust24THRUST_300001_SM_1000_NS10device_ptrIfEEyS9_fNS7_10__identityEEEvT0_PT3_T1_NS0_13GridEvenShareISK_EET2_T4_:
	.zero		994


//--------------------- .nv.constant0._ZN3cub18CUB_300001_SM_10006detail6reduce28DeviceReduceSingleTileKernelINS2_10policy_hubIfyN4cuda3std3__44plusIfEEE10Policy1000EN6thrust24THRUST_300001_SM_1000_NS10device_ptrIfEEPfyS9_ffNS7_10__identityEEEvT0_T1_T2_T3_T4_T6_ --------------------------
	.section	.nv.constant0._ZN3cub18CUB_300001_SM_10006detail6reduce28DeviceReduceSingleTileKernelINS2_10policy_hubIfyN4cuda3std3__44plusIfEEE10Policy1000EN6thrust24THRUST_300001_SM_1000_NS10device_ptrIfEEPfyS9_ffNS7_10__identityEEEvT0_T1_T2_T3_T4_T6_,"a",@progbits
	.sectionflags	@""
	.align	4
.nv.constant0._ZN3cub18CUB_300001_SM_10006detail6reduce28DeviceReduceSingleTileKernelINS2_10policy_hubIfyN4cuda3std3__44plusIfEEE10Policy1000EN6thrust24THRUST_300001_SM_1000_NS10device_ptrIfEEPfyS9_ffNS7_10__identityEEEvT0_T1_T2_T3_T4_T6_:
	.zero		929


//--------------------- .nv.constant0._ZN3cub18CUB_300001_SM_10006detail6reduce28DeviceReduceSingleTileKernelINS2_10policy_hubIfjN4cuda3std3__44plusIfEEE10Policy1000EPfSC_iS9_ffNS7_10__identityEEEvT0_T1_T2_T3_T4_T6_ --------------------------
	.section	.nv.constant0._ZN3cub18CUB_300001_SM_10006detail6reduce28DeviceReduceSingleTileKernelINS2_10policy_hubIfjN4cuda3std3__44plusIfEEE10Policy1000EPfSC_iS9_ffNS7_10__identityEEEvT0_T1_T2_T3_T4_T6_,"a",@progbits
	.sectionflags	@""
	.align	4
.nv.constant0._ZN3cub18CUB_300001_SM_10006detail6reduce28DeviceReduceSingleTileKernelINS2_10policy_hubIfjN4cuda3std3__44plusIfEEE10Policy1000EPfSC_iS9_ffNS7_10__identityEEEvT0_T1_T2_T3_T4_T6_:
	.zero		925


//--------------------- .nv.constant0._ZN3cub18CUB_300001_SM_10006detail6reduce18DeviceReduceKernelINS2_10policy_hubIfjN4cuda3std3__44plusIfEEE10Policy1000EN6thrust24THRUST_300001_SM_1000_NS10device_ptrIfEEjS9_fNS7_10__identityEEEvT0_PT3_T1_NS0_13GridEvenShareISK_EET2_T4_ --------------------------
	.section	.nv.constant0._ZN3cub18CUB_300001_SM_10006detail6reduce18DeviceReduceKernelINS2_10policy_hubIfjN4cuda3std3__44plusIfEEE10Policy1000EN6thrust24THRUST_300001_SM_1000_NS10device_ptrIfEEjS9_fNS7_10__identityEEEvT0_PT3_T1_NS0_13GridEvenShareISK_EET2_T4_,"a",@progbits
	.sectionflags	@""
	.align	4
.nv.constant0._ZN3cub18CUB_300001_SM_10006detail6reduce18DeviceReduceKernelINS2_10policy_hubIfjN4cuda3std3__44plusIfEEE10Policy1000EN6thrust24THRUST_300001_SM_1000_NS10device_ptrIfEEjS9_fNS7_10__identityEEEvT0_PT3_T1_NS0_13GridEvenShareISK_EET2_T4_:
	.zero		958


//--------------------- .nv.constant0._ZN3cub18CUB_300001_SM_10006detail6reduce28DeviceReduceSingleTileKernelINS2_10policy_hubIfjN4cuda3std3__44plusIfEEE10Policy1000EN6thrust24THRUST_300001_SM_1000_NS10device_ptrIfEEPfjS9_ffNS7_10__identityEEEvT0_T1_T2_T3_T4_T6_ --------------------------
	.section	.nv.constant0._ZN3cub18CUB_300001_SM_10006detail6reduce28DeviceReduceSingleTileKernelINS2_10policy_hubIfjN4cuda3std3__44plusIfEEE10Policy1000EN6thrust24THRUST_300001_SM_1000_NS10device_ptrIfEEPfjS9_ffNS7_10__identityEEEvT0_T1_T2_T3_T4_T6_,"a",@progbits
	.sectionflags	@""
	.align	4
.nv.constant0._ZN3cub18CUB_300001_SM_10006detail6reduce28DeviceReduceSingleTileKernelINS2_10policy_hubIfjN4cuda3std3__44plusIfEEE10Policy1000EN6thrust24THRUST_300001_SM_1000_NS10device_ptrIfEEPfjS9_ffNS7_10__identityEEEvT0_T1_T2_T3_T4_T6_:
	.zero		925


//--------------------- .nv.constant0._ZN3cub18CUB_300001_SM_10006detail11EmptyKernelIvEEvv --------------------------
	.section	.nv.constant0._ZN3cub18CUB_300001_SM_10006detail11EmptyKernelIvEEvv,"a",@progbits
	.sectionflags	@""
	.align	4
.nv.constant0._ZN3cub18CUB_300001_SM_10006detail11EmptyKernelIvEEvv:
	.zero		896


//--------------------- .nv.constant0._Z25calculate_part_modularityiPiS_Pff --------------------------
	.section	.nv.constant0._Z25calculate_part_modularityiPiS_Pff,"a",@progbits
	.sectionflags	@""
	.align	4
.nv.constant0._Z25calculate_part_modularityiPiS_Pff:
	.zero		932


//--------------------- .nv.constant0._Z32calculate_community_internal_sumiPiS_S_ --------------------------
	.section	.nv.constant0._Z32calculate_community_internal_sumiPiS_S_,"a",@progbits
	.sectionflags	@""
	.align	4
.nv.constant0._Z32calculate_community_internal_sumiPiS_S_:
	.zero		928


//--------------------- .nv.constant0._Z34calculate_community_internal_edgesiPiS_S_S_ --------------------------
	.section	.nv.constant0._Z34calculate_community_internal_edgesiPiS_S_S_,"a",@progbits
	.sectionflags	@""
	.align	4
.nv.constant0._Z34calculate_community_internal_edgesiPiS_S_S_:
	.zero		936


//--------------------- .nv.constant0._Z10move_nodesiPiS_S_S_S_S_Pff --------------------------
	.section	.nv.constant0._Z10move_nodesiPiS_S_S_S_S_Pff,"a",@progbits
	.sectionflags	@""
	.align	4
.nv.constant0._Z10move_nodesiPiS_S_S_S_S_Pff:
	.zero		964


//--------------------- SYMBOLS --------------------------

	.type		.nv.reservedSmem.offset0,@object
	.size		.nv.reservedSmem.offset0,0x4
	.type		.nv.reservedSmem.cap,@object
	.size		.nv.reservedSmem.cap,0x4
